//
// Generated by NVIDIA NVVM Compiler
//
// Compiler Build ID: CL-36424714
// Cuda compilation tools, release 13.0, V13.0.88
// Based on NVVM 20.0.0
//

.version 9.0
.target sm_100
.address_size 64

	// .globl	steel_gemm_fused_nax_kernel
// _ZZ27steel_gemm_fused_nax_kernelE2As has been demoted
// _ZZ27steel_gemm_fused_nax_kernelE2Bs has been demoted
// _ZZ25steel_gemm_glu_nax_kernelE2As has been demoted
// _ZZ25steel_gemm_glu_nax_kernelE3W1s has been demoted
// _ZZ25steel_gemm_glu_nax_kernelE3W2s has been demoted
// _ZZ32steel_gemm_fused_nax_fp16_kernelE2As has been demoted
// _ZZ32steel_gemm_fused_nax_fp16_kernelE2Bs has been demoted

.visible .entry steel_gemm_fused_nax_kernel(
	.param .u64 .ptr .align 1 steel_gemm_fused_nax_kernel_param_0,
	.param .u64 .ptr .align 1 steel_gemm_fused_nax_kernel_param_1,
	.param .u64 .ptr .align 1 steel_gemm_fused_nax_kernel_param_2,
	.param .u64 .ptr .align 1 steel_gemm_fused_nax_kernel_param_3,
	.param .f32 steel_gemm_fused_nax_kernel_param_4,
	.param .f32 steel_gemm_fused_nax_kernel_param_5,
	.param .u32 steel_gemm_fused_nax_kernel_param_6,
	.param .u32 steel_gemm_fused_nax_kernel_param_7,
	.param .u32 steel_gemm_fused_nax_kernel_param_8,
	.param .u32 steel_gemm_fused_nax_kernel_param_9
)
{
	.reg .pred 	%p<1147>;
	.reg .b32 	%r<1834>;
	.reg .b32 	%f<5941>;
	.reg .b64 	%rd<727>;
	// demoted variable
	.shared .align 4 .b8 _ZZ27steel_gemm_fused_nax_kernelE2As[13056];
	// demoted variable
	.shared .align 4 .b8 _ZZ27steel_gemm_fused_nax_kernelE2Bs[12480];
	ld.param.u64 	%rd89, [steel_gemm_fused_nax_kernel_param_0];
	ld.param.u64 	%rd90, [steel_gemm_fused_nax_kernel_param_1];
	ld.param.u64 	%rd91, [steel_gemm_fused_nax_kernel_param_2];
	ld.param.u64 	%rd88, [steel_gemm_fused_nax_kernel_param_3];
	ld.param.f32 	%f625, [steel_gemm_fused_nax_kernel_param_4];
	ld.param.f32 	%f626, [steel_gemm_fused_nax_kernel_param_5];
	ld.param.u32 	%r486, [steel_gemm_fused_nax_kernel_param_6];
	ld.param.u32 	%r487, [steel_gemm_fused_nax_kernel_param_7];
	ld.param.u32 	%r488, [steel_gemm_fused_nax_kernel_param_8];
	ld.param.u32 	%r489, [steel_gemm_fused_nax_kernel_param_9];
	cvta.to.global.u64 	%rd1, %rd90;
	cvta.to.global.u64 	%rd2, %rd91;
	cvta.to.global.u64 	%rd3, %rd88;
	cvta.to.global.u64 	%rd4, %rd89;
	mov.u32 	%r490, %ctaid.x;
	mov.u32 	%r491, %ctaid.y;
	mov.u32 	%r1, %tid.x;
	shr.u32 	%r492, %r1, 2;
	and.b32  	%r2, %r492, 252;
	shl.b32 	%r493, %r1, 2;
	and.b32  	%r3, %r493, 60;
	shl.b32 	%r4, %r491, 6;
	shl.b32 	%r5, %r490, 6;
	add.s32 	%r6, %r488, 15;
	shr.u32 	%r7, %r6, 4;
	setp.lt.u32 	%p1, %r6, 16;
	@%p1 bra 	$L__BB0_123;
	mov.u32 	%r8, %ntid.x;
	add.s32 	%r9, %r1, %r8;
	max.u32 	%r494, %r9, 1024;
	setp.lt.u32 	%p2, %r9, 1024;
	selp.u32 	%r495, 1, 0, %p2;
	add.s32 	%r496, %r9, %r495;
	sub.s32 	%r497, %r494, %r496;
	div.u32 	%r498, %r497, %r8;
	add.s32 	%r10, %r498, %r495;
	and.b32  	%r11, %r10, 3;
	setp.eq.s32 	%p3, %r11, 3;
	mov.u32 	%r1814, %r1;
	@%p3 bra 	$L__BB0_11;
	shr.u32 	%r12, %r1, 4;
	and.b32  	%r13, %r1, 15;
	add.s32 	%r14, %r12, %r4;
	setp.ge.u32 	%p4, %r14, %r486;
	setp.ge.u32 	%p5, %r13, %r488;
	mov.f32 	%f5725, 0f00000000;
	or.pred  	%p6, %p4, %p5;
	@%p6 bra 	$L__BB0_4;
	mad.lo.s32 	%r499, %r14, %r488, %r13;
	mul.wide.u32 	%rd92, %r499, 4;
	add.s64 	%rd93, %rd1, %rd92;
	ld.global.nc.f32 	%f5725, [%rd93];
$L__BB0_4:
	mov.u32 	%r500, _ZZ27steel_gemm_fused_nax_kernelE2As;
	mad.lo.s32 	%r501, %r12, 68, %r500;
	shl.b32 	%r502, %r13, 2;
	add.s32 	%r503, %r501, %r502;
	st.shared.f32 	[%r503], %f5725;
	setp.eq.s32 	%p7, %r11, 0;
	mov.u32 	%r1814, %r9;
	@%p7 bra 	$L__BB0_11;
	shr.u32 	%r15, %r9, 4;
	and.b32  	%r16, %r9, 15;
	add.s32 	%r17, %r15, %r4;
	setp.ge.u32 	%p8, %r17, %r486;
	setp.ge.u32 	%p9, %r16, %r488;
	mov.f32 	%f5726, 0f00000000;
	or.pred  	%p10, %p8, %p9;
	@%p10 bra 	$L__BB0_7;
	mad.lo.s32 	%r504, %r17, %r488, %r16;
	mul.wide.u32 	%rd94, %r504, 4;
	add.s64 	%rd95, %rd1, %rd94;
	ld.global.nc.f32 	%f5726, [%rd95];
$L__BB0_7:
	mad.lo.s32 	%r506, %r15, 68, %r500;
	shl.b32 	%r507, %r16, 2;
	add.s32 	%r508, %r506, %r507;
	st.shared.f32 	[%r508], %f5726;
	add.s32 	%r1814, %r9, %r8;
	setp.eq.s32 	%p11, %r11, 1;
	@%p11 bra 	$L__BB0_11;
	shr.u32 	%r19, %r1814, 4;
	and.b32  	%r20, %r1814, 15;
	add.s32 	%r21, %r19, %r4;
	setp.ge.u32 	%p12, %r21, %r486;
	setp.ge.u32 	%p13, %r20, %r488;
	mov.f32 	%f5727, 0f00000000;
	or.pred  	%p14, %p12, %p13;
	@%p14 bra 	$L__BB0_10;
	mad.lo.s32 	%r509, %r21, %r488, %r20;
	mul.wide.u32 	%rd96, %r509, 4;
	add.s64 	%rd97, %rd1, %rd96;
	ld.global.nc.f32 	%f5727, [%rd97];
$L__BB0_10:
	mad.lo.s32 	%r511, %r19, 68, %r500;
	shl.b32 	%r512, %r20, 2;
	add.s32 	%r513, %r511, %r512;
	st.shared.f32 	[%r513], %f5727;
	add.s32 	%r1814, %r1814, %r8;
$L__BB0_11:
	setp.lt.u32 	%p15, %r10, 3;
	@%p15 bra 	$L__BB0_21;
$L__BB0_12:
	shr.u32 	%r25, %r1814, 4;
	and.b32  	%r26, %r1814, 15;
	add.s32 	%r27, %r25, %r4;
	setp.ge.u32 	%p16, %r27, %r486;
	setp.ge.u32 	%p17, %r26, %r488;
	mov.f32 	%f5728, 0f00000000;
	or.pred  	%p18, %p16, %p17;
	@%p18 bra 	$L__BB0_14;
	mad.lo.s32 	%r514, %r27, %r488, %r26;
	mul.wide.u32 	%rd98, %r514, 4;
	add.s64 	%rd99, %rd1, %rd98;
	ld.global.nc.f32 	%f5728, [%rd99];
$L__BB0_14:
	mov.u32 	%r515, _ZZ27steel_gemm_fused_nax_kernelE2As;
	mad.lo.s32 	%r516, %r25, 68, %r515;
	shl.b32 	%r517, %r26, 2;
	add.s32 	%r518, %r516, %r517;
	st.shared.f32 	[%r518], %f5728;
	add.s32 	%r28, %r1814, %r8;
	shr.u32 	%r29, %r28, 4;
	and.b32  	%r30, %r28, 15;
	add.s32 	%r31, %r29, %r4;
	setp.ge.u32 	%p19, %r31, %r486;
	setp.ge.u32 	%p20, %r30, %r488;
	mov.f32 	%f5729, 0f00000000;
	or.pred  	%p21, %p19, %p20;
	@%p21 bra 	$L__BB0_16;
	mad.lo.s32 	%r519, %r31, %r488, %r30;
	mul.wide.u32 	%rd100, %r519, 4;
	add.s64 	%rd101, %rd1, %rd100;
	ld.global.nc.f32 	%f5729, [%rd101];
$L__BB0_16:
	mad.lo.s32 	%r521, %r29, 68, %r515;
	shl.b32 	%r522, %r30, 2;
	add.s32 	%r523, %r521, %r522;
	st.shared.f32 	[%r523], %f5729;
	add.s32 	%r32, %r28, %r8;
	shr.u32 	%r33, %r32, 4;
	and.b32  	%r34, %r32, 15;
	add.s32 	%r35, %r33, %r4;
	setp.ge.u32 	%p22, %r35, %r486;
	setp.ge.u32 	%p23, %r34, %r488;
	mov.f32 	%f5730, 0f00000000;
	or.pred  	%p24, %p22, %p23;
	@%p24 bra 	$L__BB0_18;
	mad.lo.s32 	%r524, %r35, %r488, %r34;
	mul.wide.u32 	%rd102, %r524, 4;
	add.s64 	%rd103, %rd1, %rd102;
	ld.global.nc.f32 	%f5730, [%rd103];
$L__BB0_18:
	mad.lo.s32 	%r526, %r33, 68, %r515;
	shl.b32 	%r527, %r34, 2;
	add.s32 	%r528, %r526, %r527;
	st.shared.f32 	[%r528], %f5730;
	add.s32 	%r36, %r32, %r8;
	shr.u32 	%r37, %r36, 4;
	and.b32  	%r38, %r36, 15;
	add.s32 	%r39, %r37, %r4;
	setp.ge.u32 	%p25, %r39, %r486;
	setp.ge.u32 	%p26, %r38, %r488;
	mov.f32 	%f5731, 0f00000000;
	or.pred  	%p27, %p25, %p26;
	@%p27 bra 	$L__BB0_20;
	mad.lo.s32 	%r529, %r39, %r488, %r38;
	mul.wide.u32 	%rd104, %r529, 4;
	add.s64 	%rd105, %rd1, %rd104;
	ld.global.nc.f32 	%f5731, [%rd105];
$L__BB0_20:
	mad.lo.s32 	%r531, %r37, 68, %r515;
	shl.b32 	%r532, %r38, 2;
	add.s32 	%r533, %r531, %r532;
	st.shared.f32 	[%r533], %f5731;
	add.s32 	%r1814, %r36, %r8;
	setp.lt.u32 	%p28, %r1814, 1024;
	@%p28 bra 	$L__BB0_12;
$L__BB0_21:
	setp.eq.s32 	%p29, %r11, 3;
	mov.u32 	%r1816, %r1;
	@%p29 bra 	$L__BB0_31;
	shr.u32 	%r41, %r1, 6;
	and.b32  	%r42, %r1, 63;
	add.s32 	%r43, %r42, %r5;
	setp.ge.u32 	%p30, %r41, %r488;
	setp.ge.u32 	%p31, %r43, %r487;
	mov.f32 	%f5732, 0f00000000;
	or.pred  	%p32, %p30, %p31;
	@%p32 bra 	$L__BB0_24;
	mad.lo.s32 	%r535, %r41, %r487, %r43;
	mul.wide.u32 	%rd106, %r535, 4;
	add.s64 	%rd107, %rd2, %rd106;
	ld.global.nc.f32 	%f5732, [%rd107];
$L__BB0_24:
	mov.u32 	%r536, _ZZ27steel_gemm_fused_nax_kernelE2Bs;
	mad.lo.s32 	%r537, %r41, 260, %r536;
	shl.b32 	%r538, %r42, 2;
	add.s32 	%r539, %r537, %r538;
	st.shared.f32 	[%r539], %f5732;
	setp.eq.s32 	%p33, %r11, 0;
	mov.u32 	%r1816, %r9;
	@%p33 bra 	$L__BB0_31;
	shr.u32 	%r44, %r9, 6;
	and.b32  	%r45, %r9, 63;
	add.s32 	%r46, %r45, %r5;
	setp.ge.u32 	%p34, %r44, %r488;
	setp.ge.u32 	%p35, %r46, %r487;
	mov.f32 	%f5733, 0f00000000;
	or.pred  	%p36, %p34, %p35;
	@%p36 bra 	$L__BB0_27;
	mad.lo.s32 	%r540, %r44, %r487, %r46;
	mul.wide.u32 	%rd108, %r540, 4;
	add.s64 	%rd109, %rd2, %rd108;
	ld.global.nc.f32 	%f5733, [%rd109];
$L__BB0_27:
	mad.lo.s32 	%r542, %r44, 260, %r536;
	shl.b32 	%r543, %r45, 2;
	add.s32 	%r544, %r542, %r543;
	st.shared.f32 	[%r544], %f5733;
	add.s32 	%r1816, %r9, %r8;
	setp.eq.s32 	%p37, %r11, 1;
	@%p37 bra 	$L__BB0_31;
	shr.u32 	%r48, %r1816, 6;
	and.b32  	%r49, %r1816, 63;
	add.s32 	%r50, %r49, %r5;
	setp.ge.u32 	%p38, %r48, %r488;
	setp.ge.u32 	%p39, %r50, %r487;
	mov.f32 	%f5734, 0f00000000;
	or.pred  	%p40, %p38, %p39;
	@%p40 bra 	$L__BB0_30;
	mad.lo.s32 	%r545, %r48, %r487, %r50;
	mul.wide.u32 	%rd110, %r545, 4;
	add.s64 	%rd111, %rd2, %rd110;
	ld.global.nc.f32 	%f5734, [%rd111];
$L__BB0_30:
	mad.lo.s32 	%r547, %r48, 260, %r536;
	shl.b32 	%r548, %r49, 2;
	add.s32 	%r549, %r547, %r548;
	st.shared.f32 	[%r549], %f5734;
	add.s32 	%r1816, %r1816, %r8;
$L__BB0_31:
	setp.lt.u32 	%p41, %r10, 3;
	@%p41 bra 	$L__BB0_41;
$L__BB0_32:
	shr.u32 	%r54, %r1816, 6;
	and.b32  	%r55, %r1816, 63;
	add.s32 	%r56, %r55, %r5;
	setp.ge.u32 	%p42, %r54, %r488;
	setp.ge.u32 	%p43, %r56, %r487;
	mov.f32 	%f5735, 0f00000000;
	or.pred  	%p44, %p42, %p43;
	@%p44 bra 	$L__BB0_34;
	mad.lo.s32 	%r550, %r54, %r487, %r56;
	mul.wide.u32 	%rd112, %r550, 4;
	add.s64 	%rd113, %rd2, %rd112;
	ld.global.nc.f32 	%f5735, [%rd113];
$L__BB0_34:
	mov.u32 	%r551, _ZZ27steel_gemm_fused_nax_kernelE2Bs;
	mad.lo.s32 	%r552, %r54, 260, %r551;
	shl.b32 	%r553, %r55, 2;
	add.s32 	%r554, %r552, %r553;
	st.shared.f32 	[%r554], %f5735;
	add.s32 	%r57, %r1816, %r8;
	shr.u32 	%r58, %r57, 6;
	and.b32  	%r59, %r57, 63;
	add.s32 	%r60, %r59, %r5;
	setp.ge.u32 	%p45, %r58, %r488;
	setp.ge.u32 	%p46, %r60, %r487;
	mov.f32 	%f5736, 0f00000000;
	or.pred  	%p47, %p45, %p46;
	@%p47 bra 	$L__BB0_36;
	mad.lo.s32 	%r555, %r58, %r487, %r60;
	mul.wide.u32 	%rd114, %r555, 4;
	add.s64 	%rd115, %rd2, %rd114;
	ld.global.nc.f32 	%f5736, [%rd115];
$L__BB0_36:
	mad.lo.s32 	%r557, %r58, 260, %r551;
	shl.b32 	%r558, %r59, 2;
	add.s32 	%r559, %r557, %r558;
	st.shared.f32 	[%r559], %f5736;
	add.s32 	%r61, %r57, %r8;
	shr.u32 	%r62, %r61, 6;
	and.b32  	%r63, %r61, 63;
	add.s32 	%r64, %r63, %r5;
	setp.ge.u32 	%p48, %r62, %r488;
	setp.ge.u32 	%p49, %r64, %r487;
	mov.f32 	%f5737, 0f00000000;
	or.pred  	%p50, %p48, %p49;
	@%p50 bra 	$L__BB0_38;
	mad.lo.s32 	%r560, %r62, %r487, %r64;
	mul.wide.u32 	%rd116, %r560, 4;
	add.s64 	%rd117, %rd2, %rd116;
	ld.global.nc.f32 	%f5737, [%rd117];
$L__BB0_38:
	mad.lo.s32 	%r562, %r62, 260, %r551;
	shl.b32 	%r563, %r63, 2;
	add.s32 	%r564, %r562, %r563;
	st.shared.f32 	[%r564], %f5737;
	add.s32 	%r65, %r61, %r8;
	shr.u32 	%r66, %r65, 6;
	and.b32  	%r67, %r65, 63;
	add.s32 	%r68, %r67, %r5;
	setp.ge.u32 	%p51, %r66, %r488;
	setp.ge.u32 	%p52, %r68, %r487;
	mov.f32 	%f5738, 0f00000000;
	or.pred  	%p53, %p51, %p52;
	@%p53 bra 	$L__BB0_40;
	mad.lo.s32 	%r565, %r66, %r487, %r68;
	mul.wide.u32 	%rd118, %r565, 4;
	add.s64 	%rd119, %rd2, %rd118;
	ld.global.nc.f32 	%f5738, [%rd119];
$L__BB0_40:
	mad.lo.s32 	%r567, %r66, 260, %r551;
	shl.b32 	%r568, %r67, 2;
	add.s32 	%r569, %r567, %r568;
	st.shared.f32 	[%r569], %f5738;
	add.s32 	%r1816, %r65, %r8;
	setp.lt.u32 	%p54, %r1816, 1024;
	@%p54 bra 	$L__BB0_32;
$L__BB0_41:
	setp.eq.s32 	%p55, %r7, 1;
	@%p55 bra 	$L__BB0_123;
	setp.eq.s32 	%p56, %r11, 3;
	mov.u32 	%r1818, %r1;
	@%p56 bra 	$L__BB0_52;
	shr.u32 	%r70, %r1, 4;
	and.b32  	%r71, %r1, 15;
	add.s32 	%r72, %r70, %r4;
	or.b32  	%r73, %r71, 16;
	setp.ge.u32 	%p57, %r72, %r486;
	setp.ge.u32 	%p58, %r73, %r488;
	mov.f32 	%f5739, 0f00000000;
	or.pred  	%p59, %p57, %p58;
	@%p59 bra 	$L__BB0_45;
	mad.lo.s32 	%r571, %r72, %r488, %r73;
	mul.wide.u32 	%rd120, %r571, 4;
	add.s64 	%rd121, %rd1, %rd120;
	ld.global.nc.f32 	%f5739, [%rd121];
$L__BB0_45:
	mov.u32 	%r572, _ZZ27steel_gemm_fused_nax_kernelE2As;
	mad.lo.s32 	%r573, %r70, 68, %r572;
	shl.b32 	%r574, %r71, 2;
	add.s32 	%r575, %r573, %r574;
	st.shared.f32 	[%r575+4352], %f5739;
	setp.eq.s32 	%p60, %r11, 0;
	mov.u32 	%r1818, %r9;
	@%p60 bra 	$L__BB0_52;
	shr.u32 	%r74, %r9, 4;
	and.b32  	%r75, %r9, 15;
	add.s32 	%r76, %r74, %r4;
	or.b32  	%r77, %r75, 16;
	setp.ge.u32 	%p61, %r76, %r486;
	setp.ge.u32 	%p62, %r77, %r488;
	mov.f32 	%f5740, 0f00000000;
	or.pred  	%p63, %p61, %p62;
	@%p63 bra 	$L__BB0_48;
	mad.lo.s32 	%r576, %r76, %r488, %r77;
	mul.wide.u32 	%rd122, %r576, 4;
	add.s64 	%rd123, %rd1, %rd122;
	ld.global.nc.f32 	%f5740, [%rd123];
$L__BB0_48:
	mad.lo.s32 	%r578, %r74, 68, %r572;
	shl.b32 	%r579, %r75, 2;
	add.s32 	%r580, %r578, %r579;
	st.shared.f32 	[%r580+4352], %f5740;
	add.s32 	%r1818, %r9, %r8;
	setp.eq.s32 	%p64, %r11, 1;
	@%p64 bra 	$L__BB0_52;
	shr.u32 	%r79, %r1818, 4;
	and.b32  	%r80, %r1818, 15;
	add.s32 	%r81, %r79, %r4;
	or.b32  	%r82, %r80, 16;
	setp.ge.u32 	%p65, %r81, %r486;
	setp.ge.u32 	%p66, %r82, %r488;
	mov.f32 	%f5741, 0f00000000;
	or.pred  	%p67, %p65, %p66;
	@%p67 bra 	$L__BB0_51;
	mad.lo.s32 	%r581, %r81, %r488, %r82;
	mul.wide.u32 	%rd124, %r581, 4;
	add.s64 	%rd125, %rd1, %rd124;
	ld.global.nc.f32 	%f5741, [%rd125];
$L__BB0_51:
	mad.lo.s32 	%r583, %r79, 68, %r572;
	shl.b32 	%r584, %r80, 2;
	add.s32 	%r585, %r583, %r584;
	st.shared.f32 	[%r585+4352], %f5741;
	add.s32 	%r1818, %r1818, %r8;
$L__BB0_52:
	setp.lt.u32 	%p68, %r10, 3;
	@%p68 bra 	$L__BB0_62;
$L__BB0_53:
	shr.u32 	%r86, %r1818, 4;
	and.b32  	%r87, %r1818, 15;
	add.s32 	%r88, %r86, %r4;
	or.b32  	%r89, %r87, 16;
	setp.ge.u32 	%p69, %r88, %r486;
	setp.ge.u32 	%p70, %r89, %r488;
	mov.f32 	%f5742, 0f00000000;
	or.pred  	%p71, %p69, %p70;
	@%p71 bra 	$L__BB0_55;
	mad.lo.s32 	%r586, %r88, %r488, %r89;
	mul.wide.u32 	%rd126, %r586, 4;
	add.s64 	%rd127, %rd1, %rd126;
	ld.global.nc.f32 	%f5742, [%rd127];
$L__BB0_55:
	mov.u32 	%r587, _ZZ27steel_gemm_fused_nax_kernelE2As;
	mad.lo.s32 	%r588, %r86, 68, %r587;
	shl.b32 	%r589, %r87, 2;
	add.s32 	%r590, %r588, %r589;
	st.shared.f32 	[%r590+4352], %f5742;
	add.s32 	%r90, %r1818, %r8;
	shr.u32 	%r91, %r90, 4;
	and.b32  	%r92, %r90, 15;
	add.s32 	%r93, %r91, %r4;
	or.b32  	%r94, %r92, 16;
	setp.ge.u32 	%p72, %r93, %r486;
	setp.ge.u32 	%p73, %r94, %r488;
	mov.f32 	%f5743, 0f00000000;
	or.pred  	%p74, %p72, %p73;
	@%p74 bra 	$L__BB0_57;
	mad.lo.s32 	%r591, %r93, %r488, %r94;
	mul.wide.u32 	%rd128, %r591, 4;
	add.s64 	%rd129, %rd1, %rd128;
	ld.global.nc.f32 	%f5743, [%rd129];
$L__BB0_57:
	mad.lo.s32 	%r593, %r91, 68, %r587;
	shl.b32 	%r594, %r92, 2;
	add.s32 	%r595, %r593, %r594;
	st.shared.f32 	[%r595+4352], %f5743;
	add.s32 	%r95, %r90, %r8;
	shr.u32 	%r96, %r95, 4;
	and.b32  	%r97, %r95, 15;
	add.s32 	%r98, %r96, %r4;
	or.b32  	%r99, %r97, 16;
	setp.ge.u32 	%p75, %r98, %r486;
	setp.ge.u32 	%p76, %r99, %r488;
	mov.f32 	%f5744, 0f00000000;
	or.pred  	%p77, %p75, %p76;
	@%p77 bra 	$L__BB0_59;
	mad.lo.s32 	%r596, %r98, %r488, %r99;
	mul.wide.u32 	%rd130, %r596, 4;
	add.s64 	%rd131, %rd1, %rd130;
	ld.global.nc.f32 	%f5744, [%rd131];
$L__BB0_59:
	mad.lo.s32 	%r598, %r96, 68, %r587;
	shl.b32 	%r599, %r97, 2;
	add.s32 	%r600, %r598, %r599;
	st.shared.f32 	[%r600+4352], %f5744;
	add.s32 	%r100, %r95, %r8;
	shr.u32 	%r101, %r100, 4;
	and.b32  	%r102, %r100, 15;
	add.s32 	%r103, %r101, %r4;
	or.b32  	%r104, %r102, 16;
	setp.ge.u32 	%p78, %r103, %r486;
	setp.ge.u32 	%p79, %r104, %r488;
	mov.f32 	%f5745, 0f00000000;
	or.pred  	%p80, %p78, %p79;
	@%p80 bra 	$L__BB0_61;
	mad.lo.s32 	%r601, %r103, %r488, %r104;
	mul.wide.u32 	%rd132, %r601, 4;
	add.s64 	%rd133, %rd1, %rd132;
	ld.global.nc.f32 	%f5745, [%rd133];
$L__BB0_61:
	mad.lo.s32 	%r603, %r101, 68, %r587;
	shl.b32 	%r604, %r102, 2;
	add.s32 	%r605, %r603, %r604;
	st.shared.f32 	[%r605+4352], %f5745;
	add.s32 	%r1818, %r100, %r8;
	setp.lt.u32 	%p81, %r1818, 1024;
	@%p81 bra 	$L__BB0_53;
$L__BB0_62:
	setp.eq.s32 	%p82, %r11, 3;
	mov.u32 	%r1820, %r1;
	@%p82 bra 	$L__BB0_72;
	shr.u32 	%r106, %r1, 6;
	and.b32  	%r107, %r1, 63;
	add.s32 	%r108, %r106, 16;
	add.s32 	%r109, %r107, %r5;
	setp.ge.u32 	%p83, %r108, %r488;
	setp.ge.u32 	%p84, %r109, %r487;
	mov.f32 	%f5746, 0f00000000;
	or.pred  	%p85, %p83, %p84;
	@%p85 bra 	$L__BB0_65;
	mad.lo.s32 	%r607, %r108, %r487, %r109;
	mul.wide.u32 	%rd134, %r607, 4;
	add.s64 	%rd135, %rd2, %rd134;
	ld.global.nc.f32 	%f5746, [%rd135];
$L__BB0_65:
	mov.u32 	%r608, _ZZ27steel_gemm_fused_nax_kernelE2Bs;
	mad.lo.s32 	%r609, %r106, 260, %r608;
	shl.b32 	%r610, %r107, 2;
	add.s32 	%r611, %r609, %r610;
	st.shared.f32 	[%r611+4160], %f5746;
	setp.eq.s32 	%p86, %r11, 0;
	mov.u32 	%r1820, %r9;
	@%p86 bra 	$L__BB0_72;
	shr.u32 	%r110, %r9, 6;
	and.b32  	%r111, %r9, 63;
	add.s32 	%r112, %r110, 16;
	add.s32 	%r113, %r111, %r5;
	setp.ge.u32 	%p87, %r112, %r488;
	setp.ge.u32 	%p88, %r113, %r487;
	mov.f32 	%f5747, 0f00000000;
	or.pred  	%p89, %p87, %p88;
	@%p89 bra 	$L__BB0_68;
	mad.lo.s32 	%r612, %r112, %r487, %r113;
	mul.wide.u32 	%rd136, %r612, 4;
	add.s64 	%rd137, %rd2, %rd136;
	ld.global.nc.f32 	%f5747, [%rd137];
$L__BB0_68:
	mad.lo.s32 	%r614, %r110, 260, %r608;
	shl.b32 	%r615, %r111, 2;
	add.s32 	%r616, %r614, %r615;
	st.shared.f32 	[%r616+4160], %f5747;
	add.s32 	%r1820, %r9, %r8;
	setp.eq.s32 	%p90, %r11, 1;
	@%p90 bra 	$L__BB0_72;
	shr.u32 	%r115, %r1820, 6;
	and.b32  	%r116, %r1820, 63;
	add.s32 	%r117, %r115, 16;
	add.s32 	%r118, %r116, %r5;
	setp.ge.u32 	%p91, %r117, %r488;
	setp.ge.u32 	%p92, %r118, %r487;
	mov.f32 	%f5748, 0f00000000;
	or.pred  	%p93, %p91, %p92;
	@%p93 bra 	$L__BB0_71;
	mad.lo.s32 	%r617, %r117, %r487, %r118;
	mul.wide.u32 	%rd138, %r617, 4;
	add.s64 	%rd139, %rd2, %rd138;
	ld.global.nc.f32 	%f5748, [%rd139];
$L__BB0_71:
	mad.lo.s32 	%r619, %r115, 260, %r608;
	shl.b32 	%r620, %r116, 2;
	add.s32 	%r621, %r619, %r620;
	st.shared.f32 	[%r621+4160], %f5748;
	add.s32 	%r1820, %r1820, %r8;
$L__BB0_72:
	setp.lt.u32 	%p94, %r10, 3;
	@%p94 bra 	$L__BB0_82;
$L__BB0_73:
	shr.u32 	%r122, %r1820, 6;
	and.b32  	%r123, %r1820, 63;
	add.s32 	%r124, %r122, 16;
	add.s32 	%r125, %r123, %r5;
	setp.ge.u32 	%p95, %r124, %r488;
	setp.ge.u32 	%p96, %r125, %r487;
	mov.f32 	%f5749, 0f00000000;
	or.pred  	%p97, %p95, %p96;
	@%p97 bra 	$L__BB0_75;
	mad.lo.s32 	%r622, %r124, %r487, %r125;
	mul.wide.u32 	%rd140, %r622, 4;
	add.s64 	%rd141, %rd2, %rd140;
	ld.global.nc.f32 	%f5749, [%rd141];
$L__BB0_75:
	mov.u32 	%r623, _ZZ27steel_gemm_fused_nax_kernelE2Bs;
	mad.lo.s32 	%r624, %r122, 260, %r623;
	shl.b32 	%r625, %r123, 2;
	add.s32 	%r626, %r624, %r625;
	st.shared.f32 	[%r626+4160], %f5749;
	add.s32 	%r126, %r1820, %r8;
	shr.u32 	%r127, %r126, 6;
	and.b32  	%r128, %r126, 63;
	add.s32 	%r129, %r127, 16;
	add.s32 	%r130, %r128, %r5;
	setp.ge.u32 	%p98, %r129, %r488;
	setp.ge.u32 	%p99, %r130, %r487;
	mov.f32 	%f5750, 0f00000000;
	or.pred  	%p100, %p98, %p99;
	@%p100 bra 	$L__BB0_77;
	mad.lo.s32 	%r627, %r129, %r487, %r130;
	mul.wide.u32 	%rd142, %r627, 4;
	add.s64 	%rd143, %rd2, %rd142;
	ld.global.nc.f32 	%f5750, [%rd143];
$L__BB0_77:
	mad.lo.s32 	%r629, %r127, 260, %r623;
	shl.b32 	%r630, %r128, 2;
	add.s32 	%r631, %r629, %r630;
	st.shared.f32 	[%r631+4160], %f5750;
	add.s32 	%r131, %r126, %r8;
	shr.u32 	%r132, %r131, 6;
	and.b32  	%r133, %r131, 63;
	add.s32 	%r134, %r132, 16;
	add.s32 	%r135, %r133, %r5;
	setp.ge.u32 	%p101, %r134, %r488;
	setp.ge.u32 	%p102, %r135, %r487;
	mov.f32 	%f5751, 0f00000000;
	or.pred  	%p103, %p101, %p102;
	@%p103 bra 	$L__BB0_79;
	mad.lo.s32 	%r632, %r134, %r487, %r135;
	mul.wide.u32 	%rd144, %r632, 4;
	add.s64 	%rd145, %rd2, %rd144;
	ld.global.nc.f32 	%f5751, [%rd145];
$L__BB0_79:
	mad.lo.s32 	%r634, %r132, 260, %r623;
	shl.b32 	%r635, %r133, 2;
	add.s32 	%r636, %r634, %r635;
	st.shared.f32 	[%r636+4160], %f5751;
	add.s32 	%r136, %r131, %r8;
	shr.u32 	%r137, %r136, 6;
	and.b32  	%r138, %r136, 63;
	add.s32 	%r139, %r137, 16;
	add.s32 	%r140, %r138, %r5;
	setp.ge.u32 	%p104, %r139, %r488;
	setp.ge.u32 	%p105, %r140, %r487;
	mov.f32 	%f5752, 0f00000000;
	or.pred  	%p106, %p104, %p105;
	@%p106 bra 	$L__BB0_81;
	mad.lo.s32 	%r637, %r139, %r487, %r140;
	mul.wide.u32 	%rd146, %r637, 4;
	add.s64 	%rd147, %rd2, %rd146;
	ld.global.nc.f32 	%f5752, [%rd147];
$L__BB0_81:
	mad.lo.s32 	%r639, %r137, 260, %r623;
	shl.b32 	%r640, %r138, 2;
	add.s32 	%r641, %r639, %r640;
	st.shared.f32 	[%r641+4160], %f5752;
	add.s32 	%r1820, %r136, %r8;
	setp.lt.u32 	%p107, %r1820, 1024;
	@%p107 bra 	$L__BB0_73;
$L__BB0_82:
	setp.eq.s32 	%p108, %r7, 2;
	@%p108 bra 	$L__BB0_123;
	setp.eq.s32 	%p109, %r11, 3;
	mov.u32 	%r1822, %r1;
	@%p109 bra 	$L__BB0_93;
	shr.u32 	%r142, %r1, 4;
	and.b32  	%r143, %r1, 15;
	add.s32 	%r144, %r142, %r4;
	or.b32  	%r145, %r143, 32;
	setp.ge.u32 	%p110, %r144, %r486;
	setp.ge.u32 	%p111, %r145, %r488;
	mov.f32 	%f5753, 0f00000000;
	or.pred  	%p112, %p110, %p111;
	@%p112 bra 	$L__BB0_86;
	mad.lo.s32 	%r643, %r144, %r488, %r145;
	mul.wide.u32 	%rd148, %r643, 4;
	add.s64 	%rd149, %rd1, %rd148;
	ld.global.nc.f32 	%f5753, [%rd149];
$L__BB0_86:
	mov.u32 	%r644, _ZZ27steel_gemm_fused_nax_kernelE2As;
	mad.lo.s32 	%r645, %r142, 68, %r644;
	shl.b32 	%r646, %r143, 2;
	add.s32 	%r647, %r645, %r646;
	st.shared.f32 	[%r647+8704], %f5753;
	setp.eq.s32 	%p113, %r11, 0;
	mov.u32 	%r1822, %r9;
	@%p113 bra 	$L__BB0_93;
	shr.u32 	%r146, %r9, 4;
	and.b32  	%r147, %r9, 15;
	add.s32 	%r148, %r146, %r4;
	or.b32  	%r149, %r147, 32;
	setp.ge.u32 	%p114, %r148, %r486;
	setp.ge.u32 	%p115, %r149, %r488;
	mov.f32 	%f5754, 0f00000000;
	or.pred  	%p116, %p114, %p115;
	@%p116 bra 	$L__BB0_89;
	mad.lo.s32 	%r648, %r148, %r488, %r149;
	mul.wide.u32 	%rd150, %r648, 4;
	add.s64 	%rd151, %rd1, %rd150;
	ld.global.nc.f32 	%f5754, [%rd151];
$L__BB0_89:
	mad.lo.s32 	%r650, %r146, 68, %r644;
	shl.b32 	%r651, %r147, 2;
	add.s32 	%r652, %r650, %r651;
	st.shared.f32 	[%r652+8704], %f5754;
	add.s32 	%r1822, %r9, %r8;
	setp.eq.s32 	%p117, %r11, 1;
	@%p117 bra 	$L__BB0_93;
	shr.u32 	%r151, %r1822, 4;
	and.b32  	%r152, %r1822, 15;
	add.s32 	%r153, %r151, %r4;
	or.b32  	%r154, %r152, 32;
	setp.ge.u32 	%p118, %r153, %r486;
	setp.ge.u32 	%p119, %r154, %r488;
	mov.f32 	%f5755, 0f00000000;
	or.pred  	%p120, %p118, %p119;
	@%p120 bra 	$L__BB0_92;
	mad.lo.s32 	%r653, %r153, %r488, %r154;
	mul.wide.u32 	%rd152, %r653, 4;
	add.s64 	%rd153, %rd1, %rd152;
	ld.global.nc.f32 	%f5755, [%rd153];
$L__BB0_92:
	mad.lo.s32 	%r655, %r151, 68, %r644;
	shl.b32 	%r656, %r152, 2;
	add.s32 	%r657, %r655, %r656;
	st.shared.f32 	[%r657+8704], %f5755;
	add.s32 	%r1822, %r1822, %r8;
$L__BB0_93:
	setp.lt.u32 	%p121, %r10, 3;
	@%p121 bra 	$L__BB0_103;
$L__BB0_94:
	shr.u32 	%r158, %r1822, 4;
	and.b32  	%r159, %r1822, 15;
	add.s32 	%r160, %r158, %r4;
	or.b32  	%r161, %r159, 32;
	setp.ge.u32 	%p122, %r160, %r486;
	setp.ge.u32 	%p123, %r161, %r488;
	mov.f32 	%f5756, 0f00000000;
	or.pred  	%p124, %p122, %p123;
	@%p124 bra 	$L__BB0_96;
	mad.lo.s32 	%r658, %r160, %r488, %r161;
	mul.wide.u32 	%rd154, %r658, 4;
	add.s64 	%rd155, %rd1, %rd154;
	ld.global.nc.f32 	%f5756, [%rd155];
$L__BB0_96:
	mov.u32 	%r659, _ZZ27steel_gemm_fused_nax_kernelE2As;
	mad.lo.s32 	%r660, %r158, 68, %r659;
	shl.b32 	%r661, %r159, 2;
	add.s32 	%r662, %r660, %r661;
	st.shared.f32 	[%r662+8704], %f5756;
	add.s32 	%r162, %r1822, %r8;
	shr.u32 	%r163, %r162, 4;
	and.b32  	%r164, %r162, 15;
	add.s32 	%r165, %r163, %r4;
	or.b32  	%r166, %r164, 32;
	setp.ge.u32 	%p125, %r165, %r486;
	setp.ge.u32 	%p126, %r166, %r488;
	mov.f32 	%f5757, 0f00000000;
	or.pred  	%p127, %p125, %p126;
	@%p127 bra 	$L__BB0_98;
	mad.lo.s32 	%r663, %r165, %r488, %r166;
	mul.wide.u32 	%rd156, %r663, 4;
	add.s64 	%rd157, %rd1, %rd156;
	ld.global.nc.f32 	%f5757, [%rd157];
$L__BB0_98:
	mad.lo.s32 	%r665, %r163, 68, %r659;
	shl.b32 	%r666, %r164, 2;
	add.s32 	%r667, %r665, %r666;
	st.shared.f32 	[%r667+8704], %f5757;
	add.s32 	%r167, %r162, %r8;
	shr.u32 	%r168, %r167, 4;
	and.b32  	%r169, %r167, 15;
	add.s32 	%r170, %r168, %r4;
	or.b32  	%r171, %r169, 32;
	setp.ge.u32 	%p128, %r170, %r486;
	setp.ge.u32 	%p129, %r171, %r488;
	mov.f32 	%f5758, 0f00000000;
	or.pred  	%p130, %p128, %p129;
	@%p130 bra 	$L__BB0_100;
	mad.lo.s32 	%r668, %r170, %r488, %r171;
	mul.wide.u32 	%rd158, %r668, 4;
	add.s64 	%rd159, %rd1, %rd158;
	ld.global.nc.f32 	%f5758, [%rd159];
$L__BB0_100:
	mad.lo.s32 	%r670, %r168, 68, %r659;
	shl.b32 	%r671, %r169, 2;
	add.s32 	%r672, %r670, %r671;
	st.shared.f32 	[%r672+8704], %f5758;
	add.s32 	%r172, %r167, %r8;
	shr.u32 	%r173, %r172, 4;
	and.b32  	%r174, %r172, 15;
	add.s32 	%r175, %r173, %r4;
	or.b32  	%r176, %r174, 32;
	setp.ge.u32 	%p131, %r175, %r486;
	setp.ge.u32 	%p132, %r176, %r488;
	mov.f32 	%f5759, 0f00000000;
	or.pred  	%p133, %p131, %p132;
	@%p133 bra 	$L__BB0_102;
	mad.lo.s32 	%r673, %r175, %r488, %r176;
	mul.wide.u32 	%rd160, %r673, 4;
	add.s64 	%rd161, %rd1, %rd160;
	ld.global.nc.f32 	%f5759, [%rd161];
$L__BB0_102:
	mad.lo.s32 	%r675, %r173, 68, %r659;
	shl.b32 	%r676, %r174, 2;
	add.s32 	%r677, %r675, %r676;
	st.shared.f32 	[%r677+8704], %f5759;
	add.s32 	%r1822, %r172, %r8;
	setp.lt.u32 	%p134, %r1822, 1024;
	@%p134 bra 	$L__BB0_94;
$L__BB0_103:
	setp.eq.s32 	%p135, %r11, 3;
	mov.u32 	%r1824, %r1;
	@%p135 bra 	$L__BB0_113;
	shr.u32 	%r178, %r1, 6;
	and.b32  	%r179, %r1, 63;
	add.s32 	%r180, %r178, 32;
	add.s32 	%r181, %r179, %r5;
	setp.ge.u32 	%p136, %r180, %r488;
	setp.ge.u32 	%p137, %r181, %r487;
	mov.f32 	%f5760, 0f00000000;
	or.pred  	%p138, %p136, %p137;
	@%p138 bra 	$L__BB0_106;
	mad.lo.s32 	%r679, %r180, %r487, %r181;
	mul.wide.u32 	%rd162, %r679, 4;
	add.s64 	%rd163, %rd2, %rd162;
	ld.global.nc.f32 	%f5760, [%rd163];
$L__BB0_106:
	mov.u32 	%r680, _ZZ27steel_gemm_fused_nax_kernelE2Bs;
	mad.lo.s32 	%r681, %r178, 260, %r680;
	shl.b32 	%r682, %r179, 2;
	add.s32 	%r683, %r681, %r682;
	st.shared.f32 	[%r683+8320], %f5760;
	setp.eq.s32 	%p139, %r11, 0;
	mov.u32 	%r1824, %r9;
	@%p139 bra 	$L__BB0_113;
	shr.u32 	%r182, %r9, 6;
	and.b32  	%r183, %r9, 63;
	add.s32 	%r184, %r182, 32;
	add.s32 	%r185, %r183, %r5;
	setp.ge.u32 	%p140, %r184, %r488;
	setp.ge.u32 	%p141, %r185, %r487;
	mov.f32 	%f5761, 0f00000000;
	or.pred  	%p142, %p140, %p141;
	@%p142 bra 	$L__BB0_109;
	mad.lo.s32 	%r684, %r184, %r487, %r185;
	mul.wide.u32 	%rd164, %r684, 4;
	add.s64 	%rd165, %rd2, %rd164;
	ld.global.nc.f32 	%f5761, [%rd165];
$L__BB0_109:
	mad.lo.s32 	%r686, %r182, 260, %r680;
	shl.b32 	%r687, %r183, 2;
	add.s32 	%r688, %r686, %r687;
	st.shared.f32 	[%r688+8320], %f5761;
	add.s32 	%r1824, %r9, %r8;
	setp.eq.s32 	%p143, %r11, 1;
	@%p143 bra 	$L__BB0_113;
	shr.u32 	%r187, %r1824, 6;
	and.b32  	%r188, %r1824, 63;
	add.s32 	%r189, %r187, 32;
	add.s32 	%r190, %r188, %r5;
	setp.ge.u32 	%p144, %r189, %r488;
	setp.ge.u32 	%p145, %r190, %r487;
	mov.f32 	%f5762, 0f00000000;
	or.pred  	%p146, %p144, %p145;
	@%p146 bra 	$L__BB0_112;
	mad.lo.s32 	%r689, %r189, %r487, %r190;
	mul.wide.u32 	%rd166, %r689, 4;
	add.s64 	%rd167, %rd2, %rd166;
	ld.global.nc.f32 	%f5762, [%rd167];
$L__BB0_112:
	mad.lo.s32 	%r691, %r187, 260, %r680;
	shl.b32 	%r692, %r188, 2;
	add.s32 	%r693, %r691, %r692;
	st.shared.f32 	[%r693+8320], %f5762;
	add.s32 	%r1824, %r1824, %r8;
$L__BB0_113:
	setp.lt.u32 	%p147, %r10, 3;
	@%p147 bra 	$L__BB0_123;
$L__BB0_114:
	shr.u32 	%r194, %r1824, 6;
	and.b32  	%r195, %r1824, 63;
	add.s32 	%r196, %r194, 32;
	add.s32 	%r197, %r195, %r5;
	setp.ge.u32 	%p148, %r196, %r488;
	setp.ge.u32 	%p149, %r197, %r487;
	mov.f32 	%f5763, 0f00000000;
	or.pred  	%p150, %p148, %p149;
	@%p150 bra 	$L__BB0_116;
	mad.lo.s32 	%r694, %r196, %r487, %r197;
	mul.wide.u32 	%rd168, %r694, 4;
	add.s64 	%rd169, %rd2, %rd168;
	ld.global.nc.f32 	%f5763, [%rd169];
$L__BB0_116:
	mov.u32 	%r695, _ZZ27steel_gemm_fused_nax_kernelE2Bs;
	mad.lo.s32 	%r696, %r194, 260, %r695;
	shl.b32 	%r697, %r195, 2;
	add.s32 	%r698, %r696, %r697;
	st.shared.f32 	[%r698+8320], %f5763;
	add.s32 	%r198, %r1824, %r8;
	shr.u32 	%r199, %r198, 6;
	and.b32  	%r200, %r198, 63;
	add.s32 	%r201, %r199, 32;
	add.s32 	%r202, %r200, %r5;
	setp.ge.u32 	%p151, %r201, %r488;
	setp.ge.u32 	%p152, %r202, %r487;
	mov.f32 	%f5764, 0f00000000;
	or.pred  	%p153, %p151, %p152;
	@%p153 bra 	$L__BB0_118;
	mad.lo.s32 	%r699, %r201, %r487, %r202;
	mul.wide.u32 	%rd170, %r699, 4;
	add.s64 	%rd171, %rd2, %rd170;
	ld.global.nc.f32 	%f5764, [%rd171];
$L__BB0_118:
	mad.lo.s32 	%r701, %r199, 260, %r695;
	shl.b32 	%r702, %r200, 2;
	add.s32 	%r703, %r701, %r702;
	st.shared.f32 	[%r703+8320], %f5764;
	add.s32 	%r203, %r198, %r8;
	shr.u32 	%r204, %r203, 6;
	and.b32  	%r205, %r203, 63;
	add.s32 	%r206, %r204, 32;
	add.s32 	%r207, %r205, %r5;
	setp.ge.u32 	%p154, %r206, %r488;
	setp.ge.u32 	%p155, %r207, %r487;
	mov.f32 	%f5765, 0f00000000;
	or.pred  	%p156, %p154, %p155;
	@%p156 bra 	$L__BB0_120;
	mad.lo.s32 	%r704, %r206, %r487, %r207;
	mul.wide.u32 	%rd172, %r704, 4;
	add.s64 	%rd173, %rd2, %rd172;
	ld.global.nc.f32 	%f5765, [%rd173];
$L__BB0_120:
	mad.lo.s32 	%r706, %r204, 260, %r695;
	shl.b32 	%r707, %r205, 2;
	add.s32 	%r708, %r706, %r707;
	st.shared.f32 	[%r708+8320], %f5765;
	add.s32 	%r208, %r203, %r8;
	shr.u32 	%r209, %r208, 6;
	and.b32  	%r210, %r208, 63;
	add.s32 	%r211, %r209, 32;
	add.s32 	%r212, %r210, %r5;
	setp.ge.u32 	%p157, %r211, %r488;
	setp.ge.u32 	%p158, %r212, %r487;
	mov.f32 	%f5766, 0f00000000;
	or.pred  	%p159, %p157, %p158;
	@%p159 bra 	$L__BB0_122;
	mad.lo.s32 	%r709, %r211, %r487, %r212;
	mul.wide.u32 	%rd174, %r709, 4;
	add.s64 	%rd175, %rd2, %rd174;
	ld.global.nc.f32 	%f5766, [%rd175];
$L__BB0_122:
	mad.lo.s32 	%r711, %r209, 260, %r695;
	shl.b32 	%r712, %r210, 2;
	add.s32 	%r713, %r711, %r712;
	st.shared.f32 	[%r713+8320], %f5766;
	add.s32 	%r1824, %r208, %r8;
	setp.lt.u32 	%p160, %r1824, 1024;
	@%p160 bra 	$L__BB0_114;
$L__BB0_123:
	setp.lt.u32 	%p161, %r6, 16;
	bar.sync 	0;
	mov.f32 	%f85, 0f00000000;
	mov.f32 	%f86, %f85;
	mov.f32 	%f87, %f85;
	mov.f32 	%f88, %f85;
	mov.f32 	%f89, %f85;
	mov.f32 	%f90, %f85;
	mov.f32 	%f91, %f85;
	mov.f32 	%f92, %f85;
	mov.f32 	%f93, %f85;
	mov.f32 	%f94, %f85;
	mov.f32 	%f95, %f85;
	mov.f32 	%f96, %f85;
	mov.f32 	%f97, %f85;
	mov.f32 	%f98, %f85;
	mov.f32 	%f99, %f85;
	mov.f32 	%f100, %f85;
	@%p161 bra 	$L__BB0_168;
	mov.u32 	%r214, %ntid.x;
	add.s32 	%r215, %r1, %r214;
	max.u32 	%r715, %r215, 1024;
	setp.lt.u32 	%p162, %r215, 1024;
	selp.u32 	%r716, 1, 0, %p162;
	add.s32 	%r717, %r215, %r716;
	sub.s32 	%r718, %r715, %r717;
	div.u32 	%r719, %r718, %r214;
	add.s32 	%r216, %r719, %r716;
	and.b32  	%r217, %r216, 3;
	shr.u32 	%r218, %r1, 4;
	and.b32  	%r219, %r1, 15;
	add.s32 	%r220, %r218, %r4;
	mul.lo.s32 	%r221, %r220, %r488;
	shr.u32 	%r222, %r215, 4;
	and.b32  	%r223, %r215, 15;
	add.s32 	%r224, %r222, %r4;
	mul.lo.s32 	%r225, %r224, %r488;
	add.s32 	%r226, %r215, %r214;
	shr.u32 	%r227, %r226, 4;
	and.b32  	%r228, %r226, 15;
	add.s32 	%r229, %r227, %r4;
	mul.lo.s32 	%r230, %r229, %r488;
	add.s32 	%r231, %r226, %r214;
	shr.u32 	%r232, %r1, 6;
	and.b32  	%r233, %r1, 63;
	add.s32 	%r234, %r233, %r5;
	shr.u32 	%r235, %r215, 6;
	and.b32  	%r236, %r215, 63;
	add.s32 	%r237, %r236, %r5;
	shr.u32 	%r238, %r226, 6;
	and.b32  	%r239, %r226, 63;
	add.s32 	%r240, %r239, %r5;
	shl.b32 	%r241, %r214, 2;
	mov.b32 	%r1826, 0;
	mov.f32 	%f85, 0f00000000;
$L__BB0_125:
	add.s32 	%r720, %r1826, 2;
	mul.hi.u32 	%r721, %r720, -1431655765;
	shr.u32 	%r722, %r721, 1;
	mul.lo.s32 	%r723, %r722, 3;
	sub.s32 	%r410, %r720, %r723;
	add.s32 	%r411, %r1826, 3;
	setp.ge.u32 	%p163, %r411, %r7;
	@%p163 bra 	$L__BB0_167;
	setp.eq.s32 	%p164, %r217, 3;
	shl.b32 	%r412, %r411, 4;
	mov.u32 	%r724, _ZZ27steel_gemm_fused_nax_kernelE2As;
	mad.lo.s32 	%r413, %r410, 4352, %r724;
	mov.u32 	%r1827, %r1;
	@%p164 bra 	$L__BB0_136;
	setp.ge.u32 	%p165, %r220, %r486;
	add.s32 	%r414, %r219, %r412;
	setp.ge.u32 	%p166, %r414, %r488;
	mov.f32 	%f5911, 0f00000000;
	or.pred  	%p167, %p165, %p166;
	@%p167 bra 	$L__BB0_129;
	add.s32 	%r726, %r221, %r414;
	mul.wide.u32 	%rd176, %r726, 4;
	add.s64 	%rd177, %rd1, %rd176;
	ld.global.nc.f32 	%f5911, [%rd177];
$L__BB0_129:
	setp.eq.s32 	%p168, %r217, 0;
	mad.lo.s32 	%r727, %r218, 68, %r413;
	shl.b32 	%r728, %r219, 2;
	add.s32 	%r729, %r727, %r728;
	st.shared.f32 	[%r729], %f5911;
	mov.u32 	%r1827, %r215;
	@%p168 bra 	$L__BB0_136;
	setp.ge.u32 	%p169, %r224, %r486;
	add.s32 	%r415, %r223, %r412;
	setp.ge.u32 	%p170, %r415, %r488;
	mov.f32 	%f5912, 0f00000000;
	or.pred  	%p171, %p169, %p170;
	@%p171 bra 	$L__BB0_132;
	add.s32 	%r731, %r225, %r415;
	mul.wide.u32 	%rd178, %r731, 4;
	add.s64 	%rd179, %rd1, %rd178;
	ld.global.nc.f32 	%f5912, [%rd179];
$L__BB0_132:
	setp.eq.s32 	%p172, %r217, 1;
	mad.lo.s32 	%r732, %r222, 68, %r413;
	shl.b32 	%r733, %r223, 2;
	add.s32 	%r734, %r732, %r733;
	st.shared.f32 	[%r734], %f5912;
	mov.u32 	%r1827, %r226;
	@%p172 bra 	$L__BB0_136;
	setp.ge.u32 	%p173, %r229, %r486;
	add.s32 	%r416, %r228, %r412;
	setp.ge.u32 	%p174, %r416, %r488;
	mov.f32 	%f5913, 0f00000000;
	or.pred  	%p175, %p173, %p174;
	@%p175 bra 	$L__BB0_135;
	add.s32 	%r736, %r230, %r416;
	mul.wide.u32 	%rd180, %r736, 4;
	add.s64 	%rd181, %rd1, %rd180;
	ld.global.nc.f32 	%f5913, [%rd181];
$L__BB0_135:
	mad.lo.s32 	%r737, %r227, 68, %r413;
	shl.b32 	%r738, %r228, 2;
	add.s32 	%r739, %r737, %r738;
	st.shared.f32 	[%r739], %f5913;
	mov.u32 	%r1827, %r231;
$L__BB0_136:
	setp.lt.u32 	%p176, %r216, 3;
	@%p176 bra 	$L__BB0_147;
	shl.b32 	%r740, %r214, 1;
	add.s32 	%r1830, %r740, %r1827;
	mad.lo.s32 	%r1829, %r214, 3, %r1827;
	add.s32 	%r1828, %r214, %r1827;
$L__BB0_138:
	shr.u32 	%r425, %r1827, 4;
	and.b32  	%r426, %r1827, 15;
	add.s32 	%r427, %r425, %r4;
	add.s32 	%r428, %r426, %r412;
	setp.ge.u32 	%p177, %r427, %r486;
	setp.ge.u32 	%p178, %r428, %r488;
	mov.f32 	%f5914, 0f00000000;
	or.pred  	%p179, %p177, %p178;
	@%p179 bra 	$L__BB0_140;
	mad.lo.s32 	%r741, %r427, %r488, %r428;
	mul.wide.u32 	%rd182, %r741, 4;
	add.s64 	%rd183, %rd1, %rd182;
	ld.global.nc.f32 	%f5914, [%rd183];
$L__BB0_140:
	mad.lo.s32 	%r742, %r425, 68, %r413;
	shl.b32 	%r743, %r426, 2;
	add.s32 	%r744, %r742, %r743;
	st.shared.f32 	[%r744], %f5914;
	shr.u32 	%r429, %r1828, 4;
	and.b32  	%r430, %r1828, 15;
	add.s32 	%r431, %r429, %r4;
	add.s32 	%r432, %r430, %r412;
	setp.ge.u32 	%p180, %r431, %r486;
	setp.ge.u32 	%p181, %r432, %r488;
	mov.f32 	%f5915, 0f00000000;
	or.pred  	%p182, %p180, %p181;
	@%p182 bra 	$L__BB0_142;
	mad.lo.s32 	%r745, %r431, %r488, %r432;
	mul.wide.u32 	%rd184, %r745, 4;
	add.s64 	%rd185, %rd1, %rd184;
	ld.global.nc.f32 	%f5915, [%rd185];
$L__BB0_142:
	mad.lo.s32 	%r746, %r429, 68, %r413;
	shl.b32 	%r747, %r430, 2;
	add.s32 	%r748, %r746, %r747;
	st.shared.f32 	[%r748], %f5915;
	add.s32 	%r433, %r1827, %r214;
	shr.u32 	%r434, %r1830, 4;
	and.b32  	%r435, %r1830, 15;
	add.s32 	%r436, %r434, %r4;
	add.s32 	%r437, %r435, %r412;
	setp.ge.u32 	%p183, %r436, %r486;
	setp.ge.u32 	%p184, %r437, %r488;
	mov.f32 	%f5916, 0f00000000;
	or.pred  	%p185, %p183, %p184;
	@%p185 bra 	$L__BB0_144;
	mad.lo.s32 	%r749, %r436, %r488, %r437;
	mul.wide.u32 	%rd186, %r749, 4;
	add.s64 	%rd187, %rd1, %rd186;
	ld.global.nc.f32 	%f5916, [%rd187];
$L__BB0_144:
	mad.lo.s32 	%r750, %r434, 68, %r413;
	shl.b32 	%r751, %r435, 2;
	add.s32 	%r752, %r750, %r751;
	st.shared.f32 	[%r752], %f5916;
	add.s32 	%r438, %r433, %r214;
	shr.u32 	%r439, %r1829, 4;
	and.b32  	%r440, %r1829, 15;
	add.s32 	%r441, %r439, %r4;
	add.s32 	%r442, %r440, %r412;
	setp.ge.u32 	%p186, %r441, %r486;
	setp.ge.u32 	%p187, %r442, %r488;
	mov.f32 	%f5917, 0f00000000;
	or.pred  	%p188, %p186, %p187;
	@%p188 bra 	$L__BB0_146;
	mad.lo.s32 	%r753, %r441, %r488, %r442;
	mul.wide.u32 	%rd188, %r753, 4;
	add.s64 	%rd189, %rd1, %rd188;
	ld.global.nc.f32 	%f5917, [%rd189];
$L__BB0_146:
	mad.lo.s32 	%r754, %r439, 68, %r413;
	shl.b32 	%r755, %r440, 2;
	add.s32 	%r756, %r754, %r755;
	st.shared.f32 	[%r756], %f5917;
	add.s32 	%r757, %r438, %r214;
	add.s32 	%r1827, %r757, %r214;
	add.s32 	%r1830, %r1830, %r241;
	add.s32 	%r1829, %r1829, %r241;
	add.s32 	%r1828, %r1828, %r241;
	setp.lt.u32 	%p189, %r1827, 1024;
	@%p189 bra 	$L__BB0_138;
$L__BB0_147:
	mov.u32 	%r758, _ZZ27steel_gemm_fused_nax_kernelE2Bs;
	mad.lo.s32 	%r447, %r410, 4160, %r758;
	mov.u32 	%r1832, %r1;
	@%p164 bra 	$L__BB0_157;
	setp.ge.u32 	%p191, %r234, %r487;
	add.s32 	%r448, %r232, %r412;
	setp.ge.u32 	%p192, %r448, %r488;
	mov.f32 	%f5918, 0f00000000;
	or.pred  	%p193, %p192, %p191;
	@%p193 bra 	$L__BB0_150;
	mad.lo.s32 	%r759, %r448, %r487, %r234;
	mul.wide.u32 	%rd190, %r759, 4;
	add.s64 	%rd191, %rd2, %rd190;
	ld.global.nc.f32 	%f5918, [%rd191];
$L__BB0_150:
	setp.eq.s32 	%p194, %r217, 0;
	mad.lo.s32 	%r760, %r232, 260, %r447;
	shl.b32 	%r761, %r233, 2;
	add.s32 	%r762, %r760, %r761;
	st.shared.f32 	[%r762], %f5918;
	mov.u32 	%r1832, %r215;
	@%p194 bra 	$L__BB0_157;
	setp.ge.u32 	%p195, %r237, %r487;
	add.s32 	%r449, %r235, %r412;
	setp.ge.u32 	%p196, %r449, %r488;
	mov.f32 	%f5919, 0f00000000;
	or.pred  	%p197, %p196, %p195;
	@%p197 bra 	$L__BB0_153;
	mad.lo.s32 	%r763, %r449, %r487, %r237;
	mul.wide.u32 	%rd192, %r763, 4;
	add.s64 	%rd193, %rd2, %rd192;
	ld.global.nc.f32 	%f5919, [%rd193];
$L__BB0_153:
	setp.eq.s32 	%p198, %r217, 1;
	mad.lo.s32 	%r764, %r235, 260, %r447;
	shl.b32 	%r765, %r236, 2;
	add.s32 	%r766, %r764, %r765;
	st.shared.f32 	[%r766], %f5919;
	mov.u32 	%r1832, %r226;
	@%p198 bra 	$L__BB0_157;
	setp.ge.u32 	%p199, %r240, %r487;
	add.s32 	%r450, %r238, %r412;
	setp.ge.u32 	%p200, %r450, %r488;
	mov.f32 	%f5920, 0f00000000;
	or.pred  	%p201, %p200, %p199;
	@%p201 bra 	$L__BB0_156;
	mad.lo.s32 	%r767, %r450, %r487, %r240;
	mul.wide.u32 	%rd194, %r767, 4;
	add.s64 	%rd195, %rd2, %rd194;
	ld.global.nc.f32 	%f5920, [%rd195];
$L__BB0_156:
	mad.lo.s32 	%r768, %r238, 260, %r447;
	shl.b32 	%r769, %r239, 2;
	add.s32 	%r770, %r768, %r769;
	st.shared.f32 	[%r770], %f5920;
	mov.u32 	%r1832, %r231;
$L__BB0_157:
	@%p176 bra 	$L__BB0_167;
$L__BB0_158:
	shr.u32 	%r453, %r1832, 6;
	and.b32  	%r454, %r1832, 63;
	add.s32 	%r455, %r453, %r412;
	add.s32 	%r456, %r454, %r5;
	setp.ge.u32 	%p203, %r455, %r488;
	setp.ge.u32 	%p204, %r456, %r487;
	mov.f32 	%f5921, 0f00000000;
	or.pred  	%p205, %p203, %p204;
	@%p205 bra 	$L__BB0_160;
	mad.lo.s32 	%r771, %r455, %r487, %r456;
	mul.wide.u32 	%rd196, %r771, 4;
	add.s64 	%rd197, %rd2, %rd196;
	ld.global.nc.f32 	%f5921, [%rd197];
$L__BB0_160:
	mad.lo.s32 	%r772, %r453, 260, %r447;
	shl.b32 	%r773, %r454, 2;
	add.s32 	%r774, %r772, %r773;
	st.shared.f32 	[%r774], %f5921;
	add.s32 	%r457, %r1832, %r214;
	shr.u32 	%r458, %r457, 6;
	and.b32  	%r459, %r457, 63;
	add.s32 	%r460, %r458, %r412;
	add.s32 	%r461, %r459, %r5;
	setp.ge.u32 	%p206, %r460, %r488;
	setp.ge.u32 	%p207, %r461, %r487;
	mov.f32 	%f5922, 0f00000000;
	or.pred  	%p208, %p206, %p207;
	@%p208 bra 	$L__BB0_162;
	mad.lo.s32 	%r775, %r460, %r487, %r461;
	mul.wide.u32 	%rd198, %r775, 4;
	add.s64 	%rd199, %rd2, %rd198;
	ld.global.nc.f32 	%f5922, [%rd199];
$L__BB0_162:
	mad.lo.s32 	%r776, %r458, 260, %r447;
	shl.b32 	%r777, %r459, 2;
	add.s32 	%r778, %r776, %r777;
	st.shared.f32 	[%r778], %f5922;
	add.s32 	%r462, %r457, %r214;
	shr.u32 	%r463, %r462, 6;
	and.b32  	%r464, %r462, 63;
	add.s32 	%r465, %r463, %r412;
	add.s32 	%r466, %r464, %r5;
	setp.ge.u32 	%p209, %r465, %r488;
	setp.ge.u32 	%p210, %r466, %r487;
	mov.f32 	%f5923, 0f00000000;
	or.pred  	%p211, %p209, %p210;
	@%p211 bra 	$L__BB0_164;
	mad.lo.s32 	%r779, %r465, %r487, %r466;
	mul.wide.u32 	%rd200, %r779, 4;
	add.s64 	%rd201, %rd2, %rd200;
	ld.global.nc.f32 	%f5923, [%rd201];
$L__BB0_164:
	mad.lo.s32 	%r780, %r463, 260, %r447;
	shl.b32 	%r781, %r464, 2;
	add.s32 	%r782, %r780, %r781;
	st.shared.f32 	[%r782], %f5923;
	add.s32 	%r467, %r462, %r214;
	shr.u32 	%r468, %r467, 6;
	and.b32  	%r469, %r467, 63;
	add.s32 	%r470, %r468, %r412;
	add.s32 	%r471, %r469, %r5;
	setp.ge.u32 	%p212, %r470, %r488;
	setp.ge.u32 	%p213, %r471, %r487;
	mov.f32 	%f5924, 0f00000000;
	or.pred  	%p214, %p212, %p213;
	@%p214 bra 	$L__BB0_166;
	mad.lo.s32 	%r783, %r470, %r487, %r471;
	mul.wide.u32 	%rd202, %r783, 4;
	add.s64 	%rd203, %rd2, %rd202;
	ld.global.nc.f32 	%f5924, [%rd203];
$L__BB0_166:
	mad.lo.s32 	%r784, %r468, 260, %r447;
	shl.b32 	%r785, %r469, 2;
	add.s32 	%r786, %r784, %r785;
	st.shared.f32 	[%r786], %f5924;
	add.s32 	%r1832, %r467, %r214;
	setp.lt.u32 	%p215, %r1832, 1024;
	@%p215 bra 	$L__BB0_158;
$L__BB0_167:
	mul.hi.u32 	%r787, %r1826, -1431655765;
	shr.u32 	%r788, %r787, 1;
	mul.lo.s32 	%r789, %r788, 3;
	sub.s32 	%r790, %r1826, %r789;
	mov.u32 	%r791, _ZZ27steel_gemm_fused_nax_kernelE2As;
	mad.lo.s32 	%r792, %r790, 4352, %r791;
	mov.u32 	%r793, _ZZ27steel_gemm_fused_nax_kernelE2Bs;
	mad.lo.s32 	%r794, %r790, 4160, %r793;
	mad.lo.s32 	%r795, %r2, 68, %r792;
	ld.shared.f32 	%f685, [%r795];
	shl.b32 	%r796, %r3, 2;
	add.s32 	%r797, %r794, %r796;
	ld.shared.f32 	%f686, [%r797];
	ld.shared.f32 	%f687, [%r795+68];
	ld.shared.f32 	%f688, [%r797+4];
	ld.shared.f32 	%f689, [%r795+136];
	ld.shared.f32 	%f690, [%r797+8];
	ld.shared.f32 	%f691, [%r795+204];
	ld.shared.f32 	%f692, [%r797+12];
	fma.rn.f32 	%f693, %f685, %f686, %f92;
	fma.rn.f32 	%f694, %f685, %f688, %f91;
	fma.rn.f32 	%f695, %f685, %f690, %f90;
	fma.rn.f32 	%f696, %f685, %f692, %f89;
	fma.rn.f32 	%f697, %f687, %f686, %f88;
	fma.rn.f32 	%f698, %f687, %f688, %f87;
	fma.rn.f32 	%f699, %f687, %f690, %f86;
	fma.rn.f32 	%f700, %f687, %f692, %f85;
	fma.rn.f32 	%f701, %f689, %f686, %f93;
	fma.rn.f32 	%f702, %f689, %f688, %f94;
	fma.rn.f32 	%f703, %f689, %f690, %f95;
	fma.rn.f32 	%f704, %f689, %f692, %f96;
	fma.rn.f32 	%f705, %f691, %f686, %f97;
	fma.rn.f32 	%f706, %f691, %f688, %f98;
	fma.rn.f32 	%f707, %f691, %f690, %f99;
	fma.rn.f32 	%f708, %f691, %f692, %f100;
	ld.shared.f32 	%f709, [%r795+4];
	ld.shared.f32 	%f710, [%r797+260];
	ld.shared.f32 	%f711, [%r795+72];
	ld.shared.f32 	%f712, [%r797+264];
	ld.shared.f32 	%f713, [%r795+140];
	ld.shared.f32 	%f714, [%r797+268];
	ld.shared.f32 	%f715, [%r795+208];
	ld.shared.f32 	%f716, [%r797+272];
	fma.rn.f32 	%f717, %f709, %f710, %f693;
	fma.rn.f32 	%f718, %f709, %f712, %f694;
	fma.rn.f32 	%f719, %f709, %f714, %f695;
	fma.rn.f32 	%f720, %f709, %f716, %f696;
	fma.rn.f32 	%f721, %f711, %f710, %f697;
	fma.rn.f32 	%f722, %f711, %f712, %f698;
	fma.rn.f32 	%f723, %f711, %f714, %f699;
	fma.rn.f32 	%f724, %f711, %f716, %f700;
	fma.rn.f32 	%f725, %f713, %f710, %f701;
	fma.rn.f32 	%f726, %f713, %f712, %f702;
	fma.rn.f32 	%f727, %f713, %f714, %f703;
	fma.rn.f32 	%f728, %f713, %f716, %f704;
	fma.rn.f32 	%f729, %f715, %f710, %f705;
	fma.rn.f32 	%f730, %f715, %f712, %f706;
	fma.rn.f32 	%f731, %f715, %f714, %f707;
	fma.rn.f32 	%f732, %f715, %f716, %f708;
	ld.shared.f32 	%f733, [%r795+8];
	ld.shared.f32 	%f734, [%r797+520];
	ld.shared.f32 	%f735, [%r795+76];
	ld.shared.f32 	%f736, [%r797+524];
	ld.shared.f32 	%f737, [%r795+144];
	ld.shared.f32 	%f738, [%r797+528];
	ld.shared.f32 	%f739, [%r795+212];
	ld.shared.f32 	%f740, [%r797+532];
	fma.rn.f32 	%f741, %f733, %f734, %f717;
	fma.rn.f32 	%f742, %f733, %f736, %f718;
	fma.rn.f32 	%f743, %f733, %f738, %f719;
	fma.rn.f32 	%f744, %f733, %f740, %f720;
	fma.rn.f32 	%f745, %f735, %f734, %f721;
	fma.rn.f32 	%f746, %f735, %f736, %f722;
	fma.rn.f32 	%f747, %f735, %f738, %f723;
	fma.rn.f32 	%f748, %f735, %f740, %f724;
	fma.rn.f32 	%f749, %f737, %f734, %f725;
	fma.rn.f32 	%f750, %f737, %f736, %f726;
	fma.rn.f32 	%f751, %f737, %f738, %f727;
	fma.rn.f32 	%f752, %f737, %f740, %f728;
	fma.rn.f32 	%f753, %f739, %f734, %f729;
	fma.rn.f32 	%f754, %f739, %f736, %f730;
	fma.rn.f32 	%f755, %f739, %f738, %f731;
	fma.rn.f32 	%f756, %f739, %f740, %f732;
	ld.shared.f32 	%f757, [%r795+12];
	ld.shared.f32 	%f758, [%r797+780];
	ld.shared.f32 	%f759, [%r795+80];
	ld.shared.f32 	%f760, [%r797+784];
	ld.shared.f32 	%f761, [%r795+148];
	ld.shared.f32 	%f762, [%r797+788];
	ld.shared.f32 	%f763, [%r795+216];
	ld.shared.f32 	%f764, [%r797+792];
	fma.rn.f32 	%f765, %f757, %f758, %f741;
	fma.rn.f32 	%f766, %f757, %f760, %f742;
	fma.rn.f32 	%f767, %f757, %f762, %f743;
	fma.rn.f32 	%f768, %f757, %f764, %f744;
	fma.rn.f32 	%f769, %f759, %f758, %f745;
	fma.rn.f32 	%f770, %f759, %f760, %f746;
	fma.rn.f32 	%f771, %f759, %f762, %f747;
	fma.rn.f32 	%f772, %f759, %f764, %f748;
	fma.rn.f32 	%f773, %f761, %f758, %f749;
	fma.rn.f32 	%f774, %f761, %f760, %f750;
	fma.rn.f32 	%f775, %f761, %f762, %f751;
	fma.rn.f32 	%f776, %f761, %f764, %f752;
	fma.rn.f32 	%f777, %f763, %f758, %f753;
	fma.rn.f32 	%f778, %f763, %f760, %f754;
	fma.rn.f32 	%f779, %f763, %f762, %f755;
	fma.rn.f32 	%f780, %f763, %f764, %f756;
	ld.shared.f32 	%f781, [%r795+16];
	ld.shared.f32 	%f782, [%r797+1040];
	ld.shared.f32 	%f783, [%r795+84];
	ld.shared.f32 	%f784, [%r797+1044];
	ld.shared.f32 	%f785, [%r795+152];
	ld.shared.f32 	%f786, [%r797+1048];
	ld.shared.f32 	%f787, [%r795+220];
	ld.shared.f32 	%f788, [%r797+1052];
	fma.rn.f32 	%f789, %f781, %f782, %f765;
	fma.rn.f32 	%f790, %f781, %f784, %f766;
	fma.rn.f32 	%f791, %f781, %f786, %f767;
	fma.rn.f32 	%f792, %f781, %f788, %f768;
	fma.rn.f32 	%f793, %f783, %f782, %f769;
	fma.rn.f32 	%f794, %f783, %f784, %f770;
	fma.rn.f32 	%f795, %f783, %f786, %f771;
	fma.rn.f32 	%f796, %f783, %f788, %f772;
	fma.rn.f32 	%f797, %f785, %f782, %f773;
	fma.rn.f32 	%f798, %f785, %f784, %f774;
	fma.rn.f32 	%f799, %f785, %f786, %f775;
	fma.rn.f32 	%f800, %f785, %f788, %f776;
	fma.rn.f32 	%f801, %f787, %f782, %f777;
	fma.rn.f32 	%f802, %f787, %f784, %f778;
	fma.rn.f32 	%f803, %f787, %f786, %f779;
	fma.rn.f32 	%f804, %f787, %f788, %f780;
	ld.shared.f32 	%f805, [%r795+20];
	ld.shared.f32 	%f806, [%r797+1300];
	ld.shared.f32 	%f807, [%r795+88];
	ld.shared.f32 	%f808, [%r797+1304];
	ld.shared.f32 	%f809, [%r795+156];
	ld.shared.f32 	%f810, [%r797+1308];
	ld.shared.f32 	%f811, [%r795+224];
	ld.shared.f32 	%f812, [%r797+1312];
	fma.rn.f32 	%f813, %f805, %f806, %f789;
	fma.rn.f32 	%f814, %f805, %f808, %f790;
	fma.rn.f32 	%f815, %f805, %f810, %f791;
	fma.rn.f32 	%f816, %f805, %f812, %f792;
	fma.rn.f32 	%f817, %f807, %f806, %f793;
	fma.rn.f32 	%f818, %f807, %f808, %f794;
	fma.rn.f32 	%f819, %f807, %f810, %f795;
	fma.rn.f32 	%f820, %f807, %f812, %f796;
	fma.rn.f32 	%f821, %f809, %f806, %f797;
	fma.rn.f32 	%f822, %f809, %f808, %f798;
	fma.rn.f32 	%f823, %f809, %f810, %f799;
	fma.rn.f32 	%f824, %f809, %f812, %f800;
	fma.rn.f32 	%f825, %f811, %f806, %f801;
	fma.rn.f32 	%f826, %f811, %f808, %f802;
	fma.rn.f32 	%f827, %f811, %f810, %f803;
	fma.rn.f32 	%f828, %f811, %f812, %f804;
	ld.shared.f32 	%f829, [%r795+24];
	ld.shared.f32 	%f830, [%r797+1560];
	ld.shared.f32 	%f831, [%r795+92];
	ld.shared.f32 	%f832, [%r797+1564];
	ld.shared.f32 	%f833, [%r795+160];
	ld.shared.f32 	%f834, [%r797+1568];
	ld.shared.f32 	%f835, [%r795+228];
	ld.shared.f32 	%f836, [%r797+1572];
	fma.rn.f32 	%f837, %f829, %f830, %f813;
	fma.rn.f32 	%f838, %f829, %f832, %f814;
	fma.rn.f32 	%f839, %f829, %f834, %f815;
	fma.rn.f32 	%f840, %f829, %f836, %f816;
	fma.rn.f32 	%f841, %f831, %f830, %f817;
	fma.rn.f32 	%f842, %f831, %f832, %f818;
	fma.rn.f32 	%f843, %f831, %f834, %f819;
	fma.rn.f32 	%f844, %f831, %f836, %f820;
	fma.rn.f32 	%f845, %f833, %f830, %f821;
	fma.rn.f32 	%f846, %f833, %f832, %f822;
	fma.rn.f32 	%f847, %f833, %f834, %f823;
	fma.rn.f32 	%f848, %f833, %f836, %f824;
	fma.rn.f32 	%f849, %f835, %f830, %f825;
	fma.rn.f32 	%f850, %f835, %f832, %f826;
	fma.rn.f32 	%f851, %f835, %f834, %f827;
	fma.rn.f32 	%f852, %f835, %f836, %f828;
	ld.shared.f32 	%f853, [%r795+28];
	ld.shared.f32 	%f854, [%r797+1820];
	ld.shared.f32 	%f855, [%r795+96];
	ld.shared.f32 	%f856, [%r797+1824];
	ld.shared.f32 	%f857, [%r795+164];
	ld.shared.f32 	%f858, [%r797+1828];
	ld.shared.f32 	%f859, [%r795+232];
	ld.shared.f32 	%f860, [%r797+1832];
	fma.rn.f32 	%f861, %f853, %f854, %f837;
	fma.rn.f32 	%f862, %f853, %f856, %f838;
	fma.rn.f32 	%f863, %f853, %f858, %f839;
	fma.rn.f32 	%f864, %f853, %f860, %f840;
	fma.rn.f32 	%f865, %f855, %f854, %f841;
	fma.rn.f32 	%f866, %f855, %f856, %f842;
	fma.rn.f32 	%f867, %f855, %f858, %f843;
	fma.rn.f32 	%f868, %f855, %f860, %f844;
	fma.rn.f32 	%f869, %f857, %f854, %f845;
	fma.rn.f32 	%f870, %f857, %f856, %f846;
	fma.rn.f32 	%f871, %f857, %f858, %f847;
	fma.rn.f32 	%f872, %f857, %f860, %f848;
	fma.rn.f32 	%f873, %f859, %f854, %f849;
	fma.rn.f32 	%f874, %f859, %f856, %f850;
	fma.rn.f32 	%f875, %f859, %f858, %f851;
	fma.rn.f32 	%f876, %f859, %f860, %f852;
	ld.shared.f32 	%f877, [%r795+32];
	ld.shared.f32 	%f878, [%r797+2080];
	ld.shared.f32 	%f879, [%r795+100];
	ld.shared.f32 	%f880, [%r797+2084];
	ld.shared.f32 	%f881, [%r795+168];
	ld.shared.f32 	%f882, [%r797+2088];
	ld.shared.f32 	%f883, [%r795+236];
	ld.shared.f32 	%f884, [%r797+2092];
	fma.rn.f32 	%f885, %f877, %f878, %f861;
	fma.rn.f32 	%f886, %f877, %f880, %f862;
	fma.rn.f32 	%f887, %f877, %f882, %f863;
	fma.rn.f32 	%f888, %f877, %f884, %f864;
	fma.rn.f32 	%f889, %f879, %f878, %f865;
	fma.rn.f32 	%f890, %f879, %f880, %f866;
	fma.rn.f32 	%f891, %f879, %f882, %f867;
	fma.rn.f32 	%f892, %f879, %f884, %f868;
	fma.rn.f32 	%f893, %f881, %f878, %f869;
	fma.rn.f32 	%f894, %f881, %f880, %f870;
	fma.rn.f32 	%f895, %f881, %f882, %f871;
	fma.rn.f32 	%f896, %f881, %f884, %f872;
	fma.rn.f32 	%f897, %f883, %f878, %f873;
	fma.rn.f32 	%f898, %f883, %f880, %f874;
	fma.rn.f32 	%f899, %f883, %f882, %f875;
	fma.rn.f32 	%f900, %f883, %f884, %f876;
	ld.shared.f32 	%f901, [%r795+36];
	ld.shared.f32 	%f902, [%r797+2340];
	ld.shared.f32 	%f903, [%r795+104];
	ld.shared.f32 	%f904, [%r797+2344];
	ld.shared.f32 	%f905, [%r795+172];
	ld.shared.f32 	%f906, [%r797+2348];
	ld.shared.f32 	%f907, [%r795+240];
	ld.shared.f32 	%f908, [%r797+2352];
	fma.rn.f32 	%f909, %f901, %f902, %f885;
	fma.rn.f32 	%f910, %f901, %f904, %f886;
	fma.rn.f32 	%f911, %f901, %f906, %f887;
	fma.rn.f32 	%f912, %f901, %f908, %f888;
	fma.rn.f32 	%f913, %f903, %f902, %f889;
	fma.rn.f32 	%f914, %f903, %f904, %f890;
	fma.rn.f32 	%f915, %f903, %f906, %f891;
	fma.rn.f32 	%f916, %f903, %f908, %f892;
	fma.rn.f32 	%f917, %f905, %f902, %f893;
	fma.rn.f32 	%f918, %f905, %f904, %f894;
	fma.rn.f32 	%f919, %f905, %f906, %f895;
	fma.rn.f32 	%f920, %f905, %f908, %f896;
	fma.rn.f32 	%f921, %f907, %f902, %f897;
	fma.rn.f32 	%f922, %f907, %f904, %f898;
	fma.rn.f32 	%f923, %f907, %f906, %f899;
	fma.rn.f32 	%f924, %f907, %f908, %f900;
	ld.shared.f32 	%f925, [%r795+40];
	ld.shared.f32 	%f926, [%r797+2600];
	ld.shared.f32 	%f927, [%r795+108];
	ld.shared.f32 	%f928, [%r797+2604];
	ld.shared.f32 	%f929, [%r795+176];
	ld.shared.f32 	%f930, [%r797+2608];
	ld.shared.f32 	%f931, [%r795+244];
	ld.shared.f32 	%f932, [%r797+2612];
	fma.rn.f32 	%f933, %f925, %f926, %f909;
	fma.rn.f32 	%f934, %f925, %f928, %f910;
	fma.rn.f32 	%f935, %f925, %f930, %f911;
	fma.rn.f32 	%f936, %f925, %f932, %f912;
	fma.rn.f32 	%f937, %f927, %f926, %f913;
	fma.rn.f32 	%f938, %f927, %f928, %f914;
	fma.rn.f32 	%f939, %f927, %f930, %f915;
	fma.rn.f32 	%f940, %f927, %f932, %f916;
	fma.rn.f32 	%f941, %f929, %f926, %f917;
	fma.rn.f32 	%f942, %f929, %f928, %f918;
	fma.rn.f32 	%f943, %f929, %f930, %f919;
	fma.rn.f32 	%f944, %f929, %f932, %f920;
	fma.rn.f32 	%f945, %f931, %f926, %f921;
	fma.rn.f32 	%f946, %f931, %f928, %f922;
	fma.rn.f32 	%f947, %f931, %f930, %f923;
	fma.rn.f32 	%f948, %f931, %f932, %f924;
	ld.shared.f32 	%f949, [%r795+44];
	ld.shared.f32 	%f950, [%r797+2860];
	ld.shared.f32 	%f951, [%r795+112];
	ld.shared.f32 	%f952, [%r797+2864];
	ld.shared.f32 	%f953, [%r795+180];
	ld.shared.f32 	%f954, [%r797+2868];
	ld.shared.f32 	%f955, [%r795+248];
	ld.shared.f32 	%f956, [%r797+2872];
	fma.rn.f32 	%f957, %f949, %f950, %f933;
	fma.rn.f32 	%f958, %f949, %f952, %f934;
	fma.rn.f32 	%f959, %f949, %f954, %f935;
	fma.rn.f32 	%f960, %f949, %f956, %f936;
	fma.rn.f32 	%f961, %f951, %f950, %f937;
	fma.rn.f32 	%f962, %f951, %f952, %f938;
	fma.rn.f32 	%f963, %f951, %f954, %f939;
	fma.rn.f32 	%f964, %f951, %f956, %f940;
	fma.rn.f32 	%f965, %f953, %f950, %f941;
	fma.rn.f32 	%f966, %f953, %f952, %f942;
	fma.rn.f32 	%f967, %f953, %f954, %f943;
	fma.rn.f32 	%f968, %f953, %f956, %f944;
	fma.rn.f32 	%f969, %f955, %f950, %f945;
	fma.rn.f32 	%f970, %f955, %f952, %f946;
	fma.rn.f32 	%f971, %f955, %f954, %f947;
	fma.rn.f32 	%f972, %f955, %f956, %f948;
	ld.shared.f32 	%f973, [%r795+48];
	ld.shared.f32 	%f974, [%r797+3120];
	ld.shared.f32 	%f975, [%r795+116];
	ld.shared.f32 	%f976, [%r797+3124];
	ld.shared.f32 	%f977, [%r795+184];
	ld.shared.f32 	%f978, [%r797+3128];
	ld.shared.f32 	%f979, [%r795+252];
	ld.shared.f32 	%f980, [%r797+3132];
	fma.rn.f32 	%f981, %f973, %f974, %f957;
	fma.rn.f32 	%f982, %f973, %f976, %f958;
	fma.rn.f32 	%f983, %f973, %f978, %f959;
	fma.rn.f32 	%f984, %f973, %f980, %f960;
	fma.rn.f32 	%f985, %f975, %f974, %f961;
	fma.rn.f32 	%f986, %f975, %f976, %f962;
	fma.rn.f32 	%f987, %f975, %f978, %f963;
	fma.rn.f32 	%f988, %f975, %f980, %f964;
	fma.rn.f32 	%f989, %f977, %f974, %f965;
	fma.rn.f32 	%f990, %f977, %f976, %f966;
	fma.rn.f32 	%f991, %f977, %f978, %f967;
	fma.rn.f32 	%f992, %f977, %f980, %f968;
	fma.rn.f32 	%f993, %f979, %f974, %f969;
	fma.rn.f32 	%f994, %f979, %f976, %f970;
	fma.rn.f32 	%f995, %f979, %f978, %f971;
	fma.rn.f32 	%f996, %f979, %f980, %f972;
	ld.shared.f32 	%f997, [%r795+52];
	ld.shared.f32 	%f998, [%r797+3380];
	ld.shared.f32 	%f999, [%r795+120];
	ld.shared.f32 	%f1000, [%r797+3384];
	ld.shared.f32 	%f1001, [%r795+188];
	ld.shared.f32 	%f1002, [%r797+3388];
	ld.shared.f32 	%f1003, [%r795+256];
	ld.shared.f32 	%f1004, [%r797+3392];
	fma.rn.f32 	%f1005, %f997, %f998, %f981;
	fma.rn.f32 	%f1006, %f997, %f1000, %f982;
	fma.rn.f32 	%f1007, %f997, %f1002, %f983;
	fma.rn.f32 	%f1008, %f997, %f1004, %f984;
	fma.rn.f32 	%f1009, %f999, %f998, %f985;
	fma.rn.f32 	%f1010, %f999, %f1000, %f986;
	fma.rn.f32 	%f1011, %f999, %f1002, %f987;
	fma.rn.f32 	%f1012, %f999, %f1004, %f988;
	fma.rn.f32 	%f1013, %f1001, %f998, %f989;
	fma.rn.f32 	%f1014, %f1001, %f1000, %f990;
	fma.rn.f32 	%f1015, %f1001, %f1002, %f991;
	fma.rn.f32 	%f1016, %f1001, %f1004, %f992;
	fma.rn.f32 	%f1017, %f1003, %f998, %f993;
	fma.rn.f32 	%f1018, %f1003, %f1000, %f994;
	fma.rn.f32 	%f1019, %f1003, %f1002, %f995;
	fma.rn.f32 	%f1020, %f1003, %f1004, %f996;
	ld.shared.f32 	%f1021, [%r795+56];
	ld.shared.f32 	%f1022, [%r797+3640];
	ld.shared.f32 	%f1023, [%r795+124];
	ld.shared.f32 	%f1024, [%r797+3644];
	ld.shared.f32 	%f1025, [%r795+192];
	ld.shared.f32 	%f1026, [%r797+3648];
	ld.shared.f32 	%f1027, [%r795+260];
	ld.shared.f32 	%f1028, [%r797+3652];
	fma.rn.f32 	%f1029, %f1021, %f1022, %f1005;
	fma.rn.f32 	%f1030, %f1021, %f1024, %f1006;
	fma.rn.f32 	%f1031, %f1021, %f1026, %f1007;
	fma.rn.f32 	%f1032, %f1021, %f1028, %f1008;
	fma.rn.f32 	%f1033, %f1023, %f1022, %f1009;
	fma.rn.f32 	%f1034, %f1023, %f1024, %f1010;
	fma.rn.f32 	%f1035, %f1023, %f1026, %f1011;
	fma.rn.f32 	%f1036, %f1023, %f1028, %f1012;
	fma.rn.f32 	%f1037, %f1025, %f1022, %f1013;
	fma.rn.f32 	%f1038, %f1025, %f1024, %f1014;
	fma.rn.f32 	%f1039, %f1025, %f1026, %f1015;
	fma.rn.f32 	%f1040, %f1025, %f1028, %f1016;
	fma.rn.f32 	%f1041, %f1027, %f1022, %f1017;
	fma.rn.f32 	%f1042, %f1027, %f1024, %f1018;
	fma.rn.f32 	%f1043, %f1027, %f1026, %f1019;
	fma.rn.f32 	%f1044, %f1027, %f1028, %f1020;
	ld.shared.f32 	%f1045, [%r795+60];
	ld.shared.f32 	%f1046, [%r797+3900];
	ld.shared.f32 	%f1047, [%r795+128];
	ld.shared.f32 	%f1048, [%r797+3904];
	ld.shared.f32 	%f1049, [%r795+196];
	ld.shared.f32 	%f1050, [%r797+3908];
	ld.shared.f32 	%f1051, [%r795+264];
	ld.shared.f32 	%f1052, [%r797+3912];
	fma.rn.f32 	%f92, %f1045, %f1046, %f1029;
	fma.rn.f32 	%f91, %f1045, %f1048, %f1030;
	fma.rn.f32 	%f90, %f1045, %f1050, %f1031;
	fma.rn.f32 	%f89, %f1045, %f1052, %f1032;
	fma.rn.f32 	%f88, %f1047, %f1046, %f1033;
	fma.rn.f32 	%f87, %f1047, %f1048, %f1034;
	fma.rn.f32 	%f86, %f1047, %f1050, %f1035;
	fma.rn.f32 	%f85, %f1047, %f1052, %f1036;
	fma.rn.f32 	%f93, %f1049, %f1046, %f1037;
	fma.rn.f32 	%f94, %f1049, %f1048, %f1038;
	fma.rn.f32 	%f95, %f1049, %f1050, %f1039;
	fma.rn.f32 	%f96, %f1049, %f1052, %f1040;
	fma.rn.f32 	%f97, %f1051, %f1046, %f1041;
	fma.rn.f32 	%f98, %f1051, %f1048, %f1042;
	fma.rn.f32 	%f99, %f1051, %f1050, %f1043;
	fma.rn.f32 	%f100, %f1051, %f1052, %f1044;
	bar.sync 	0;
	add.s32 	%r1826, %r1826, 1;
	setp.eq.s32 	%p216, %r1826, %r7;
	@%p216 bra 	$L__BB0_168;
	bra.uni 	$L__BB0_125;
$L__BB0_168:
	add.s32 	%r242, %r2, %r4;
	add.s32 	%r243, %r3, %r5;
	setp.eq.f32 	%p217, %f626, 0f00000000;
	@%p217 bra 	$L__BB0_818;
	setp.eq.s64 	%p642, %rd88, 0;
	@%p642 bra 	$L__BB0_510;
	setp.gt.u32 	%p643, %r489, 6;
	@%p643 bra 	$L__BB0_328;
	mov.b32 	%r1209, 1;
	shl.b32 	%r1210, %r1209, %r489;
	and.b32  	%r1211, %r1210, 98;
	setp.ne.s32 	%p644, %r1211, 0;
	@%p644 bra 	$L__BB0_172;
	bra.uni 	$L__BB0_328;
$L__BB0_172:
	setp.lt.u32 	%p645, %r242, %r486;
	mul.wide.u32 	%rd551, %r243, 4;
	add.s64 	%rd5, %rd3, %rd551;
	@%p645 bra 	$L__BB0_290;
$L__BB0_173:
	add.s32 	%r244, %r242, 1;
	setp.ge.u32 	%p676, %r244, %r486;
	@%p676 bra 	$L__BB0_212;
	mul.lo.s32 	%r245, %r244, %r487;
	setp.gt.s32 	%p677, %r489, 3;
	@%p677 bra 	$L__BB0_185;
	setp.eq.s32 	%p681, %r489, 2;
	@%p681 bra 	$L__BB0_196;
	setp.eq.s32 	%p682, %r489, 3;
	@%p682 bra 	$L__BB0_177;
	bra.uni 	$L__BB0_204;
$L__BB0_177:
	setp.ge.u32 	%p687, %r243, %r487;
	@%p687 bra 	$L__BB0_179;
	add.s32 	%r1248, %r243, %r245;
	mul.wide.u32 	%rd564, %r1248, 4;
	add.s64 	%rd565, %rd4, %rd564;
	ld.global.f32 	%f3221, [%rd565];
	mul.f32 	%f3222, %f626, %f3221;
	fma.rn.f32 	%f3223, %f625, %f88, %f3222;
	ld.global.nc.f32 	%f3224, [%rd5];
	add.f32 	%f3225, %f3223, %f3224;
	mul.f32 	%f3226, %f3225, %f3225;
	mul.f32 	%f3227, %f3225, %f3226;
	mul.f32 	%f3228, %f3225, 0f3F000000;
	fma.rn.f32 	%f3229, %f3227, 0f3D372713, %f3225;
	mul.f32 	%f3230, %f3229, 0f3F4C422A;
	abs.f32 	%f3231, %f3230;
	mul.f32 	%f3232, %f3231, 0f4038AA3B;
	ex2.approx.ftz.f32 	%f3233, %f3232;
	add.f32 	%f3234, %f3233, 0f3F800000;
	rcp.approx.ftz.f32 	%f3235, %f3234;
	fma.rn.f32 	%f3236, %f3235, 0fC0000000, 0f3F800000;
	setp.ge.f32 	%p688, %f3231, 0f41102CB4;
	selp.f32 	%f3237, 0f3F800000, %f3236, %p688;
	copysign.f32 	%f3238, %f3230, %f3237;
	mul.f32 	%f3239, %f3230, %f3230;
	fma.rn.f32 	%f3240, %f3239, 0f3C80F082, 0fBD563CAE;
	fma.rn.f32 	%f3241, %f3240, %f3239, 0f3E085941;
	fma.rn.f32 	%f3242, %f3241, %f3239, 0fBEAAA9ED;
	fma.rn.f32 	%f3243, %f3242, %f3239, 0f00000000;
	fma.rn.f32 	%f3244, %f3243, %f3230, %f3230;
	setp.ge.f32 	%p689, %f3231, 0f3F19999A;
	selp.f32 	%f3245, %f3238, %f3244, %p689;
	add.f32 	%f3246, %f3245, 0f3F800000;
	mul.f32 	%f3247, %f3228, %f3246;
	st.global.f32 	[%rd565], %f3247;
$L__BB0_179:
	add.s32 	%r249, %r243, 1;
	setp.ge.u32 	%p690, %r249, %r487;
	@%p690 bra 	$L__BB0_181;
	add.s32 	%r1249, %r249, %r245;
	mul.wide.u32 	%rd566, %r1249, 4;
	add.s64 	%rd567, %rd4, %rd566;
	ld.global.f32 	%f3248, [%rd567];
	mul.f32 	%f3249, %f626, %f3248;
	fma.rn.f32 	%f3250, %f625, %f87, %f3249;
	ld.global.nc.f32 	%f3251, [%rd5+4];
	add.f32 	%f3252, %f3250, %f3251;
	mul.f32 	%f3253, %f3252, %f3252;
	mul.f32 	%f3254, %f3252, %f3253;
	mul.f32 	%f3255, %f3252, 0f3F000000;
	fma.rn.f32 	%f3256, %f3254, 0f3D372713, %f3252;
	mul.f32 	%f3257, %f3256, 0f3F4C422A;
	abs.f32 	%f3258, %f3257;
	mul.f32 	%f3259, %f3258, 0f4038AA3B;
	ex2.approx.ftz.f32 	%f3260, %f3259;
	add.f32 	%f3261, %f3260, 0f3F800000;
	rcp.approx.ftz.f32 	%f3262, %f3261;
	fma.rn.f32 	%f3263, %f3262, 0fC0000000, 0f3F800000;
	setp.ge.f32 	%p691, %f3258, 0f41102CB4;
	selp.f32 	%f3264, 0f3F800000, %f3263, %p691;
	copysign.f32 	%f3265, %f3257, %f3264;
	mul.f32 	%f3266, %f3257, %f3257;
	fma.rn.f32 	%f3267, %f3266, 0f3C80F082, 0fBD563CAE;
	fma.rn.f32 	%f3268, %f3267, %f3266, 0f3E085941;
	fma.rn.f32 	%f3269, %f3268, %f3266, 0fBEAAA9ED;
	fma.rn.f32 	%f3270, %f3269, %f3266, 0f00000000;
	fma.rn.f32 	%f3271, %f3270, %f3257, %f3257;
	setp.ge.f32 	%p692, %f3258, 0f3F19999A;
	selp.f32 	%f3272, %f3265, %f3271, %p692;
	add.f32 	%f3273, %f3272, 0f3F800000;
	mul.f32 	%f3274, %f3255, %f3273;
	st.global.f32 	[%rd567], %f3274;
$L__BB0_181:
	add.s32 	%r250, %r243, 2;
	setp.ge.u32 	%p693, %r250, %r487;
	@%p693 bra 	$L__BB0_183;
	add.s32 	%r1250, %r250, %r245;
	mul.wide.u32 	%rd568, %r1250, 4;
	add.s64 	%rd569, %rd4, %rd568;
	ld.global.f32 	%f3275, [%rd569];
	mul.f32 	%f3276, %f626, %f3275;
	fma.rn.f32 	%f3277, %f625, %f86, %f3276;
	ld.global.nc.f32 	%f3278, [%rd5+8];
	add.f32 	%f3279, %f3277, %f3278;
	mul.f32 	%f3280, %f3279, %f3279;
	mul.f32 	%f3281, %f3279, %f3280;
	mul.f32 	%f3282, %f3279, 0f3F000000;
	fma.rn.f32 	%f3283, %f3281, 0f3D372713, %f3279;
	mul.f32 	%f3284, %f3283, 0f3F4C422A;
	abs.f32 	%f3285, %f3284;
	mul.f32 	%f3286, %f3285, 0f4038AA3B;
	ex2.approx.ftz.f32 	%f3287, %f3286;
	add.f32 	%f3288, %f3287, 0f3F800000;
	rcp.approx.ftz.f32 	%f3289, %f3288;
	fma.rn.f32 	%f3290, %f3289, 0fC0000000, 0f3F800000;
	setp.ge.f32 	%p694, %f3285, 0f41102CB4;
	selp.f32 	%f3291, 0f3F800000, %f3290, %p694;
	copysign.f32 	%f3292, %f3284, %f3291;
	mul.f32 	%f3293, %f3284, %f3284;
	fma.rn.f32 	%f3294, %f3293, 0f3C80F082, 0fBD563CAE;
	fma.rn.f32 	%f3295, %f3294, %f3293, 0f3E085941;
	fma.rn.f32 	%f3296, %f3295, %f3293, 0fBEAAA9ED;
	fma.rn.f32 	%f3297, %f3296, %f3293, 0f00000000;
	fma.rn.f32 	%f3298, %f3297, %f3284, %f3284;
	setp.ge.f32 	%p695, %f3285, 0f3F19999A;
	selp.f32 	%f3299, %f3292, %f3298, %p695;
	add.f32 	%f3300, %f3299, 0f3F800000;
	mul.f32 	%f3301, %f3282, %f3300;
	st.global.f32 	[%rd569], %f3301;
$L__BB0_183:
	add.s32 	%r251, %r243, 3;
	setp.ge.u32 	%p696, %r251, %r487;
	@%p696 bra 	$L__BB0_212;
	add.s32 	%r1251, %r251, %r245;
	mul.wide.u32 	%rd570, %r1251, 4;
	add.s64 	%rd571, %rd4, %rd570;
	ld.global.f32 	%f3302, [%rd571];
	mul.f32 	%f3303, %f626, %f3302;
	fma.rn.f32 	%f3304, %f625, %f85, %f3303;
	ld.global.nc.f32 	%f3305, [%rd5+12];
	add.f32 	%f3306, %f3304, %f3305;
	mul.f32 	%f3307, %f3306, %f3306;
	mul.f32 	%f3308, %f3306, %f3307;
	mul.f32 	%f3309, %f3306, 0f3F000000;
	fma.rn.f32 	%f3310, %f3308, 0f3D372713, %f3306;
	mul.f32 	%f3311, %f3310, 0f3F4C422A;
	abs.f32 	%f3312, %f3311;
	mul.f32 	%f3313, %f3312, 0f4038AA3B;
	ex2.approx.ftz.f32 	%f3314, %f3313;
	add.f32 	%f3315, %f3314, 0f3F800000;
	rcp.approx.ftz.f32 	%f3316, %f3315;
	fma.rn.f32 	%f3317, %f3316, 0fC0000000, 0f3F800000;
	setp.ge.f32 	%p697, %f3312, 0f41102CB4;
	selp.f32 	%f3318, 0f3F800000, %f3317, %p697;
	copysign.f32 	%f3319, %f3311, %f3318;
	mul.f32 	%f3320, %f3311, %f3311;
	fma.rn.f32 	%f3321, %f3320, 0f3C80F082, 0fBD563CAE;
	fma.rn.f32 	%f3322, %f3321, %f3320, 0f3E085941;
	fma.rn.f32 	%f3323, %f3322, %f3320, 0fBEAAA9ED;
	fma.rn.f32 	%f3324, %f3323, %f3320, 0f00000000;
	fma.rn.f32 	%f3325, %f3324, %f3311, %f3311;
	setp.ge.f32 	%p698, %f3312, 0f3F19999A;
	selp.f32 	%f3326, %f3319, %f3325, %p698;
	add.f32 	%f3327, %f3326, 0f3F800000;
	mul.f32 	%f3328, %f3309, %f3327;
	st.global.f32 	[%rd571], %f3328;
	bra.uni 	$L__BB0_212;
$L__BB0_185:
	setp.eq.s32 	%p678, %r489, 6;
	@%p678 bra 	$L__BB0_177;
	setp.eq.s32 	%p679, %r489, 5;
	@%p679 bra 	$L__BB0_196;
	setp.ne.s32 	%p680, %r489, 4;
	@%p680 bra 	$L__BB0_204;
	setp.ge.u32 	%p683, %r243, %r487;
	@%p683 bra 	$L__BB0_190;
	add.s32 	%r1236, %r243, %r245;
	mul.wide.u32 	%rd556, %r1236, 4;
	add.s64 	%rd557, %rd4, %rd556;
	ld.global.f32 	%f3149, [%rd557];
	mul.f32 	%f3150, %f626, %f3149;
	fma.rn.f32 	%f3151, %f625, %f88, %f3150;
	ld.global.nc.f32 	%f3152, [%rd5];
	add.f32 	%f3153, %f3151, %f3152;
	fma.rn.f32 	%f3154, %f3153, 0fBBBB989D, 0f3F000000;
	cvt.sat.f32.f32 	%f3155, %f3154;
	mov.f32 	%f3156, 0f4B400001;
	mov.f32 	%f3157, 0f437C0000;
	fma.rm.f32 	%f3158, %f3155, %f3157, %f3156;
	add.f32 	%f3159, %f3158, 0fCB40007F;
	neg.f32 	%f3160, %f3159;
	fma.rn.f32 	%f3161, %f3153, 0fBFB8AA3B, %f3160;
	fma.rn.f32 	%f3162, %f3153, 0fB2A57060, %f3161;
	mov.b32 	%r1237, %f3158;
	shl.b32 	%r1238, %r1237, 23;
	mov.b32 	%f3163, %r1238;
	ex2.approx.ftz.f32 	%f3164, %f3162;
	fma.rn.f32 	%f3165, %f3164, %f3163, 0f3F800000;
	div.rn.f32 	%f3166, %f3153, %f3165;
	st.global.f32 	[%rd557], %f3166;
$L__BB0_190:
	add.s32 	%r246, %r243, 1;
	setp.ge.u32 	%p684, %r246, %r487;
	@%p684 bra 	$L__BB0_192;
	add.s32 	%r1239, %r246, %r245;
	mul.wide.u32 	%rd558, %r1239, 4;
	add.s64 	%rd559, %rd4, %rd558;
	ld.global.f32 	%f3167, [%rd559];
	mul.f32 	%f3168, %f626, %f3167;
	fma.rn.f32 	%f3169, %f625, %f87, %f3168;
	ld.global.nc.f32 	%f3170, [%rd5+4];
	add.f32 	%f3171, %f3169, %f3170;
	fma.rn.f32 	%f3172, %f3171, 0fBBBB989D, 0f3F000000;
	cvt.sat.f32.f32 	%f3173, %f3172;
	mov.f32 	%f3174, 0f4B400001;
	mov.f32 	%f3175, 0f437C0000;
	fma.rm.f32 	%f3176, %f3173, %f3175, %f3174;
	add.f32 	%f3177, %f3176, 0fCB40007F;
	neg.f32 	%f3178, %f3177;
	fma.rn.f32 	%f3179, %f3171, 0fBFB8AA3B, %f3178;
	fma.rn.f32 	%f3180, %f3171, 0fB2A57060, %f3179;
	mov.b32 	%r1240, %f3176;
	shl.b32 	%r1241, %r1240, 23;
	mov.b32 	%f3181, %r1241;
	ex2.approx.ftz.f32 	%f3182, %f3180;
	fma.rn.f32 	%f3183, %f3182, %f3181, 0f3F800000;
	div.rn.f32 	%f3184, %f3171, %f3183;
	st.global.f32 	[%rd559], %f3184;
$L__BB0_192:
	add.s32 	%r247, %r243, 2;
	setp.ge.u32 	%p685, %r247, %r487;
	@%p685 bra 	$L__BB0_194;
	add.s32 	%r1242, %r247, %r245;
	mul.wide.u32 	%rd560, %r1242, 4;
	add.s64 	%rd561, %rd4, %rd560;
	ld.global.f32 	%f3185, [%rd561];
	mul.f32 	%f3186, %f626, %f3185;
	fma.rn.f32 	%f3187, %f625, %f86, %f3186;
	ld.global.nc.f32 	%f3188, [%rd5+8];
	add.f32 	%f3189, %f3187, %f3188;
	fma.rn.f32 	%f3190, %f3189, 0fBBBB989D, 0f3F000000;
	cvt.sat.f32.f32 	%f3191, %f3190;
	mov.f32 	%f3192, 0f4B400001;
	mov.f32 	%f3193, 0f437C0000;
	fma.rm.f32 	%f3194, %f3191, %f3193, %f3192;
	add.f32 	%f3195, %f3194, 0fCB40007F;
	neg.f32 	%f3196, %f3195;
	fma.rn.f32 	%f3197, %f3189, 0fBFB8AA3B, %f3196;
	fma.rn.f32 	%f3198, %f3189, 0fB2A57060, %f3197;
	mov.b32 	%r1243, %f3194;
	shl.b32 	%r1244, %r1243, 23;
	mov.b32 	%f3199, %r1244;
	ex2.approx.ftz.f32 	%f3200, %f3198;
	fma.rn.f32 	%f3201, %f3200, %f3199, 0f3F800000;
	div.rn.f32 	%f3202, %f3189, %f3201;
	st.global.f32 	[%rd561], %f3202;
$L__BB0_194:
	add.s32 	%r248, %r243, 3;
	setp.ge.u32 	%p686, %r248, %r487;
	@%p686 bra 	$L__BB0_212;
	add.s32 	%r1245, %r248, %r245;
	mul.wide.u32 	%rd562, %r1245, 4;
	add.s64 	%rd563, %rd4, %rd562;
	ld.global.f32 	%f3203, [%rd563];
	mul.f32 	%f3204, %f626, %f3203;
	fma.rn.f32 	%f3205, %f625, %f85, %f3204;
	ld.global.nc.f32 	%f3206, [%rd5+12];
	add.f32 	%f3207, %f3205, %f3206;
	fma.rn.f32 	%f3208, %f3207, 0fBBBB989D, 0f3F000000;
	cvt.sat.f32.f32 	%f3209, %f3208;
	mov.f32 	%f3210, 0f4B400001;
	mov.f32 	%f3211, 0f437C0000;
	fma.rm.f32 	%f3212, %f3209, %f3211, %f3210;
	add.f32 	%f3213, %f3212, 0fCB40007F;
	neg.f32 	%f3214, %f3213;
	fma.rn.f32 	%f3215, %f3207, 0fBFB8AA3B, %f3214;
	fma.rn.f32 	%f3216, %f3207, 0fB2A57060, %f3215;
	mov.b32 	%r1246, %f3212;
	shl.b32 	%r1247, %r1246, 23;
	mov.b32 	%f3217, %r1247;
	ex2.approx.ftz.f32 	%f3218, %f3216;
	fma.rn.f32 	%f3219, %f3218, %f3217, 0f3F800000;
	div.rn.f32 	%f3220, %f3207, %f3219;
	st.global.f32 	[%rd563], %f3220;
	bra.uni 	$L__BB0_212;
$L__BB0_196:
	setp.ge.u32 	%p699, %r243, %r487;
	@%p699 bra 	$L__BB0_198;
	add.s32 	%r1252, %r243, %r245;
	mul.wide.u32 	%rd572, %r1252, 4;
	add.s64 	%rd573, %rd4, %rd572;
	ld.global.f32 	%f3329, [%rd573];
	mul.f32 	%f3330, %f626, %f3329;
	fma.rn.f32 	%f3331, %f625, %f88, %f3330;
	ld.global.nc.f32 	%f3332, [%rd5];
	add.f32 	%f3333, %f3331, %f3332;
	max.f32 	%f3334, %f3333, 0f00000000;
	st.global.f32 	[%rd573], %f3334;
$L__BB0_198:
	add.s32 	%r252, %r243, 1;
	setp.ge.u32 	%p700, %r252, %r487;
	@%p700 bra 	$L__BB0_200;
	add.s32 	%r1253, %r252, %r245;
	mul.wide.u32 	%rd574, %r1253, 4;
	add.s64 	%rd575, %rd4, %rd574;
	ld.global.f32 	%f3335, [%rd575];
	mul.f32 	%f3336, %f626, %f3335;
	fma.rn.f32 	%f3337, %f625, %f87, %f3336;
	ld.global.nc.f32 	%f3338, [%rd5+4];
	add.f32 	%f3339, %f3337, %f3338;
	max.f32 	%f3340, %f3339, 0f00000000;
	st.global.f32 	[%rd575], %f3340;
$L__BB0_200:
	add.s32 	%r253, %r243, 2;
	setp.ge.u32 	%p701, %r253, %r487;
	@%p701 bra 	$L__BB0_202;
	add.s32 	%r1254, %r253, %r245;
	mul.wide.u32 	%rd576, %r1254, 4;
	add.s64 	%rd577, %rd4, %rd576;
	ld.global.f32 	%f3341, [%rd577];
	mul.f32 	%f3342, %f626, %f3341;
	fma.rn.f32 	%f3343, %f625, %f86, %f3342;
	ld.global.nc.f32 	%f3344, [%rd5+8];
	add.f32 	%f3345, %f3343, %f3344;
	max.f32 	%f3346, %f3345, 0f00000000;
	st.global.f32 	[%rd577], %f3346;
$L__BB0_202:
	add.s32 	%r254, %r243, 3;
	setp.ge.u32 	%p702, %r254, %r487;
	@%p702 bra 	$L__BB0_212;
	add.s32 	%r1255, %r254, %r245;
	mul.wide.u32 	%rd578, %r1255, 4;
	add.s64 	%rd579, %rd4, %rd578;
	ld.global.f32 	%f3347, [%rd579];
	mul.f32 	%f3348, %f626, %f3347;
	fma.rn.f32 	%f3349, %f625, %f85, %f3348;
	ld.global.nc.f32 	%f3350, [%rd5+12];
	add.f32 	%f3351, %f3349, %f3350;
	max.f32 	%f3352, %f3351, 0f00000000;
	st.global.f32 	[%rd579], %f3352;
	bra.uni 	$L__BB0_212;
$L__BB0_204:
	setp.ge.u32 	%p703, %r243, %r487;
	@%p703 bra 	$L__BB0_206;
	add.s32 	%r1256, %r243, %r245;
	mul.wide.u32 	%rd580, %r1256, 4;
	add.s64 	%rd581, %rd4, %rd580;
	ld.global.f32 	%f3353, [%rd581];
	mul.f32 	%f3354, %f626, %f3353;
	fma.rn.f32 	%f3355, %f625, %f88, %f3354;
	ld.global.nc.f32 	%f3356, [%rd5];
	add.f32 	%f3357, %f3355, %f3356;
	st.global.f32 	[%rd581], %f3357;
$L__BB0_206:
	add.s32 	%r255, %r243, 1;
	setp.ge.u32 	%p704, %r255, %r487;
	@%p704 bra 	$L__BB0_208;
	add.s32 	%r1257, %r255, %r245;
	mul.wide.u32 	%rd582, %r1257, 4;
	add.s64 	%rd583, %rd4, %rd582;
	ld.global.f32 	%f3358, [%rd583];
	mul.f32 	%f3359, %f626, %f3358;
	fma.rn.f32 	%f3360, %f625, %f87, %f3359;
	ld.global.nc.f32 	%f3361, [%rd5+4];
	add.f32 	%f3362, %f3360, %f3361;
	st.global.f32 	[%rd583], %f3362;
$L__BB0_208:
	add.s32 	%r256, %r243, 2;
	setp.ge.u32 	%p705, %r256, %r487;
	@%p705 bra 	$L__BB0_210;
	add.s32 	%r1258, %r256, %r245;
	mul.wide.u32 	%rd584, %r1258, 4;
	add.s64 	%rd585, %rd4, %rd584;
	ld.global.f32 	%f3363, [%rd585];
	mul.f32 	%f3364, %f626, %f3363;
	fma.rn.f32 	%f3365, %f625, %f86, %f3364;
	ld.global.nc.f32 	%f3366, [%rd5+8];
	add.f32 	%f3367, %f3365, %f3366;
	st.global.f32 	[%rd585], %f3367;
$L__BB0_210:
	add.s32 	%r257, %r243, 3;
	setp.ge.u32 	%p706, %r257, %r487;
	@%p706 bra 	$L__BB0_212;
	add.s32 	%r1259, %r257, %r245;
	mul.wide.u32 	%rd586, %r1259, 4;
	add.s64 	%rd587, %rd4, %rd586;
	ld.global.f32 	%f3368, [%rd587];
	mul.f32 	%f3369, %f626, %f3368;
	fma.rn.f32 	%f3370, %f625, %f85, %f3369;
	ld.global.nc.f32 	%f3371, [%rd5+12];
	add.f32 	%f3372, %f3370, %f3371;
	st.global.f32 	[%rd587], %f3372;
$L__BB0_212:
	add.s32 	%r258, %r242, 2;
	setp.ge.u32 	%p707, %r258, %r486;
	@%p707 bra 	$L__BB0_251;
	mul.lo.s32 	%r259, %r258, %r487;
	setp.gt.s32 	%p708, %r489, 3;
	@%p708 bra 	$L__BB0_224;
	setp.eq.s32 	%p712, %r489, 2;
	@%p712 bra 	$L__BB0_235;
	setp.eq.s32 	%p713, %r489, 3;
	@%p713 bra 	$L__BB0_216;
	bra.uni 	$L__BB0_243;
$L__BB0_216:
	setp.ge.u32 	%p718, %r243, %r487;
	add.s32 	%r1273, %r243, %r259;
	mul.wide.u32 	%rd590, %r1273, 4;
	add.s64 	%rd8, %rd4, %rd590;
	@%p718 bra 	$L__BB0_218;
	ld.global.f32 	%f3445, [%rd8];
	mul.f32 	%f3446, %f626, %f3445;
	fma.rn.f32 	%f3447, %f625, %f93, %f3446;
	ld.global.nc.f32 	%f3448, [%rd5];
	add.f32 	%f3449, %f3447, %f3448;
	mul.f32 	%f3450, %f3449, %f3449;
	mul.f32 	%f3451, %f3449, %f3450;
	mul.f32 	%f3452, %f3449, 0f3F000000;
	fma.rn.f32 	%f3453, %f3451, 0f3D372713, %f3449;
	mul.f32 	%f3454, %f3453, 0f3F4C422A;
	abs.f32 	%f3455, %f3454;
	mul.f32 	%f3456, %f3455, 0f4038AA3B;
	ex2.approx.ftz.f32 	%f3457, %f3456;
	add.f32 	%f3458, %f3457, 0f3F800000;
	rcp.approx.ftz.f32 	%f3459, %f3458;
	fma.rn.f32 	%f3460, %f3459, 0fC0000000, 0f3F800000;
	setp.ge.f32 	%p719, %f3455, 0f41102CB4;
	selp.f32 	%f3461, 0f3F800000, %f3460, %p719;
	copysign.f32 	%f3462, %f3454, %f3461;
	mul.f32 	%f3463, %f3454, %f3454;
	fma.rn.f32 	%f3464, %f3463, 0f3C80F082, 0fBD563CAE;
	fma.rn.f32 	%f3465, %f3464, %f3463, 0f3E085941;
	fma.rn.f32 	%f3466, %f3465, %f3463, 0fBEAAA9ED;
	fma.rn.f32 	%f3467, %f3466, %f3463, 0f00000000;
	fma.rn.f32 	%f3468, %f3467, %f3454, %f3454;
	setp.ge.f32 	%p720, %f3455, 0f3F19999A;
	selp.f32 	%f3469, %f3462, %f3468, %p720;
	add.f32 	%f3470, %f3469, 0f3F800000;
	mul.f32 	%f3471, %f3452, %f3470;
	st.global.f32 	[%rd8], %f3471;
$L__BB0_218:
	add.s32 	%r1274, %r243, 1;
	setp.ge.u32 	%p721, %r1274, %r487;
	@%p721 bra 	$L__BB0_220;
	ld.global.f32 	%f3472, [%rd8+4];
	mul.f32 	%f3473, %f626, %f3472;
	fma.rn.f32 	%f3474, %f625, %f94, %f3473;
	ld.global.nc.f32 	%f3475, [%rd5+4];
	add.f32 	%f3476, %f3474, %f3475;
	mul.f32 	%f3477, %f3476, %f3476;
	mul.f32 	%f3478, %f3476, %f3477;
	mul.f32 	%f3479, %f3476, 0f3F000000;
	fma.rn.f32 	%f3480, %f3478, 0f3D372713, %f3476;
	mul.f32 	%f3481, %f3480, 0f3F4C422A;
	abs.f32 	%f3482, %f3481;
	mul.f32 	%f3483, %f3482, 0f4038AA3B;
	ex2.approx.ftz.f32 	%f3484, %f3483;
	add.f32 	%f3485, %f3484, 0f3F800000;
	rcp.approx.ftz.f32 	%f3486, %f3485;
	fma.rn.f32 	%f3487, %f3486, 0fC0000000, 0f3F800000;
	setp.ge.f32 	%p722, %f3482, 0f41102CB4;
	selp.f32 	%f3488, 0f3F800000, %f3487, %p722;
	copysign.f32 	%f3489, %f3481, %f3488;
	mul.f32 	%f3490, %f3481, %f3481;
	fma.rn.f32 	%f3491, %f3490, 0f3C80F082, 0fBD563CAE;
	fma.rn.f32 	%f3492, %f3491, %f3490, 0f3E085941;
	fma.rn.f32 	%f3493, %f3492, %f3490, 0fBEAAA9ED;
	fma.rn.f32 	%f3494, %f3493, %f3490, 0f00000000;
	fma.rn.f32 	%f3495, %f3494, %f3481, %f3481;
	setp.ge.f32 	%p723, %f3482, 0f3F19999A;
	selp.f32 	%f3496, %f3489, %f3495, %p723;
	add.f32 	%f3497, %f3496, 0f3F800000;
	mul.f32 	%f3498, %f3479, %f3497;
	st.global.f32 	[%rd8+4], %f3498;
$L__BB0_220:
	add.s32 	%r1275, %r243, 2;
	setp.ge.u32 	%p724, %r1275, %r487;
	add.s32 	%r1276, %r1275, %r259;
	mul.wide.u32 	%rd591, %r1276, 4;
	add.s64 	%rd9, %rd4, %rd591;
	@%p724 bra 	$L__BB0_222;
	ld.global.f32 	%f3499, [%rd9];
	mul.f32 	%f3500, %f626, %f3499;
	fma.rn.f32 	%f3501, %f625, %f95, %f3500;
	ld.global.nc.f32 	%f3502, [%rd5+8];
	add.f32 	%f3503, %f3501, %f3502;
	mul.f32 	%f3504, %f3503, %f3503;
	mul.f32 	%f3505, %f3503, %f3504;
	mul.f32 	%f3506, %f3503, 0f3F000000;
	fma.rn.f32 	%f3507, %f3505, 0f3D372713, %f3503;
	mul.f32 	%f3508, %f3507, 0f3F4C422A;
	abs.f32 	%f3509, %f3508;
	mul.f32 	%f3510, %f3509, 0f4038AA3B;
	ex2.approx.ftz.f32 	%f3511, %f3510;
	add.f32 	%f3512, %f3511, 0f3F800000;
	rcp.approx.ftz.f32 	%f3513, %f3512;
	fma.rn.f32 	%f3514, %f3513, 0fC0000000, 0f3F800000;
	setp.ge.f32 	%p725, %f3509, 0f41102CB4;
	selp.f32 	%f3515, 0f3F800000, %f3514, %p725;
	copysign.f32 	%f3516, %f3508, %f3515;
	mul.f32 	%f3517, %f3508, %f3508;
	fma.rn.f32 	%f3518, %f3517, 0f3C80F082, 0fBD563CAE;
	fma.rn.f32 	%f3519, %f3518, %f3517, 0f3E085941;
	fma.rn.f32 	%f3520, %f3519, %f3517, 0fBEAAA9ED;
	fma.rn.f32 	%f3521, %f3520, %f3517, 0f00000000;
	fma.rn.f32 	%f3522, %f3521, %f3508, %f3508;
	setp.ge.f32 	%p726, %f3509, 0f3F19999A;
	selp.f32 	%f3523, %f3516, %f3522, %p726;
	add.f32 	%f3524, %f3523, 0f3F800000;
	mul.f32 	%f3525, %f3506, %f3524;
	st.global.f32 	[%rd9], %f3525;
$L__BB0_222:
	add.s32 	%r1277, %r243, 3;
	setp.ge.u32 	%p727, %r1277, %r487;
	@%p727 bra 	$L__BB0_251;
	ld.global.f32 	%f3526, [%rd9+4];
	mul.f32 	%f3527, %f626, %f3526;
	fma.rn.f32 	%f3528, %f625, %f96, %f3527;
	ld.global.nc.f32 	%f3529, [%rd5+12];
	add.f32 	%f3530, %f3528, %f3529;
	mul.f32 	%f3531, %f3530, %f3530;
	mul.f32 	%f3532, %f3530, %f3531;
	mul.f32 	%f3533, %f3530, 0f3F000000;
	fma.rn.f32 	%f3534, %f3532, 0f3D372713, %f3530;
	mul.f32 	%f3535, %f3534, 0f3F4C422A;
	abs.f32 	%f3536, %f3535;
	mul.f32 	%f3537, %f3536, 0f4038AA3B;
	ex2.approx.ftz.f32 	%f3538, %f3537;
	add.f32 	%f3539, %f3538, 0f3F800000;
	rcp.approx.ftz.f32 	%f3540, %f3539;
	fma.rn.f32 	%f3541, %f3540, 0fC0000000, 0f3F800000;
	setp.ge.f32 	%p728, %f3536, 0f41102CB4;
	selp.f32 	%f3542, 0f3F800000, %f3541, %p728;
	copysign.f32 	%f3543, %f3535, %f3542;
	mul.f32 	%f3544, %f3535, %f3535;
	fma.rn.f32 	%f3545, %f3544, 0f3C80F082, 0fBD563CAE;
	fma.rn.f32 	%f3546, %f3545, %f3544, 0f3E085941;
	fma.rn.f32 	%f3547, %f3546, %f3544, 0fBEAAA9ED;
	fma.rn.f32 	%f3548, %f3547, %f3544, 0f00000000;
	fma.rn.f32 	%f3549, %f3548, %f3535, %f3535;
	setp.ge.f32 	%p729, %f3536, 0f3F19999A;
	selp.f32 	%f3550, %f3543, %f3549, %p729;
	add.f32 	%f3551, %f3550, 0f3F800000;
	mul.f32 	%f3552, %f3533, %f3551;
	st.global.f32 	[%rd9+4], %f3552;
	bra.uni 	$L__BB0_251;
$L__BB0_224:
	setp.eq.s32 	%p709, %r489, 6;
	@%p709 bra 	$L__BB0_216;
	setp.eq.s32 	%p710, %r489, 5;
	@%p710 bra 	$L__BB0_235;
	setp.ne.s32 	%p711, %r489, 4;
	@%p711 bra 	$L__BB0_243;
	setp.ge.u32 	%p714, %r243, %r487;
	add.s32 	%r1260, %r243, %r259;
	mul.wide.u32 	%rd588, %r1260, 4;
	add.s64 	%rd6, %rd4, %rd588;
	@%p714 bra 	$L__BB0_229;
	ld.global.f32 	%f3373, [%rd6];
	mul.f32 	%f3374, %f626, %f3373;
	fma.rn.f32 	%f3375, %f625, %f93, %f3374;
	ld.global.nc.f32 	%f3376, [%rd5];
	add.f32 	%f3377, %f3375, %f3376;
	fma.rn.f32 	%f3378, %f3377, 0fBBBB989D, 0f3F000000;
	cvt.sat.f32.f32 	%f3379, %f3378;
	mov.f32 	%f3380, 0f4B400001;
	mov.f32 	%f3381, 0f437C0000;
	fma.rm.f32 	%f3382, %f3379, %f3381, %f3380;
	add.f32 	%f3383, %f3382, 0fCB40007F;
	neg.f32 	%f3384, %f3383;
	fma.rn.f32 	%f3385, %f3377, 0fBFB8AA3B, %f3384;
	fma.rn.f32 	%f3386, %f3377, 0fB2A57060, %f3385;
	mov.b32 	%r1261, %f3382;
	shl.b32 	%r1262, %r1261, 23;
	mov.b32 	%f3387, %r1262;
	ex2.approx.ftz.f32 	%f3388, %f3386;
	fma.rn.f32 	%f3389, %f3388, %f3387, 0f3F800000;
	div.rn.f32 	%f3390, %f3377, %f3389;
	st.global.f32 	[%rd6], %f3390;
$L__BB0_229:
	add.s32 	%r1263, %r243, 1;
	setp.ge.u32 	%p715, %r1263, %r487;
	@%p715 bra 	$L__BB0_231;
	ld.global.f32 	%f3391, [%rd6+4];
	mul.f32 	%f3392, %f626, %f3391;
	fma.rn.f32 	%f3393, %f625, %f94, %f3392;
	ld.global.nc.f32 	%f3394, [%rd5+4];
	add.f32 	%f3395, %f3393, %f3394;
	fma.rn.f32 	%f3396, %f3395, 0fBBBB989D, 0f3F000000;
	cvt.sat.f32.f32 	%f3397, %f3396;
	mov.f32 	%f3398, 0f4B400001;
	mov.f32 	%f3399, 0f437C0000;
	fma.rm.f32 	%f3400, %f3397, %f3399, %f3398;
	add.f32 	%f3401, %f3400, 0fCB40007F;
	neg.f32 	%f3402, %f3401;
	fma.rn.f32 	%f3403, %f3395, 0fBFB8AA3B, %f3402;
	fma.rn.f32 	%f3404, %f3395, 0fB2A57060, %f3403;
	mov.b32 	%r1264, %f3400;
	shl.b32 	%r1265, %r1264, 23;
	mov.b32 	%f3405, %r1265;
	ex2.approx.ftz.f32 	%f3406, %f3404;
	fma.rn.f32 	%f3407, %f3406, %f3405, 0f3F800000;
	div.rn.f32 	%f3408, %f3395, %f3407;
	st.global.f32 	[%rd6+4], %f3408;
$L__BB0_231:
	add.s32 	%r1266, %r243, 2;
	setp.ge.u32 	%p716, %r1266, %r487;
	add.s32 	%r1267, %r1266, %r259;
	mul.wide.u32 	%rd589, %r1267, 4;
	add.s64 	%rd7, %rd4, %rd589;
	@%p716 bra 	$L__BB0_233;
	ld.global.f32 	%f3409, [%rd7];
	mul.f32 	%f3410, %f626, %f3409;
	fma.rn.f32 	%f3411, %f625, %f95, %f3410;
	ld.global.nc.f32 	%f3412, [%rd5+8];
	add.f32 	%f3413, %f3411, %f3412;
	fma.rn.f32 	%f3414, %f3413, 0fBBBB989D, 0f3F000000;
	cvt.sat.f32.f32 	%f3415, %f3414;
	mov.f32 	%f3416, 0f4B400001;
	mov.f32 	%f3417, 0f437C0000;
	fma.rm.f32 	%f3418, %f3415, %f3417, %f3416;
	add.f32 	%f3419, %f3418, 0fCB40007F;
	neg.f32 	%f3420, %f3419;
	fma.rn.f32 	%f3421, %f3413, 0fBFB8AA3B, %f3420;
	fma.rn.f32 	%f3422, %f3413, 0fB2A57060, %f3421;
	mov.b32 	%r1268, %f3418;
	shl.b32 	%r1269, %r1268, 23;
	mov.b32 	%f3423, %r1269;
	ex2.approx.ftz.f32 	%f3424, %f3422;
	fma.rn.f32 	%f3425, %f3424, %f3423, 0f3F800000;
	div.rn.f32 	%f3426, %f3413, %f3425;
	st.global.f32 	[%rd7], %f3426;
$L__BB0_233:
	add.s32 	%r1270, %r243, 3;
	setp.ge.u32 	%p717, %r1270, %r487;
	@%p717 bra 	$L__BB0_251;
	ld.global.f32 	%f3427, [%rd7+4];
	mul.f32 	%f3428, %f626, %f3427;
	fma.rn.f32 	%f3429, %f625, %f96, %f3428;
	ld.global.nc.f32 	%f3430, [%rd5+12];
	add.f32 	%f3431, %f3429, %f3430;
	fma.rn.f32 	%f3432, %f3431, 0fBBBB989D, 0f3F000000;
	cvt.sat.f32.f32 	%f3433, %f3432;
	mov.f32 	%f3434, 0f4B400001;
	mov.f32 	%f3435, 0f437C0000;
	fma.rm.f32 	%f3436, %f3433, %f3435, %f3434;
	add.f32 	%f3437, %f3436, 0fCB40007F;
	neg.f32 	%f3438, %f3437;
	fma.rn.f32 	%f3439, %f3431, 0fBFB8AA3B, %f3438;
	fma.rn.f32 	%f3440, %f3431, 0fB2A57060, %f3439;
	mov.b32 	%r1271, %f3436;
	shl.b32 	%r1272, %r1271, 23;
	mov.b32 	%f3441, %r1272;
	ex2.approx.ftz.f32 	%f3442, %f3440;
	fma.rn.f32 	%f3443, %f3442, %f3441, 0f3F800000;
	div.rn.f32 	%f3444, %f3431, %f3443;
	st.global.f32 	[%rd7+4], %f3444;
	bra.uni 	$L__BB0_251;
$L__BB0_235:
	setp.ge.u32 	%p730, %r243, %r487;
	add.s32 	%r1278, %r243, %r259;
	mul.wide.u32 	%rd592, %r1278, 4;
	add.s64 	%rd10, %rd4, %rd592;
	@%p730 bra 	$L__BB0_237;
	ld.global.f32 	%f3553, [%rd10];
	mul.f32 	%f3554, %f626, %f3553;
	fma.rn.f32 	%f3555, %f625, %f93, %f3554;
	ld.global.nc.f32 	%f3556, [%rd5];
	add.f32 	%f3557, %f3555, %f3556;
	max.f32 	%f3558, %f3557, 0f00000000;
	st.global.f32 	[%rd10], %f3558;
$L__BB0_237:
	add.s32 	%r1279, %r243, 1;
	setp.ge.u32 	%p731, %r1279, %r487;
	@%p731 bra 	$L__BB0_239;
	ld.global.f32 	%f3559, [%rd10+4];
	mul.f32 	%f3560, %f626, %f3559;
	fma.rn.f32 	%f3561, %f625, %f94, %f3560;
	ld.global.nc.f32 	%f3562, [%rd5+4];
	add.f32 	%f3563, %f3561, %f3562;
	max.f32 	%f3564, %f3563, 0f00000000;
	st.global.f32 	[%rd10+4], %f3564;
$L__BB0_239:
	add.s32 	%r1280, %r243, 2;
	setp.ge.u32 	%p732, %r1280, %r487;
	add.s32 	%r1281, %r1280, %r259;
	mul.wide.u32 	%rd593, %r1281, 4;
	add.s64 	%rd11, %rd4, %rd593;
	@%p732 bra 	$L__BB0_241;
	ld.global.f32 	%f3565, [%rd11];
	mul.f32 	%f3566, %f626, %f3565;
	fma.rn.f32 	%f3567, %f625, %f95, %f3566;
	ld.global.nc.f32 	%f3568, [%rd5+8];
	add.f32 	%f3569, %f3567, %f3568;
	max.f32 	%f3570, %f3569, 0f00000000;
	st.global.f32 	[%rd11], %f3570;
$L__BB0_241:
	add.s32 	%r1282, %r243, 3;
	setp.ge.u32 	%p733, %r1282, %r487;
	@%p733 bra 	$L__BB0_251;
	ld.global.f32 	%f3571, [%rd11+4];
	mul.f32 	%f3572, %f626, %f3571;
	fma.rn.f32 	%f3573, %f625, %f96, %f3572;
	ld.global.nc.f32 	%f3574, [%rd5+12];
	add.f32 	%f3575, %f3573, %f3574;
	max.f32 	%f3576, %f3575, 0f00000000;
	st.global.f32 	[%rd11+4], %f3576;
	bra.uni 	$L__BB0_251;
$L__BB0_243:
	setp.ge.u32 	%p734, %r243, %r487;
	add.s32 	%r1283, %r243, %r259;
	mul.wide.u32 	%rd594, %r1283, 4;
	add.s64 	%rd12, %rd4, %rd594;
	@%p734 bra 	$L__BB0_245;
	ld.global.f32 	%f3577, [%rd12];
	mul.f32 	%f3578, %f626, %f3577;
	fma.rn.f32 	%f3579, %f625, %f93, %f3578;
	ld.global.nc.f32 	%f3580, [%rd5];
	add.f32 	%f3581, %f3579, %f3580;
	st.global.f32 	[%rd12], %f3581;
$L__BB0_245:
	add.s32 	%r1284, %r243, 1;
	setp.ge.u32 	%p735, %r1284, %r487;
	@%p735 bra 	$L__BB0_247;
	ld.global.f32 	%f3582, [%rd12+4];
	mul.f32 	%f3583, %f626, %f3582;
	fma.rn.f32 	%f3584, %f625, %f94, %f3583;
	ld.global.nc.f32 	%f3585, [%rd5+4];
	add.f32 	%f3586, %f3584, %f3585;
	st.global.f32 	[%rd12+4], %f3586;
$L__BB0_247:
	add.s32 	%r1285, %r243, 2;
	setp.ge.u32 	%p736, %r1285, %r487;
	add.s32 	%r1286, %r1285, %r259;
	mul.wide.u32 	%rd595, %r1286, 4;
	add.s64 	%rd13, %rd4, %rd595;
	@%p736 bra 	$L__BB0_249;
	ld.global.f32 	%f3587, [%rd13];
	mul.f32 	%f3588, %f626, %f3587;
	fma.rn.f32 	%f3589, %f625, %f95, %f3588;
	ld.global.nc.f32 	%f3590, [%rd5+8];
	add.f32 	%f3591, %f3589, %f3590;
	st.global.f32 	[%rd13], %f3591;
$L__BB0_249:
	add.s32 	%r1287, %r243, 3;
	setp.ge.u32 	%p737, %r1287, %r487;
	@%p737 bra 	$L__BB0_251;
	ld.global.f32 	%f3592, [%rd13+4];
	mul.f32 	%f3593, %f626, %f3592;
	fma.rn.f32 	%f3594, %f625, %f96, %f3593;
	ld.global.nc.f32 	%f3595, [%rd5+12];
	add.f32 	%f3596, %f3594, %f3595;
	st.global.f32 	[%rd13+4], %f3596;
$L__BB0_251:
	add.s32 	%r260, %r242, 3;
	setp.ge.u32 	%p738, %r260, %r486;
	@%p738 bra 	$L__BB0_1402;
	mul.lo.s32 	%r261, %r260, %r487;
	setp.gt.s32 	%p739, %r489, 3;
	@%p739 bra 	$L__BB0_263;
	setp.eq.s32 	%p743, %r489, 2;
	@%p743 bra 	$L__BB0_274;
	setp.eq.s32 	%p744, %r489, 3;
	@%p744 bra 	$L__BB0_255;
	bra.uni 	$L__BB0_282;
$L__BB0_255:
	setp.ge.u32 	%p749, %r243, %r487;
	@%p749 bra 	$L__BB0_257;
	add.s32 	%r1300, %r243, %r261;
	mul.wide.u32 	%rd604, %r1300, 4;
	add.s64 	%rd605, %rd4, %rd604;
	ld.global.f32 	%f3669, [%rd605];
	mul.f32 	%f3670, %f626, %f3669;
	fma.rn.f32 	%f3671, %f625, %f97, %f3670;
	ld.global.nc.f32 	%f3672, [%rd5];
	add.f32 	%f3673, %f3671, %f3672;
	mul.f32 	%f3674, %f3673, %f3673;
	mul.f32 	%f3675, %f3673, %f3674;
	mul.f32 	%f3676, %f3673, 0f3F000000;
	fma.rn.f32 	%f3677, %f3675, 0f3D372713, %f3673;
	mul.f32 	%f3678, %f3677, 0f3F4C422A;
	abs.f32 	%f3679, %f3678;
	mul.f32 	%f3680, %f3679, 0f4038AA3B;
	ex2.approx.ftz.f32 	%f3681, %f3680;
	add.f32 	%f3682, %f3681, 0f3F800000;
	rcp.approx.ftz.f32 	%f3683, %f3682;
	fma.rn.f32 	%f3684, %f3683, 0fC0000000, 0f3F800000;
	setp.ge.f32 	%p750, %f3679, 0f41102CB4;
	selp.f32 	%f3685, 0f3F800000, %f3684, %p750;
	copysign.f32 	%f3686, %f3678, %f3685;
	mul.f32 	%f3687, %f3678, %f3678;
	fma.rn.f32 	%f3688, %f3687, 0f3C80F082, 0fBD563CAE;
	fma.rn.f32 	%f3689, %f3688, %f3687, 0f3E085941;
	fma.rn.f32 	%f3690, %f3689, %f3687, 0fBEAAA9ED;
	fma.rn.f32 	%f3691, %f3690, %f3687, 0f00000000;
	fma.rn.f32 	%f3692, %f3691, %f3678, %f3678;
	setp.ge.f32 	%p751, %f3679, 0f3F19999A;
	selp.f32 	%f3693, %f3686, %f3692, %p751;
	add.f32 	%f3694, %f3693, 0f3F800000;
	mul.f32 	%f3695, %f3676, %f3694;
	st.global.f32 	[%rd605], %f3695;
$L__BB0_257:
	add.s32 	%r265, %r243, 1;
	setp.ge.u32 	%p752, %r265, %r487;
	@%p752 bra 	$L__BB0_259;
	add.s32 	%r1301, %r265, %r261;
	mul.wide.u32 	%rd606, %r1301, 4;
	add.s64 	%rd607, %rd4, %rd606;
	ld.global.f32 	%f3696, [%rd607];
	mul.f32 	%f3697, %f626, %f3696;
	fma.rn.f32 	%f3698, %f625, %f98, %f3697;
	ld.global.nc.f32 	%f3699, [%rd5+4];
	add.f32 	%f3700, %f3698, %f3699;
	mul.f32 	%f3701, %f3700, %f3700;
	mul.f32 	%f3702, %f3700, %f3701;
	mul.f32 	%f3703, %f3700, 0f3F000000;
	fma.rn.f32 	%f3704, %f3702, 0f3D372713, %f3700;
	mul.f32 	%f3705, %f3704, 0f3F4C422A;
	abs.f32 	%f3706, %f3705;
	mul.f32 	%f3707, %f3706, 0f4038AA3B;
	ex2.approx.ftz.f32 	%f3708, %f3707;
	add.f32 	%f3709, %f3708, 0f3F800000;
	rcp.approx.ftz.f32 	%f3710, %f3709;
	fma.rn.f32 	%f3711, %f3710, 0fC0000000, 0f3F800000;
	setp.ge.f32 	%p753, %f3706, 0f41102CB4;
	selp.f32 	%f3712, 0f3F800000, %f3711, %p753;
	copysign.f32 	%f3713, %f3705, %f3712;
	mul.f32 	%f3714, %f3705, %f3705;
	fma.rn.f32 	%f3715, %f3714, 0f3C80F082, 0fBD563CAE;
	fma.rn.f32 	%f3716, %f3715, %f3714, 0f3E085941;
	fma.rn.f32 	%f3717, %f3716, %f3714, 0fBEAAA9ED;
	fma.rn.f32 	%f3718, %f3717, %f3714, 0f00000000;
	fma.rn.f32 	%f3719, %f3718, %f3705, %f3705;
	setp.ge.f32 	%p754, %f3706, 0f3F19999A;
	selp.f32 	%f3720, %f3713, %f3719, %p754;
	add.f32 	%f3721, %f3720, 0f3F800000;
	mul.f32 	%f3722, %f3703, %f3721;
	st.global.f32 	[%rd607], %f3722;
$L__BB0_259:
	add.s32 	%r266, %r243, 2;
	setp.ge.u32 	%p755, %r266, %r487;
	@%p755 bra 	$L__BB0_261;
	add.s32 	%r1302, %r266, %r261;
	mul.wide.u32 	%rd608, %r1302, 4;
	add.s64 	%rd609, %rd4, %rd608;
	ld.global.f32 	%f3723, [%rd609];
	mul.f32 	%f3724, %f626, %f3723;
	fma.rn.f32 	%f3725, %f625, %f99, %f3724;
	ld.global.nc.f32 	%f3726, [%rd5+8];
	add.f32 	%f3727, %f3725, %f3726;
	mul.f32 	%f3728, %f3727, %f3727;
	mul.f32 	%f3729, %f3727, %f3728;
	mul.f32 	%f3730, %f3727, 0f3F000000;
	fma.rn.f32 	%f3731, %f3729, 0f3D372713, %f3727;
	mul.f32 	%f3732, %f3731, 0f3F4C422A;
	abs.f32 	%f3733, %f3732;
	mul.f32 	%f3734, %f3733, 0f4038AA3B;
	ex2.approx.ftz.f32 	%f3735, %f3734;
	add.f32 	%f3736, %f3735, 0f3F800000;
	rcp.approx.ftz.f32 	%f3737, %f3736;
	fma.rn.f32 	%f3738, %f3737, 0fC0000000, 0f3F800000;
	setp.ge.f32 	%p756, %f3733, 0f41102CB4;
	selp.f32 	%f3739, 0f3F800000, %f3738, %p756;
	copysign.f32 	%f3740, %f3732, %f3739;
	mul.f32 	%f3741, %f3732, %f3732;
	fma.rn.f32 	%f3742, %f3741, 0f3C80F082, 0fBD563CAE;
	fma.rn.f32 	%f3743, %f3742, %f3741, 0f3E085941;
	fma.rn.f32 	%f3744, %f3743, %f3741, 0fBEAAA9ED;
	fma.rn.f32 	%f3745, %f3744, %f3741, 0f00000000;
	fma.rn.f32 	%f3746, %f3745, %f3732, %f3732;
	setp.ge.f32 	%p757, %f3733, 0f3F19999A;
	selp.f32 	%f3747, %f3740, %f3746, %p757;
	add.f32 	%f3748, %f3747, 0f3F800000;
	mul.f32 	%f3749, %f3730, %f3748;
	st.global.f32 	[%rd609], %f3749;
$L__BB0_261:
	add.s32 	%r267, %r243, 3;
	setp.ge.u32 	%p758, %r267, %r487;
	@%p758 bra 	$L__BB0_1402;
	add.s32 	%r1303, %r267, %r261;
	mul.wide.u32 	%rd610, %r1303, 4;
	add.s64 	%rd611, %rd4, %rd610;
	ld.global.f32 	%f3750, [%rd611];
	mul.f32 	%f3751, %f626, %f3750;
	fma.rn.f32 	%f3752, %f625, %f100, %f3751;
	ld.global.nc.f32 	%f3753, [%rd5+12];
	add.f32 	%f3754, %f3752, %f3753;
	mul.f32 	%f3755, %f3754, %f3754;
	mul.f32 	%f3756, %f3754, %f3755;
	mul.f32 	%f3757, %f3754, 0f3F000000;
	fma.rn.f32 	%f3758, %f3756, 0f3D372713, %f3754;
	mul.f32 	%f3759, %f3758, 0f3F4C422A;
	abs.f32 	%f3760, %f3759;
	mul.f32 	%f3761, %f3760, 0f4038AA3B;
	ex2.approx.ftz.f32 	%f3762, %f3761;
	add.f32 	%f3763, %f3762, 0f3F800000;
	rcp.approx.ftz.f32 	%f3764, %f3763;
	fma.rn.f32 	%f3765, %f3764, 0fC0000000, 0f3F800000;
	setp.ge.f32 	%p759, %f3760, 0f41102CB4;
	selp.f32 	%f3766, 0f3F800000, %f3765, %p759;
	copysign.f32 	%f3767, %f3759, %f3766;
	mul.f32 	%f3768, %f3759, %f3759;
	fma.rn.f32 	%f3769, %f3768, 0f3C80F082, 0fBD563CAE;
	fma.rn.f32 	%f3770, %f3769, %f3768, 0f3E085941;
	fma.rn.f32 	%f3771, %f3770, %f3768, 0fBEAAA9ED;
	fma.rn.f32 	%f3772, %f3771, %f3768, 0f00000000;
	fma.rn.f32 	%f3773, %f3772, %f3759, %f3759;
	setp.ge.f32 	%p760, %f3760, 0f3F19999A;
	selp.f32 	%f3774, %f3767, %f3773, %p760;
	add.f32 	%f3775, %f3774, 0f3F800000;
	mul.f32 	%f3776, %f3757, %f3775;
	st.global.f32 	[%rd611], %f3776;
	bra.uni 	$L__BB0_1402;
$L__BB0_263:
	setp.eq.s32 	%p740, %r489, 6;
	@%p740 bra 	$L__BB0_255;
	setp.eq.s32 	%p741, %r489, 5;
	@%p741 bra 	$L__BB0_274;
	setp.ne.s32 	%p742, %r489, 4;
	@%p742 bra 	$L__BB0_282;
	setp.ge.u32 	%p745, %r243, %r487;
	@%p745 bra 	$L__BB0_268;
	add.s32 	%r1288, %r243, %r261;
	mul.wide.u32 	%rd596, %r1288, 4;
	add.s64 	%rd597, %rd4, %rd596;
	ld.global.f32 	%f3597, [%rd597];
	mul.f32 	%f3598, %f626, %f3597;
	fma.rn.f32 	%f3599, %f625, %f97, %f3598;
	ld.global.nc.f32 	%f3600, [%rd5];
	add.f32 	%f3601, %f3599, %f3600;
	fma.rn.f32 	%f3602, %f3601, 0fBBBB989D, 0f3F000000;
	cvt.sat.f32.f32 	%f3603, %f3602;
	mov.f32 	%f3604, 0f4B400001;
	mov.f32 	%f3605, 0f437C0000;
	fma.rm.f32 	%f3606, %f3603, %f3605, %f3604;
	add.f32 	%f3607, %f3606, 0fCB40007F;
	neg.f32 	%f3608, %f3607;
	fma.rn.f32 	%f3609, %f3601, 0fBFB8AA3B, %f3608;
	fma.rn.f32 	%f3610, %f3601, 0fB2A57060, %f3609;
	mov.b32 	%r1289, %f3606;
	shl.b32 	%r1290, %r1289, 23;
	mov.b32 	%f3611, %r1290;
	ex2.approx.ftz.f32 	%f3612, %f3610;
	fma.rn.f32 	%f3613, %f3612, %f3611, 0f3F800000;
	div.rn.f32 	%f3614, %f3601, %f3613;
	st.global.f32 	[%rd597], %f3614;
$L__BB0_268:
	add.s32 	%r262, %r243, 1;
	setp.ge.u32 	%p746, %r262, %r487;
	@%p746 bra 	$L__BB0_270;
	add.s32 	%r1291, %r262, %r261;
	mul.wide.u32 	%rd598, %r1291, 4;
	add.s64 	%rd599, %rd4, %rd598;
	ld.global.f32 	%f3615, [%rd599];
	mul.f32 	%f3616, %f626, %f3615;
	fma.rn.f32 	%f3617, %f625, %f98, %f3616;
	ld.global.nc.f32 	%f3618, [%rd5+4];
	add.f32 	%f3619, %f3617, %f3618;
	fma.rn.f32 	%f3620, %f3619, 0fBBBB989D, 0f3F000000;
	cvt.sat.f32.f32 	%f3621, %f3620;
	mov.f32 	%f3622, 0f4B400001;
	mov.f32 	%f3623, 0f437C0000;
	fma.rm.f32 	%f3624, %f3621, %f3623, %f3622;
	add.f32 	%f3625, %f3624, 0fCB40007F;
	neg.f32 	%f3626, %f3625;
	fma.rn.f32 	%f3627, %f3619, 0fBFB8AA3B, %f3626;
	fma.rn.f32 	%f3628, %f3619, 0fB2A57060, %f3627;
	mov.b32 	%r1292, %f3624;
	shl.b32 	%r1293, %r1292, 23;
	mov.b32 	%f3629, %r1293;
	ex2.approx.ftz.f32 	%f3630, %f3628;
	fma.rn.f32 	%f3631, %f3630, %f3629, 0f3F800000;
	div.rn.f32 	%f3632, %f3619, %f3631;
	st.global.f32 	[%rd599], %f3632;
$L__BB0_270:
	add.s32 	%r263, %r243, 2;
	setp.ge.u32 	%p747, %r263, %r487;
	@%p747 bra 	$L__BB0_272;
	add.s32 	%r1294, %r263, %r261;
	mul.wide.u32 	%rd600, %r1294, 4;
	add.s64 	%rd601, %rd4, %rd600;
	ld.global.f32 	%f3633, [%rd601];
	mul.f32 	%f3634, %f626, %f3633;
	fma.rn.f32 	%f3635, %f625, %f99, %f3634;
	ld.global.nc.f32 	%f3636, [%rd5+8];
	add.f32 	%f3637, %f3635, %f3636;
	fma.rn.f32 	%f3638, %f3637, 0fBBBB989D, 0f3F000000;
	cvt.sat.f32.f32 	%f3639, %f3638;
	mov.f32 	%f3640, 0f4B400001;
	mov.f32 	%f3641, 0f437C0000;
	fma.rm.f32 	%f3642, %f3639, %f3641, %f3640;
	add.f32 	%f3643, %f3642, 0fCB40007F;
	neg.f32 	%f3644, %f3643;
	fma.rn.f32 	%f3645, %f3637, 0fBFB8AA3B, %f3644;
	fma.rn.f32 	%f3646, %f3637, 0fB2A57060, %f3645;
	mov.b32 	%r1295, %f3642;
	shl.b32 	%r1296, %r1295, 23;
	mov.b32 	%f3647, %r1296;
	ex2.approx.ftz.f32 	%f3648, %f3646;
	fma.rn.f32 	%f3649, %f3648, %f3647, 0f3F800000;
	div.rn.f32 	%f3650, %f3637, %f3649;
	st.global.f32 	[%rd601], %f3650;
$L__BB0_272:
	add.s32 	%r264, %r243, 3;
	setp.ge.u32 	%p748, %r264, %r487;
	@%p748 bra 	$L__BB0_1402;
	add.s32 	%r1297, %r264, %r261;
	mul.wide.u32 	%rd602, %r1297, 4;
	add.s64 	%rd603, %rd4, %rd602;
	ld.global.f32 	%f3651, [%rd603];
	mul.f32 	%f3652, %f626, %f3651;
	fma.rn.f32 	%f3653, %f625, %f100, %f3652;
	ld.global.nc.f32 	%f3654, [%rd5+12];
	add.f32 	%f3655, %f3653, %f3654;
	fma.rn.f32 	%f3656, %f3655, 0fBBBB989D, 0f3F000000;
	cvt.sat.f32.f32 	%f3657, %f3656;
	mov.f32 	%f3658, 0f4B400001;
	mov.f32 	%f3659, 0f437C0000;
	fma.rm.f32 	%f3660, %f3657, %f3659, %f3658;
	add.f32 	%f3661, %f3660, 0fCB40007F;
	neg.f32 	%f3662, %f3661;
	fma.rn.f32 	%f3663, %f3655, 0fBFB8AA3B, %f3662;
	fma.rn.f32 	%f3664, %f3655, 0fB2A57060, %f3663;
	mov.b32 	%r1298, %f3660;
	shl.b32 	%r1299, %r1298, 23;
	mov.b32 	%f3665, %r1299;
	ex2.approx.ftz.f32 	%f3666, %f3664;
	fma.rn.f32 	%f3667, %f3666, %f3665, 0f3F800000;
	div.rn.f32 	%f3668, %f3655, %f3667;
	st.global.f32 	[%rd603], %f3668;
	bra.uni 	$L__BB0_1402;
$L__BB0_274:
	setp.ge.u32 	%p761, %r243, %r487;
	@%p761 bra 	$L__BB0_276;
	add.s32 	%r1304, %r243, %r261;
	mul.wide.u32 	%rd612, %r1304, 4;
	add.s64 	%rd613, %rd4, %rd612;
	ld.global.f32 	%f3777, [%rd613];
	mul.f32 	%f3778, %f626, %f3777;
	fma.rn.f32 	%f3779, %f625, %f97, %f3778;
	ld.global.nc.f32 	%f3780, [%rd5];
	add.f32 	%f3781, %f3779, %f3780;
	max.f32 	%f3782, %f3781, 0f00000000;
	st.global.f32 	[%rd613], %f3782;
$L__BB0_276:
	add.s32 	%r268, %r243, 1;
	setp.ge.u32 	%p762, %r268, %r487;
	@%p762 bra 	$L__BB0_278;
	add.s32 	%r1305, %r268, %r261;
	mul.wide.u32 	%rd614, %r1305, 4;
	add.s64 	%rd615, %rd4, %rd614;
	ld.global.f32 	%f3783, [%rd615];
	mul.f32 	%f3784, %f626, %f3783;
	fma.rn.f32 	%f3785, %f625, %f98, %f3784;
	ld.global.nc.f32 	%f3786, [%rd5+4];
	add.f32 	%f3787, %f3785, %f3786;
	max.f32 	%f3788, %f3787, 0f00000000;
	st.global.f32 	[%rd615], %f3788;
$L__BB0_278:
	add.s32 	%r269, %r243, 2;
	setp.ge.u32 	%p763, %r269, %r487;
	@%p763 bra 	$L__BB0_280;
	add.s32 	%r1306, %r269, %r261;
	mul.wide.u32 	%rd616, %r1306, 4;
	add.s64 	%rd617, %rd4, %rd616;
	ld.global.f32 	%f3789, [%rd617];
	mul.f32 	%f3790, %f626, %f3789;
	fma.rn.f32 	%f3791, %f625, %f99, %f3790;
	ld.global.nc.f32 	%f3792, [%rd5+8];
	add.f32 	%f3793, %f3791, %f3792;
	max.f32 	%f3794, %f3793, 0f00000000;
	st.global.f32 	[%rd617], %f3794;
$L__BB0_280:
	add.s32 	%r270, %r243, 3;
	setp.ge.u32 	%p764, %r270, %r487;
	@%p764 bra 	$L__BB0_1402;
	add.s32 	%r1307, %r270, %r261;
	mul.wide.u32 	%rd618, %r1307, 4;
	add.s64 	%rd619, %rd4, %rd618;
	ld.global.f32 	%f3795, [%rd619];
	mul.f32 	%f3796, %f626, %f3795;
	fma.rn.f32 	%f3797, %f625, %f100, %f3796;
	ld.global.nc.f32 	%f3798, [%rd5+12];
	add.f32 	%f3799, %f3797, %f3798;
	max.f32 	%f3800, %f3799, 0f00000000;
	st.global.f32 	[%rd619], %f3800;
	bra.uni 	$L__BB0_1402;
$L__BB0_282:
	setp.ge.u32 	%p765, %r243, %r487;
	@%p765 bra 	$L__BB0_284;
	add.s32 	%r1308, %r243, %r261;
	mul.wide.u32 	%rd620, %r1308, 4;
	add.s64 	%rd621, %rd4, %rd620;
	ld.global.f32 	%f3801, [%rd621];
	mul.f32 	%f3802, %f626, %f3801;
	fma.rn.f32 	%f3803, %f625, %f97, %f3802;
	ld.global.nc.f32 	%f3804, [%rd5];
	add.f32 	%f3805, %f3803, %f3804;
	st.global.f32 	[%rd621], %f3805;
$L__BB0_284:
	add.s32 	%r271, %r243, 1;
	setp.ge.u32 	%p766, %r271, %r487;
	@%p766 bra 	$L__BB0_286;
	add.s32 	%r1309, %r271, %r261;
	mul.wide.u32 	%rd622, %r1309, 4;
	add.s64 	%rd623, %rd4, %rd622;
	ld.global.f32 	%f3806, [%rd623];
	mul.f32 	%f3807, %f626, %f3806;
	fma.rn.f32 	%f3808, %f625, %f98, %f3807;
	ld.global.nc.f32 	%f3809, [%rd5+4];
	add.f32 	%f3810, %f3808, %f3809;
	st.global.f32 	[%rd623], %f3810;
$L__BB0_286:
	add.s32 	%r272, %r243, 2;
	setp.ge.u32 	%p767, %r272, %r487;
	@%p767 bra 	$L__BB0_288;
	add.s32 	%r1310, %r272, %r261;
	mul.wide.u32 	%rd624, %r1310, 4;
	add.s64 	%rd625, %rd4, %rd624;
	ld.global.f32 	%f3811, [%rd625];
	mul.f32 	%f3812, %f626, %f3811;
	fma.rn.f32 	%f3813, %f625, %f99, %f3812;
	ld.global.nc.f32 	%f3814, [%rd5+8];
	add.f32 	%f3815, %f3813, %f3814;
	st.global.f32 	[%rd625], %f3815;
$L__BB0_288:
	add.s32 	%r273, %r243, 3;
	setp.ge.u32 	%p768, %r273, %r487;
	@%p768 bra 	$L__BB0_1402;
	add.s32 	%r1311, %r273, %r261;
	mul.wide.u32 	%rd626, %r1311, 4;
	add.s64 	%rd627, %rd4, %rd626;
	ld.global.f32 	%f3816, [%rd627];
	mul.f32 	%f3817, %f626, %f3816;
	fma.rn.f32 	%f3818, %f625, %f100, %f3817;
	ld.global.nc.f32 	%f3819, [%rd5+12];
	add.f32 	%f3820, %f3818, %f3819;
	st.global.f32 	[%rd627], %f3820;
	bra.uni 	$L__BB0_1402;
$L__BB0_290:
	mul.lo.s32 	%r274, %r242, %r487;
	setp.gt.s32 	%p646, %r489, 3;
	@%p646 bra 	$L__BB0_301;
	setp.eq.s32 	%p650, %r489, 2;
	@%p650 bra 	$L__BB0_312;
	setp.eq.s32 	%p651, %r489, 3;
	@%p651 bra 	$L__BB0_293;
	bra.uni 	$L__BB0_304;
$L__BB0_293:
	setp.ge.u32 	%p656, %r243, %r487;
	add.s32 	%r1224, %r243, %r274;
	mul.wide.u32 	%rd553, %r1224, 4;
	add.s64 	%rd16, %rd4, %rd553;
	@%p656 bra 	$L__BB0_295;
	ld.global.f32 	%f2997, [%rd16];
	mul.f32 	%f2998, %f626, %f2997;
	fma.rn.f32 	%f2999, %f625, %f92, %f2998;
	ld.global.nc.f32 	%f3000, [%rd5];
	add.f32 	%f3001, %f2999, %f3000;
	mul.f32 	%f3002, %f3001, %f3001;
	mul.f32 	%f3003, %f3001, %f3002;
	mul.f32 	%f3004, %f3001, 0f3F000000;
	fma.rn.f32 	%f3005, %f3003, 0f3D372713, %f3001;
	mul.f32 	%f3006, %f3005, 0f3F4C422A;
	abs.f32 	%f3007, %f3006;
	mul.f32 	%f3008, %f3007, 0f4038AA3B;
	ex2.approx.ftz.f32 	%f3009, %f3008;
	add.f32 	%f3010, %f3009, 0f3F800000;
	rcp.approx.ftz.f32 	%f3011, %f3010;
	fma.rn.f32 	%f3012, %f3011, 0fC0000000, 0f3F800000;
	setp.ge.f32 	%p657, %f3007, 0f41102CB4;
	selp.f32 	%f3013, 0f3F800000, %f3012, %p657;
	copysign.f32 	%f3014, %f3006, %f3013;
	mul.f32 	%f3015, %f3006, %f3006;
	fma.rn.f32 	%f3016, %f3015, 0f3C80F082, 0fBD563CAE;
	fma.rn.f32 	%f3017, %f3016, %f3015, 0f3E085941;
	fma.rn.f32 	%f3018, %f3017, %f3015, 0fBEAAA9ED;
	fma.rn.f32 	%f3019, %f3018, %f3015, 0f00000000;
	fma.rn.f32 	%f3020, %f3019, %f3006, %f3006;
	setp.ge.f32 	%p658, %f3007, 0f3F19999A;
	selp.f32 	%f3021, %f3014, %f3020, %p658;
	add.f32 	%f3022, %f3021, 0f3F800000;
	mul.f32 	%f3023, %f3004, %f3022;
	st.global.f32 	[%rd16], %f3023;
$L__BB0_295:
	add.s32 	%r1225, %r243, 1;
	setp.ge.u32 	%p659, %r1225, %r487;
	@%p659 bra 	$L__BB0_297;
	ld.global.f32 	%f3024, [%rd16+4];
	mul.f32 	%f3025, %f626, %f3024;
	fma.rn.f32 	%f3026, %f625, %f91, %f3025;
	ld.global.nc.f32 	%f3027, [%rd5+4];
	add.f32 	%f3028, %f3026, %f3027;
	mul.f32 	%f3029, %f3028, %f3028;
	mul.f32 	%f3030, %f3028, %f3029;
	mul.f32 	%f3031, %f3028, 0f3F000000;
	fma.rn.f32 	%f3032, %f3030, 0f3D372713, %f3028;
	mul.f32 	%f3033, %f3032, 0f3F4C422A;
	abs.f32 	%f3034, %f3033;
	mul.f32 	%f3035, %f3034, 0f4038AA3B;
	ex2.approx.ftz.f32 	%f3036, %f3035;
	add.f32 	%f3037, %f3036, 0f3F800000;
	rcp.approx.ftz.f32 	%f3038, %f3037;
	fma.rn.f32 	%f3039, %f3038, 0fC0000000, 0f3F800000;
	setp.ge.f32 	%p660, %f3034, 0f41102CB4;
	selp.f32 	%f3040, 0f3F800000, %f3039, %p660;
	copysign.f32 	%f3041, %f3033, %f3040;
	mul.f32 	%f3042, %f3033, %f3033;
	fma.rn.f32 	%f3043, %f3042, 0f3C80F082, 0fBD563CAE;
	fma.rn.f32 	%f3044, %f3043, %f3042, 0f3E085941;
	fma.rn.f32 	%f3045, %f3044, %f3042, 0fBEAAA9ED;
	fma.rn.f32 	%f3046, %f3045, %f3042, 0f00000000;
	fma.rn.f32 	%f3047, %f3046, %f3033, %f3033;
	setp.ge.f32 	%p661, %f3034, 0f3F19999A;
	selp.f32 	%f3048, %f3041, %f3047, %p661;
	add.f32 	%f3049, %f3048, 0f3F800000;
	mul.f32 	%f3050, %f3031, %f3049;
	st.global.f32 	[%rd16+4], %f3050;
$L__BB0_297:
	add.s32 	%r1226, %r243, 2;
	setp.ge.u32 	%p662, %r1226, %r487;
	@%p662 bra 	$L__BB0_299;
	ld.global.f32 	%f3051, [%rd16+8];
	mul.f32 	%f3052, %f626, %f3051;
	fma.rn.f32 	%f3053, %f625, %f90, %f3052;
	ld.global.nc.f32 	%f3054, [%rd5+8];
	add.f32 	%f3055, %f3053, %f3054;
	mul.f32 	%f3056, %f3055, %f3055;
	mul.f32 	%f3057, %f3055, %f3056;
	mul.f32 	%f3058, %f3055, 0f3F000000;
	fma.rn.f32 	%f3059, %f3057, 0f3D372713, %f3055;
	mul.f32 	%f3060, %f3059, 0f3F4C422A;
	abs.f32 	%f3061, %f3060;
	mul.f32 	%f3062, %f3061, 0f4038AA3B;
	ex2.approx.ftz.f32 	%f3063, %f3062;
	add.f32 	%f3064, %f3063, 0f3F800000;
	rcp.approx.ftz.f32 	%f3065, %f3064;
	fma.rn.f32 	%f3066, %f3065, 0fC0000000, 0f3F800000;
	setp.ge.f32 	%p663, %f3061, 0f41102CB4;
	selp.f32 	%f3067, 0f3F800000, %f3066, %p663;
	copysign.f32 	%f3068, %f3060, %f3067;
	mul.f32 	%f3069, %f3060, %f3060;
	fma.rn.f32 	%f3070, %f3069, 0f3C80F082, 0fBD563CAE;
	fma.rn.f32 	%f3071, %f3070, %f3069, 0f3E085941;
	fma.rn.f32 	%f3072, %f3071, %f3069, 0fBEAAA9ED;
	fma.rn.f32 	%f3073, %f3072, %f3069, 0f00000000;
	fma.rn.f32 	%f3074, %f3073, %f3060, %f3060;
	setp.ge.f32 	%p664, %f3061, 0f3F19999A;
	selp.f32 	%f3075, %f3068, %f3074, %p664;
	add.f32 	%f3076, %f3075, 0f3F800000;
	mul.f32 	%f3077, %f3058, %f3076;
	st.global.f32 	[%rd16+8], %f3077;
$L__BB0_299:
	add.s32 	%r1227, %r243, 3;
	setp.ge.u32 	%p665, %r1227, %r487;
	@%p665 bra 	$L__BB0_173;
	ld.global.f32 	%f3078, [%rd16+12];
	mul.f32 	%f3079, %f626, %f3078;
	fma.rn.f32 	%f3080, %f625, %f89, %f3079;
	ld.global.nc.f32 	%f3081, [%rd5+12];
	add.f32 	%f3082, %f3080, %f3081;
	mul.f32 	%f3083, %f3082, %f3082;
	mul.f32 	%f3084, %f3082, %f3083;
	mul.f32 	%f3085, %f3082, 0f3F000000;
	fma.rn.f32 	%f3086, %f3084, 0f3D372713, %f3082;
	mul.f32 	%f3087, %f3086, 0f3F4C422A;
	abs.f32 	%f3088, %f3087;
	mul.f32 	%f3089, %f3088, 0f4038AA3B;
	ex2.approx.ftz.f32 	%f3090, %f3089;
	add.f32 	%f3091, %f3090, 0f3F800000;
	rcp.approx.ftz.f32 	%f3092, %f3091;
	fma.rn.f32 	%f3093, %f3092, 0fC0000000, 0f3F800000;
	setp.ge.f32 	%p666, %f3088, 0f41102CB4;
	selp.f32 	%f3094, 0f3F800000, %f3093, %p666;
	copysign.f32 	%f3095, %f3087, %f3094;
	mul.f32 	%f3096, %f3087, %f3087;
	fma.rn.f32 	%f3097, %f3096, 0f3C80F082, 0fBD563CAE;
	fma.rn.f32 	%f3098, %f3097, %f3096, 0f3E085941;
	fma.rn.f32 	%f3099, %f3098, %f3096, 0fBEAAA9ED;
	fma.rn.f32 	%f3100, %f3099, %f3096, 0f00000000;
	fma.rn.f32 	%f3101, %f3100, %f3087, %f3087;
	setp.ge.f32 	%p667, %f3088, 0f3F19999A;
	selp.f32 	%f3102, %f3095, %f3101, %p667;
	add.f32 	%f3103, %f3102, 0f3F800000;
	mul.f32 	%f3104, %f3085, %f3103;
	st.global.f32 	[%rd16+12], %f3104;
	bra.uni 	$L__BB0_173;
$L__BB0_301:
	setp.eq.s32 	%p647, %r489, 4;
	@%p647 bra 	$L__BB0_320;
	setp.eq.s32 	%p648, %r489, 5;
	@%p648 bra 	$L__BB0_312;
	setp.eq.s32 	%p649, %r489, 6;
	@%p649 bra 	$L__BB0_293;
$L__BB0_304:
	setp.lt.u32 	%p672, %r243, %r487;
	add.s32 	%r1232, %r243, %r274;
	mul.wide.u32 	%rd555, %r1232, 4;
	add.s64 	%rd14, %rd4, %rd555;
	@%p672 bra 	$L__BB0_305;
	bra.uni 	$L__BB0_306;
$L__BB0_305:
	ld.global.f32 	%f3129, [%rd14];
	mul.f32 	%f3130, %f626, %f3129;
	fma.rn.f32 	%f3131, %f625, %f92, %f3130;
	ld.global.nc.f32 	%f3132, [%rd5];
	add.f32 	%f3133, %f3131, %f3132;
	st.global.f32 	[%rd14], %f3133;
$L__BB0_306:
	add.s32 	%r1233, %r243, 1;
	setp.ge.u32 	%p673, %r1233, %r487;
	@%p673 bra 	$L__BB0_308;
	ld.global.f32 	%f3134, [%rd14+4];
	mul.f32 	%f3135, %f626, %f3134;
	fma.rn.f32 	%f3136, %f625, %f91, %f3135;
	ld.global.nc.f32 	%f3137, [%rd5+4];
	add.f32 	%f3138, %f3136, %f3137;
	st.global.f32 	[%rd14+4], %f3138;
$L__BB0_308:
	add.s32 	%r1234, %r243, 2;
	setp.ge.u32 	%p674, %r1234, %r487;
	@%p674 bra 	$L__BB0_310;
	ld.global.f32 	%f3139, [%rd14+8];
	mul.f32 	%f3140, %f626, %f3139;
	fma.rn.f32 	%f3141, %f625, %f90, %f3140;
	ld.global.nc.f32 	%f3142, [%rd5+8];
	add.f32 	%f3143, %f3141, %f3142;
	st.global.f32 	[%rd14+8], %f3143;
$L__BB0_310:
	add.s32 	%r1235, %r243, 3;
	setp.ge.u32 	%p675, %r1235, %r487;
	@%p675 bra 	$L__BB0_173;
	ld.global.f32 	%f3144, [%rd14+12];
	mul.f32 	%f3145, %f626, %f3144;
	fma.rn.f32 	%f3146, %f625, %f89, %f3145;
	ld.global.nc.f32 	%f3147, [%rd5+12];
	add.f32 	%f3148, %f3146, %f3147;
	st.global.f32 	[%rd14+12], %f3148;
	bra.uni 	$L__BB0_173;
$L__BB0_312:
	setp.ge.u32 	%p668, %r243, %r487;
	add.s32 	%r1228, %r243, %r274;
	mul.wide.u32 	%rd554, %r1228, 4;
	add.s64 	%rd15, %rd4, %rd554;
	@%p668 bra 	$L__BB0_314;
	ld.global.f32 	%f3105, [%rd15];
	mul.f32 	%f3106, %f626, %f3105;
	fma.rn.f32 	%f3107, %f625, %f92, %f3106;
	ld.global.nc.f32 	%f3108, [%rd5];
	add.f32 	%f3109, %f3107, %f3108;
	max.f32 	%f3110, %f3109, 0f00000000;
	st.global.f32 	[%rd15], %f3110;
$L__BB0_314:
	add.s32 	%r1229, %r243, 1;
	setp.ge.u32 	%p669, %r1229, %r487;
	@%p669 bra 	$L__BB0_316;
	ld.global.f32 	%f3111, [%rd15+4];
	mul.f32 	%f3112, %f626, %f3111;
	fma.rn.f32 	%f3113, %f625, %f91, %f3112;
	ld.global.nc.f32 	%f3114, [%rd5+4];
	add.f32 	%f3115, %f3113, %f3114;
	max.f32 	%f3116, %f3115, 0f00000000;
	st.global.f32 	[%rd15+4], %f3116;
$L__BB0_316:
	add.s32 	%r1230, %r243, 2;
	setp.ge.u32 	%p670, %r1230, %r487;
	@%p670 bra 	$L__BB0_318;
	ld.global.f32 	%f3117, [%rd15+8];
	mul.f32 	%f3118, %f626, %f3117;
	fma.rn.f32 	%f3119, %f625, %f90, %f3118;
	ld.global.nc.f32 	%f3120, [%rd5+8];
	add.f32 	%f3121, %f3119, %f3120;
	max.f32 	%f3122, %f3121, 0f00000000;
	st.global.f32 	[%rd15+8], %f3122;
$L__BB0_318:
	add.s32 	%r1231, %r243, 3;
	setp.ge.u32 	%p671, %r1231, %r487;
	@%p671 bra 	$L__BB0_173;
	ld.global.f32 	%f3123, [%rd15+12];
	mul.f32 	%f3124, %f626, %f3123;
	fma.rn.f32 	%f3125, %f625, %f89, %f3124;
	ld.global.nc.f32 	%f3126, [%rd5+12];
	add.f32 	%f3127, %f3125, %f3126;
	max.f32 	%f3128, %f3127, 0f00000000;
	st.global.f32 	[%rd15+12], %f3128;
	bra.uni 	$L__BB0_173;
$L__BB0_320:
	setp.ge.u32 	%p652, %r243, %r487;
	add.s32 	%r1212, %r243, %r274;
	mul.wide.u32 	%rd552, %r1212, 4;
	add.s64 	%rd17, %rd4, %rd552;
	@%p652 bra 	$L__BB0_322;
	ld.global.f32 	%f2925, [%rd17];
	mul.f32 	%f2926, %f626, %f2925;
	fma.rn.f32 	%f2927, %f625, %f92, %f2926;
	ld.global.nc.f32 	%f2928, [%rd5];
	add.f32 	%f2929, %f2927, %f2928;
	fma.rn.f32 	%f2930, %f2929, 0fBBBB989D, 0f3F000000;
	cvt.sat.f32.f32 	%f2931, %f2930;
	mov.f32 	%f2932, 0f4B400001;
	mov.f32 	%f2933, 0f437C0000;
	fma.rm.f32 	%f2934, %f2931, %f2933, %f2932;
	add.f32 	%f2935, %f2934, 0fCB40007F;
	neg.f32 	%f2936, %f2935;
	fma.rn.f32 	%f2937, %f2929, 0fBFB8AA3B, %f2936;
	fma.rn.f32 	%f2938, %f2929, 0fB2A57060, %f2937;
	mov.b32 	%r1213, %f2934;
	shl.b32 	%r1214, %r1213, 23;
	mov.b32 	%f2939, %r1214;
	ex2.approx.ftz.f32 	%f2940, %f2938;
	fma.rn.f32 	%f2941, %f2940, %f2939, 0f3F800000;
	div.rn.f32 	%f2942, %f2929, %f2941;
	st.global.f32 	[%rd17], %f2942;
$L__BB0_322:
	add.s32 	%r1215, %r243, 1;
	setp.ge.u32 	%p653, %r1215, %r487;
	@%p653 bra 	$L__BB0_324;
	ld.global.f32 	%f2943, [%rd17+4];
	mul.f32 	%f2944, %f626, %f2943;
	fma.rn.f32 	%f2945, %f625, %f91, %f2944;
	ld.global.nc.f32 	%f2946, [%rd5+4];
	add.f32 	%f2947, %f2945, %f2946;
	fma.rn.f32 	%f2948, %f2947, 0fBBBB989D, 0f3F000000;
	cvt.sat.f32.f32 	%f2949, %f2948;
	mov.f32 	%f2950, 0f4B400001;
	mov.f32 	%f2951, 0f437C0000;
	fma.rm.f32 	%f2952, %f2949, %f2951, %f2950;
	add.f32 	%f2953, %f2952, 0fCB40007F;
	neg.f32 	%f2954, %f2953;
	fma.rn.f32 	%f2955, %f2947, 0fBFB8AA3B, %f2954;
	fma.rn.f32 	%f2956, %f2947, 0fB2A57060, %f2955;
	mov.b32 	%r1216, %f2952;
	shl.b32 	%r1217, %r1216, 23;
	mov.b32 	%f2957, %r1217;
	ex2.approx.ftz.f32 	%f2958, %f2956;
	fma.rn.f32 	%f2959, %f2958, %f2957, 0f3F800000;
	div.rn.f32 	%f2960, %f2947, %f2959;
	st.global.f32 	[%rd17+4], %f2960;
$L__BB0_324:
	add.s32 	%r1218, %r243, 2;
	setp.ge.u32 	%p654, %r1218, %r487;
	@%p654 bra 	$L__BB0_326;
	ld.global.f32 	%f2961, [%rd17+8];
	mul.f32 	%f2962, %f626, %f2961;
	fma.rn.f32 	%f2963, %f625, %f90, %f2962;
	ld.global.nc.f32 	%f2964, [%rd5+8];
	add.f32 	%f2965, %f2963, %f2964;
	fma.rn.f32 	%f2966, %f2965, 0fBBBB989D, 0f3F000000;
	cvt.sat.f32.f32 	%f2967, %f2966;
	mov.f32 	%f2968, 0f4B400001;
	mov.f32 	%f2969, 0f437C0000;
	fma.rm.f32 	%f2970, %f2967, %f2969, %f2968;
	add.f32 	%f2971, %f2970, 0fCB40007F;
	neg.f32 	%f2972, %f2971;
	fma.rn.f32 	%f2973, %f2965, 0fBFB8AA3B, %f2972;
	fma.rn.f32 	%f2974, %f2965, 0fB2A57060, %f2973;
	mov.b32 	%r1219, %f2970;
	shl.b32 	%r1220, %r1219, 23;
	mov.b32 	%f2975, %r1220;
	ex2.approx.ftz.f32 	%f2976, %f2974;
	fma.rn.f32 	%f2977, %f2976, %f2975, 0f3F800000;
	div.rn.f32 	%f2978, %f2965, %f2977;
	st.global.f32 	[%rd17+8], %f2978;
$L__BB0_326:
	add.s32 	%r1221, %r243, 3;
	setp.ge.u32 	%p655, %r1221, %r487;
	@%p655 bra 	$L__BB0_173;
	ld.global.f32 	%f2979, [%rd17+12];
	mul.f32 	%f2980, %f626, %f2979;
	fma.rn.f32 	%f2981, %f625, %f89, %f2980;
	ld.global.nc.f32 	%f2982, [%rd5+12];
	add.f32 	%f2983, %f2981, %f2982;
	fma.rn.f32 	%f2984, %f2983, 0fBBBB989D, 0f3F000000;
	cvt.sat.f32.f32 	%f2985, %f2984;
	mov.f32 	%f2986, 0f4B400001;
	mov.f32 	%f2987, 0f437C0000;
	fma.rm.f32 	%f2988, %f2985, %f2987, %f2986;
	add.f32 	%f2989, %f2988, 0fCB40007F;
	neg.f32 	%f2990, %f2989;
	fma.rn.f32 	%f2991, %f2983, 0fBFB8AA3B, %f2990;
	fma.rn.f32 	%f2992, %f2983, 0fB2A57060, %f2991;
	mov.b32 	%r1222, %f2988;
	shl.b32 	%r1223, %r1222, 23;
	mov.b32 	%f2993, %r1223;
	ex2.approx.ftz.f32 	%f2994, %f2992;
	fma.rn.f32 	%f2995, %f2994, %f2993, 0f3F800000;
	div.rn.f32 	%f2996, %f2983, %f2995;
	st.global.f32 	[%rd17+12], %f2996;
	bra.uni 	$L__BB0_173;
$L__BB0_328:
	setp.lt.u32 	%p769, %r242, %r486;
	mul.wide.u32 	%rd628, %r243, 4;
	add.s64 	%rd18, %rd3, %rd628;
	@%p769 bra 	$L__BB0_464;
$L__BB0_329:
	add.s32 	%r275, %r242, 1;
	setp.ge.u32 	%p804, %r275, %r486;
	@%p804 bra 	$L__BB0_374;
	mul.lo.s32 	%r276, %r275, %r487;
	setp.ge.u32 	%p805, %r243, %r487;
	@%p805 bra 	$L__BB0_341;
	setp.ne.s32 	%p806, %r489, 7;
	add.s32 	%r1354, %r243, %r276;
	mul.wide.u32 	%rd630, %r1354, 4;
	add.s64 	%rd19, %rd4, %rd630;
	ld.global.f32 	%f3965, [%rd19];
	mul.f32 	%f3966, %f626, %f3965;
	fma.rn.f32 	%f5784, %f625, %f88, %f3966;
	@%p806 bra 	$L__BB0_333;
	ld.global.nc.f32 	%f3967, [%rd18];
	add.f32 	%f5784, %f5784, %f3967;
$L__BB0_333:
	setp.gt.u32 	%p807, %r489, 7;
	@%p807 bra 	$L__BB0_340;
	mov.b32 	%r1356, 1;
	shl.b32 	%r1357, %r1356, %r489;
	and.b32  	%r1358, %r1357, 36;
	setp.ne.s32 	%p808, %r1358, 0;
	@%p808 bra 	$L__BB0_339;
	mov.b32 	%r1359, 1;
	shl.b32 	%r1360, %r1359, %r489;
	and.b32  	%r1361, %r1360, 72;
	setp.ne.s32 	%p809, %r1361, 0;
	@%p809 bra 	$L__BB0_338;
	mov.b32 	%r1362, 1;
	shl.b32 	%r1363, %r1362, %r489;
	and.b32  	%r1364, %r1363, 144;
	setp.ne.s32 	%p810, %r1364, 0;
	@%p810 bra 	$L__BB0_337;
	bra.uni 	$L__BB0_340;
$L__BB0_337:
	fma.rn.f32 	%f3968, %f5784, 0fBBBB989D, 0f3F000000;
	cvt.sat.f32.f32 	%f3969, %f3968;
	mov.f32 	%f3970, 0f4B400001;
	mov.f32 	%f3971, 0f437C0000;
	fma.rm.f32 	%f3972, %f3969, %f3971, %f3970;
	add.f32 	%f3973, %f3972, 0fCB40007F;
	neg.f32 	%f3974, %f3973;
	fma.rn.f32 	%f3975, %f5784, 0fBFB8AA3B, %f3974;
	fma.rn.f32 	%f3976, %f5784, 0fB2A57060, %f3975;
	mov.b32 	%r1365, %f3972;
	shl.b32 	%r1366, %r1365, 23;
	mov.b32 	%f3977, %r1366;
	ex2.approx.ftz.f32 	%f3978, %f3976;
	fma.rn.f32 	%f3979, %f3978, %f3977, 0f3F800000;
	div.rn.f32 	%f5784, %f5784, %f3979;
	bra.uni 	$L__BB0_340;
$L__BB0_338:
	mul.f32 	%f3980, %f5784, %f5784;
	mul.f32 	%f3981, %f5784, %f3980;
	mul.f32 	%f3982, %f5784, 0f3F000000;
	fma.rn.f32 	%f3983, %f3981, 0f3D372713, %f5784;
	mul.f32 	%f3984, %f3983, 0f3F4C422A;
	abs.f32 	%f3985, %f3984;
	mul.f32 	%f3986, %f3985, 0f4038AA3B;
	ex2.approx.ftz.f32 	%f3987, %f3986;
	add.f32 	%f3988, %f3987, 0f3F800000;
	rcp.approx.ftz.f32 	%f3989, %f3988;
	fma.rn.f32 	%f3990, %f3989, 0fC0000000, 0f3F800000;
	setp.ge.f32 	%p811, %f3985, 0f41102CB4;
	selp.f32 	%f3991, 0f3F800000, %f3990, %p811;
	copysign.f32 	%f3992, %f3984, %f3991;
	mul.f32 	%f3993, %f3984, %f3984;
	fma.rn.f32 	%f3994, %f3993, 0f3C80F082, 0fBD563CAE;
	fma.rn.f32 	%f3995, %f3994, %f3993, 0f3E085941;
	fma.rn.f32 	%f3996, %f3995, %f3993, 0fBEAAA9ED;
	fma.rn.f32 	%f3997, %f3996, %f3993, 0f00000000;
	fma.rn.f32 	%f3998, %f3997, %f3984, %f3984;
	setp.ge.f32 	%p812, %f3985, 0f3F19999A;
	selp.f32 	%f3999, %f3992, %f3998, %p812;
	add.f32 	%f4000, %f3999, 0f3F800000;
	mul.f32 	%f5784, %f3982, %f4000;
	bra.uni 	$L__BB0_340;
$L__BB0_339:
	max.f32 	%f5784, %f5784, 0f00000000;
$L__BB0_340:
	st.global.f32 	[%rd19], %f5784;
$L__BB0_341:
	add.s32 	%r277, %r243, 1;
	setp.ge.u32 	%p813, %r277, %r487;
	@%p813 bra 	$L__BB0_352;
	setp.ne.s32 	%p814, %r489, 7;
	add.s32 	%r1367, %r277, %r276;
	mul.wide.u32 	%rd631, %r1367, 4;
	add.s64 	%rd20, %rd4, %rd631;
	ld.global.f32 	%f4001, [%rd20];
	mul.f32 	%f4002, %f626, %f4001;
	fma.rn.f32 	%f5786, %f625, %f87, %f4002;
	@%p814 bra 	$L__BB0_344;
	ld.global.nc.f32 	%f4003, [%rd18+4];
	add.f32 	%f5786, %f5786, %f4003;
$L__BB0_344:
	setp.gt.u32 	%p815, %r489, 7;
	@%p815 bra 	$L__BB0_351;
	mov.b32 	%r1369, 1;
	shl.b32 	%r1370, %r1369, %r489;
	and.b32  	%r1371, %r1370, 36;
	setp.ne.s32 	%p816, %r1371, 0;
	@%p816 bra 	$L__BB0_350;
	mov.b32 	%r1372, 1;
	shl.b32 	%r1373, %r1372, %r489;
	and.b32  	%r1374, %r1373, 72;
	setp.ne.s32 	%p817, %r1374, 0;
	@%p817 bra 	$L__BB0_349;
	mov.b32 	%r1375, 1;
	shl.b32 	%r1376, %r1375, %r489;
	and.b32  	%r1377, %r1376, 144;
	setp.ne.s32 	%p818, %r1377, 0;
	@%p818 bra 	$L__BB0_348;
	bra.uni 	$L__BB0_351;
$L__BB0_348:
	fma.rn.f32 	%f4004, %f5786, 0fBBBB989D, 0f3F000000;
	cvt.sat.f32.f32 	%f4005, %f4004;
	mov.f32 	%f4006, 0f4B400001;
	mov.f32 	%f4007, 0f437C0000;
	fma.rm.f32 	%f4008, %f4005, %f4007, %f4006;
	add.f32 	%f4009, %f4008, 0fCB40007F;
	neg.f32 	%f4010, %f4009;
	fma.rn.f32 	%f4011, %f5786, 0fBFB8AA3B, %f4010;
	fma.rn.f32 	%f4012, %f5786, 0fB2A57060, %f4011;
	mov.b32 	%r1378, %f4008;
	shl.b32 	%r1379, %r1378, 23;
	mov.b32 	%f4013, %r1379;
	ex2.approx.ftz.f32 	%f4014, %f4012;
	fma.rn.f32 	%f4015, %f4014, %f4013, 0f3F800000;
	div.rn.f32 	%f5786, %f5786, %f4015;
	bra.uni 	$L__BB0_351;
$L__BB0_349:
	mul.f32 	%f4016, %f5786, %f5786;
	mul.f32 	%f4017, %f5786, %f4016;
	mul.f32 	%f4018, %f5786, 0f3F000000;
	fma.rn.f32 	%f4019, %f4017, 0f3D372713, %f5786;
	mul.f32 	%f4020, %f4019, 0f3F4C422A;
	abs.f32 	%f4021, %f4020;
	mul.f32 	%f4022, %f4021, 0f4038AA3B;
	ex2.approx.ftz.f32 	%f4023, %f4022;
	add.f32 	%f4024, %f4023, 0f3F800000;
	rcp.approx.ftz.f32 	%f4025, %f4024;
	fma.rn.f32 	%f4026, %f4025, 0fC0000000, 0f3F800000;
	setp.ge.f32 	%p819, %f4021, 0f41102CB4;
	selp.f32 	%f4027, 0f3F800000, %f4026, %p819;
	copysign.f32 	%f4028, %f4020, %f4027;
	mul.f32 	%f4029, %f4020, %f4020;
	fma.rn.f32 	%f4030, %f4029, 0f3C80F082, 0fBD563CAE;
	fma.rn.f32 	%f4031, %f4030, %f4029, 0f3E085941;
	fma.rn.f32 	%f4032, %f4031, %f4029, 0fBEAAA9ED;
	fma.rn.f32 	%f4033, %f4032, %f4029, 0f00000000;
	fma.rn.f32 	%f4034, %f4033, %f4020, %f4020;
	setp.ge.f32 	%p820, %f4021, 0f3F19999A;
	selp.f32 	%f4035, %f4028, %f4034, %p820;
	add.f32 	%f4036, %f4035, 0f3F800000;
	mul.f32 	%f5786, %f4018, %f4036;
	bra.uni 	$L__BB0_351;
$L__BB0_350:
	max.f32 	%f5786, %f5786, 0f00000000;
$L__BB0_351:
	st.global.f32 	[%rd20], %f5786;
$L__BB0_352:
	add.s32 	%r278, %r243, 2;
	setp.ge.u32 	%p821, %r278, %r487;
	@%p821 bra 	$L__BB0_363;
	setp.ne.s32 	%p822, %r489, 7;
	add.s32 	%r1380, %r278, %r276;
	mul.wide.u32 	%rd632, %r1380, 4;
	add.s64 	%rd21, %rd4, %rd632;
	ld.global.f32 	%f4037, [%rd21];
	mul.f32 	%f4038, %f626, %f4037;
	fma.rn.f32 	%f5788, %f625, %f86, %f4038;
	@%p822 bra 	$L__BB0_355;
	ld.global.nc.f32 	%f4039, [%rd18+8];
	add.f32 	%f5788, %f5788, %f4039;
$L__BB0_355:
	setp.gt.u32 	%p823, %r489, 7;
	@%p823 bra 	$L__BB0_362;
	mov.b32 	%r1382, 1;
	shl.b32 	%r1383, %r1382, %r489;
	and.b32  	%r1384, %r1383, 36;
	setp.ne.s32 	%p824, %r1384, 0;
	@%p824 bra 	$L__BB0_361;
	mov.b32 	%r1385, 1;
	shl.b32 	%r1386, %r1385, %r489;
	and.b32  	%r1387, %r1386, 72;
	setp.ne.s32 	%p825, %r1387, 0;
	@%p825 bra 	$L__BB0_360;
	mov.b32 	%r1388, 1;
	shl.b32 	%r1389, %r1388, %r489;
	and.b32  	%r1390, %r1389, 144;
	setp.ne.s32 	%p826, %r1390, 0;
	@%p826 bra 	$L__BB0_359;
	bra.uni 	$L__BB0_362;
$L__BB0_359:
	fma.rn.f32 	%f4040, %f5788, 0fBBBB989D, 0f3F000000;
	cvt.sat.f32.f32 	%f4041, %f4040;
	mov.f32 	%f4042, 0f4B400001;
	mov.f32 	%f4043, 0f437C0000;
	fma.rm.f32 	%f4044, %f4041, %f4043, %f4042;
	add.f32 	%f4045, %f4044, 0fCB40007F;
	neg.f32 	%f4046, %f4045;
	fma.rn.f32 	%f4047, %f5788, 0fBFB8AA3B, %f4046;
	fma.rn.f32 	%f4048, %f5788, 0fB2A57060, %f4047;
	mov.b32 	%r1391, %f4044;
	shl.b32 	%r1392, %r1391, 23;
	mov.b32 	%f4049, %r1392;
	ex2.approx.ftz.f32 	%f4050, %f4048;
	fma.rn.f32 	%f4051, %f4050, %f4049, 0f3F800000;
	div.rn.f32 	%f5788, %f5788, %f4051;
	bra.uni 	$L__BB0_362;
$L__BB0_360:
	mul.f32 	%f4052, %f5788, %f5788;
	mul.f32 	%f4053, %f5788, %f4052;
	mul.f32 	%f4054, %f5788, 0f3F000000;
	fma.rn.f32 	%f4055, %f4053, 0f3D372713, %f5788;
	mul.f32 	%f4056, %f4055, 0f3F4C422A;
	abs.f32 	%f4057, %f4056;
	mul.f32 	%f4058, %f4057, 0f4038AA3B;
	ex2.approx.ftz.f32 	%f4059, %f4058;
	add.f32 	%f4060, %f4059, 0f3F800000;
	rcp.approx.ftz.f32 	%f4061, %f4060;
	fma.rn.f32 	%f4062, %f4061, 0fC0000000, 0f3F800000;
	setp.ge.f32 	%p827, %f4057, 0f41102CB4;
	selp.f32 	%f4063, 0f3F800000, %f4062, %p827;
	copysign.f32 	%f4064, %f4056, %f4063;
	mul.f32 	%f4065, %f4056, %f4056;
	fma.rn.f32 	%f4066, %f4065, 0f3C80F082, 0fBD563CAE;
	fma.rn.f32 	%f4067, %f4066, %f4065, 0f3E085941;
	fma.rn.f32 	%f4068, %f4067, %f4065, 0fBEAAA9ED;
	fma.rn.f32 	%f4069, %f4068, %f4065, 0f00000000;
	fma.rn.f32 	%f4070, %f4069, %f4056, %f4056;
	setp.ge.f32 	%p828, %f4057, 0f3F19999A;
	selp.f32 	%f4071, %f4064, %f4070, %p828;
	add.f32 	%f4072, %f4071, 0f3F800000;
	mul.f32 	%f5788, %f4054, %f4072;
	bra.uni 	$L__BB0_362;
$L__BB0_361:
	max.f32 	%f5788, %f5788, 0f00000000;
$L__BB0_362:
	st.global.f32 	[%rd21], %f5788;
$L__BB0_363:
	add.s32 	%r279, %r243, 3;
	setp.ge.u32 	%p829, %r279, %r487;
	@%p829 bra 	$L__BB0_374;
	setp.ne.s32 	%p830, %r489, 7;
	add.s32 	%r1393, %r279, %r276;
	mul.wide.u32 	%rd633, %r1393, 4;
	add.s64 	%rd22, %rd4, %rd633;
	ld.global.f32 	%f4073, [%rd22];
	mul.f32 	%f4074, %f626, %f4073;
	fma.rn.f32 	%f5790, %f625, %f85, %f4074;
	@%p830 bra 	$L__BB0_366;
	ld.global.nc.f32 	%f4075, [%rd18+12];
	add.f32 	%f5790, %f5790, %f4075;
$L__BB0_366:
	setp.gt.u32 	%p831, %r489, 7;
	@%p831 bra 	$L__BB0_373;
	mov.b32 	%r1395, 1;
	shl.b32 	%r1396, %r1395, %r489;
	and.b32  	%r1397, %r1396, 36;
	setp.ne.s32 	%p832, %r1397, 0;
	@%p832 bra 	$L__BB0_372;
	mov.b32 	%r1398, 1;
	shl.b32 	%r1399, %r1398, %r489;
	and.b32  	%r1400, %r1399, 72;
	setp.ne.s32 	%p833, %r1400, 0;
	@%p833 bra 	$L__BB0_371;
	mov.b32 	%r1401, 1;
	shl.b32 	%r1402, %r1401, %r489;
	and.b32  	%r1403, %r1402, 144;
	setp.ne.s32 	%p834, %r1403, 0;
	@%p834 bra 	$L__BB0_370;
	bra.uni 	$L__BB0_373;
$L__BB0_370:
	fma.rn.f32 	%f4076, %f5790, 0fBBBB989D, 0f3F000000;
	cvt.sat.f32.f32 	%f4077, %f4076;
	mov.f32 	%f4078, 0f4B400001;
	mov.f32 	%f4079, 0f437C0000;
	fma.rm.f32 	%f4080, %f4077, %f4079, %f4078;
	add.f32 	%f4081, %f4080, 0fCB40007F;
	neg.f32 	%f4082, %f4081;
	fma.rn.f32 	%f4083, %f5790, 0fBFB8AA3B, %f4082;
	fma.rn.f32 	%f4084, %f5790, 0fB2A57060, %f4083;
	mov.b32 	%r1404, %f4080;
	shl.b32 	%r1405, %r1404, 23;
	mov.b32 	%f4085, %r1405;
	ex2.approx.ftz.f32 	%f4086, %f4084;
	fma.rn.f32 	%f4087, %f4086, %f4085, 0f3F800000;
	div.rn.f32 	%f5790, %f5790, %f4087;
	bra.uni 	$L__BB0_373;
$L__BB0_371:
	mul.f32 	%f4088, %f5790, %f5790;
	mul.f32 	%f4089, %f5790, %f4088;
	mul.f32 	%f4090, %f5790, 0f3F000000;
	fma.rn.f32 	%f4091, %f4089, 0f3D372713, %f5790;
	mul.f32 	%f4092, %f4091, 0f3F4C422A;
	abs.f32 	%f4093, %f4092;
	mul.f32 	%f4094, %f4093, 0f4038AA3B;
	ex2.approx.ftz.f32 	%f4095, %f4094;
	add.f32 	%f4096, %f4095, 0f3F800000;
	rcp.approx.ftz.f32 	%f4097, %f4096;
	fma.rn.f32 	%f4098, %f4097, 0fC0000000, 0f3F800000;
	setp.ge.f32 	%p835, %f4093, 0f41102CB4;
	selp.f32 	%f4099, 0f3F800000, %f4098, %p835;
	copysign.f32 	%f4100, %f4092, %f4099;
	mul.f32 	%f4101, %f4092, %f4092;
	fma.rn.f32 	%f4102, %f4101, 0f3C80F082, 0fBD563CAE;
	fma.rn.f32 	%f4103, %f4102, %f4101, 0f3E085941;
	fma.rn.f32 	%f4104, %f4103, %f4101, 0fBEAAA9ED;
	fma.rn.f32 	%f4105, %f4104, %f4101, 0f00000000;
	fma.rn.f32 	%f4106, %f4105, %f4092, %f4092;
	setp.ge.f32 	%p836, %f4093, 0f3F19999A;
	selp.f32 	%f4107, %f4100, %f4106, %p836;
	add.f32 	%f4108, %f4107, 0f3F800000;
	mul.f32 	%f5790, %f4090, %f4108;
	bra.uni 	$L__BB0_373;
$L__BB0_372:
	max.f32 	%f5790, %f5790, 0f00000000;
$L__BB0_373:
	st.global.f32 	[%rd22], %f5790;
$L__BB0_374:
	add.s32 	%r280, %r242, 2;
	setp.ge.u32 	%p837, %r280, %r486;
	@%p837 bra 	$L__BB0_419;
	mul.lo.s32 	%r281, %r280, %r487;
	setp.ge.u32 	%p838, %r243, %r487;
	add.s32 	%r1406, %r243, %r281;
	mul.wide.u32 	%rd634, %r1406, 4;
	add.s64 	%rd23, %rd4, %rd634;
	@%p838 bra 	$L__BB0_386;
	setp.ne.s32 	%p839, %r489, 7;
	ld.global.f32 	%f4109, [%rd23];
	mul.f32 	%f4110, %f626, %f4109;
	fma.rn.f32 	%f5792, %f625, %f93, %f4110;
	@%p839 bra 	$L__BB0_378;
	ld.global.nc.f32 	%f4111, [%rd18];
	add.f32 	%f5792, %f5792, %f4111;
$L__BB0_378:
	setp.gt.u32 	%p840, %r489, 7;
	@%p840 bra 	$L__BB0_385;
	mov.b32 	%r1408, 1;
	shl.b32 	%r1409, %r1408, %r489;
	and.b32  	%r1410, %r1409, 36;
	setp.ne.s32 	%p841, %r1410, 0;
	@%p841 bra 	$L__BB0_384;
	mov.b32 	%r1411, 1;
	shl.b32 	%r1412, %r1411, %r489;
	and.b32  	%r1413, %r1412, 72;
	setp.ne.s32 	%p842, %r1413, 0;
	@%p842 bra 	$L__BB0_383;
	mov.b32 	%r1414, 1;
	shl.b32 	%r1415, %r1414, %r489;
	and.b32  	%r1416, %r1415, 144;
	setp.ne.s32 	%p843, %r1416, 0;
	@%p843 bra 	$L__BB0_382;
	bra.uni 	$L__BB0_385;
$L__BB0_382:
	fma.rn.f32 	%f4112, %f5792, 0fBBBB989D, 0f3F000000;
	cvt.sat.f32.f32 	%f4113, %f4112;
	mov.f32 	%f4114, 0f4B400001;
	mov.f32 	%f4115, 0f437C0000;
	fma.rm.f32 	%f4116, %f4113, %f4115, %f4114;
	add.f32 	%f4117, %f4116, 0fCB40007F;
	neg.f32 	%f4118, %f4117;
	fma.rn.f32 	%f4119, %f5792, 0fBFB8AA3B, %f4118;
	fma.rn.f32 	%f4120, %f5792, 0fB2A57060, %f4119;
	mov.b32 	%r1417, %f4116;
	shl.b32 	%r1418, %r1417, 23;
	mov.b32 	%f4121, %r1418;
	ex2.approx.ftz.f32 	%f4122, %f4120;
	fma.rn.f32 	%f4123, %f4122, %f4121, 0f3F800000;
	div.rn.f32 	%f5792, %f5792, %f4123;
	bra.uni 	$L__BB0_385;
$L__BB0_383:
	mul.f32 	%f4124, %f5792, %f5792;
	mul.f32 	%f4125, %f5792, %f4124;
	mul.f32 	%f4126, %f5792, 0f3F000000;
	fma.rn.f32 	%f4127, %f4125, 0f3D372713, %f5792;
	mul.f32 	%f4128, %f4127, 0f3F4C422A;
	abs.f32 	%f4129, %f4128;
	mul.f32 	%f4130, %f4129, 0f4038AA3B;
	ex2.approx.ftz.f32 	%f4131, %f4130;
	add.f32 	%f4132, %f4131, 0f3F800000;
	rcp.approx.ftz.f32 	%f4133, %f4132;
	fma.rn.f32 	%f4134, %f4133, 0fC0000000, 0f3F800000;
	setp.ge.f32 	%p844, %f4129, 0f41102CB4;
	selp.f32 	%f4135, 0f3F800000, %f4134, %p844;
	copysign.f32 	%f4136, %f4128, %f4135;
	mul.f32 	%f4137, %f4128, %f4128;
	fma.rn.f32 	%f4138, %f4137, 0f3C80F082, 0fBD563CAE;
	fma.rn.f32 	%f4139, %f4138, %f4137, 0f3E085941;
	fma.rn.f32 	%f4140, %f4139, %f4137, 0fBEAAA9ED;
	fma.rn.f32 	%f4141, %f4140, %f4137, 0f00000000;
	fma.rn.f32 	%f4142, %f4141, %f4128, %f4128;
	setp.ge.f32 	%p845, %f4129, 0f3F19999A;
	selp.f32 	%f4143, %f4136, %f4142, %p845;
	add.f32 	%f4144, %f4143, 0f3F800000;
	mul.f32 	%f5792, %f4126, %f4144;
	bra.uni 	$L__BB0_385;
$L__BB0_384:
	max.f32 	%f5792, %f5792, 0f00000000;
$L__BB0_385:
	st.global.f32 	[%rd23], %f5792;
$L__BB0_386:
	add.s32 	%r1419, %r243, 1;
	setp.ge.u32 	%p846, %r1419, %r487;
	@%p846 bra 	$L__BB0_397;
	setp.ne.s32 	%p847, %r489, 7;
	ld.global.f32 	%f4145, [%rd23+4];
	mul.f32 	%f4146, %f626, %f4145;
	fma.rn.f32 	%f5794, %f625, %f94, %f4146;
	@%p847 bra 	$L__BB0_389;
	ld.global.nc.f32 	%f4147, [%rd18+4];
	add.f32 	%f5794, %f5794, %f4147;
$L__BB0_389:
	setp.gt.u32 	%p848, %r489, 7;
	@%p848 bra 	$L__BB0_396;
	mov.b32 	%r1421, 1;
	shl.b32 	%r1422, %r1421, %r489;
	and.b32  	%r1423, %r1422, 36;
	setp.ne.s32 	%p849, %r1423, 0;
	@%p849 bra 	$L__BB0_395;
	mov.b32 	%r1424, 1;
	shl.b32 	%r1425, %r1424, %r489;
	and.b32  	%r1426, %r1425, 72;
	setp.ne.s32 	%p850, %r1426, 0;
	@%p850 bra 	$L__BB0_394;
	mov.b32 	%r1427, 1;
	shl.b32 	%r1428, %r1427, %r489;
	and.b32  	%r1429, %r1428, 144;
	setp.ne.s32 	%p851, %r1429, 0;
	@%p851 bra 	$L__BB0_393;
	bra.uni 	$L__BB0_396;
$L__BB0_393:
	fma.rn.f32 	%f4148, %f5794, 0fBBBB989D, 0f3F000000;
	cvt.sat.f32.f32 	%f4149, %f4148;
	mov.f32 	%f4150, 0f4B400001;
	mov.f32 	%f4151, 0f437C0000;
	fma.rm.f32 	%f4152, %f4149, %f4151, %f4150;
	add.f32 	%f4153, %f4152, 0fCB40007F;
	neg.f32 	%f4154, %f4153;
	fma.rn.f32 	%f4155, %f5794, 0fBFB8AA3B, %f4154;
	fma.rn.f32 	%f4156, %f5794, 0fB2A57060, %f4155;
	mov.b32 	%r1430, %f4152;
	shl.b32 	%r1431, %r1430, 23;
	mov.b32 	%f4157, %r1431;
	ex2.approx.ftz.f32 	%f4158, %f4156;
	fma.rn.f32 	%f4159, %f4158, %f4157, 0f3F800000;
	div.rn.f32 	%f5794, %f5794, %f4159;
	bra.uni 	$L__BB0_396;
$L__BB0_394:
	mul.f32 	%f4160, %f5794, %f5794;
	mul.f32 	%f4161, %f5794, %f4160;
	mul.f32 	%f4162, %f5794, 0f3F000000;
	fma.rn.f32 	%f4163, %f4161, 0f3D372713, %f5794;
	mul.f32 	%f4164, %f4163, 0f3F4C422A;
	abs.f32 	%f4165, %f4164;
	mul.f32 	%f4166, %f4165, 0f4038AA3B;
	ex2.approx.ftz.f32 	%f4167, %f4166;
	add.f32 	%f4168, %f4167, 0f3F800000;
	rcp.approx.ftz.f32 	%f4169, %f4168;
	fma.rn.f32 	%f4170, %f4169, 0fC0000000, 0f3F800000;
	setp.ge.f32 	%p852, %f4165, 0f41102CB4;
	selp.f32 	%f4171, 0f3F800000, %f4170, %p852;
	copysign.f32 	%f4172, %f4164, %f4171;
	mul.f32 	%f4173, %f4164, %f4164;
	fma.rn.f32 	%f4174, %f4173, 0f3C80F082, 0fBD563CAE;
	fma.rn.f32 	%f4175, %f4174, %f4173, 0f3E085941;
	fma.rn.f32 	%f4176, %f4175, %f4173, 0fBEAAA9ED;
	fma.rn.f32 	%f4177, %f4176, %f4173, 0f00000000;
	fma.rn.f32 	%f4178, %f4177, %f4164, %f4164;
	setp.ge.f32 	%p853, %f4165, 0f3F19999A;
	selp.f32 	%f4179, %f4172, %f4178, %p853;
	add.f32 	%f4180, %f4179, 0f3F800000;
	mul.f32 	%f5794, %f4162, %f4180;
	bra.uni 	$L__BB0_396;
$L__BB0_395:
	max.f32 	%f5794, %f5794, 0f00000000;
$L__BB0_396:
	st.global.f32 	[%rd23+4], %f5794;
$L__BB0_397:
	add.s32 	%r1432, %r243, 2;
	setp.ge.u32 	%p854, %r1432, %r487;
	add.s32 	%r1433, %r1432, %r281;
	mul.wide.u32 	%rd635, %r1433, 4;
	add.s64 	%rd24, %rd4, %rd635;
	@%p854 bra 	$L__BB0_408;
	setp.ne.s32 	%p855, %r489, 7;
	ld.global.f32 	%f4181, [%rd24];
	mul.f32 	%f4182, %f626, %f4181;
	fma.rn.f32 	%f5796, %f625, %f95, %f4182;
	@%p855 bra 	$L__BB0_400;
	ld.global.nc.f32 	%f4183, [%rd18+8];
	add.f32 	%f5796, %f5796, %f4183;
$L__BB0_400:
	setp.gt.u32 	%p856, %r489, 7;
	@%p856 bra 	$L__BB0_407;
	mov.b32 	%r1435, 1;
	shl.b32 	%r1436, %r1435, %r489;
	and.b32  	%r1437, %r1436, 36;
	setp.ne.s32 	%p857, %r1437, 0;
	@%p857 bra 	$L__BB0_406;
	mov.b32 	%r1438, 1;
	shl.b32 	%r1439, %r1438, %r489;
	and.b32  	%r1440, %r1439, 72;
	setp.ne.s32 	%p858, %r1440, 0;
	@%p858 bra 	$L__BB0_405;
	mov.b32 	%r1441, 1;
	shl.b32 	%r1442, %r1441, %r489;
	and.b32  	%r1443, %r1442, 144;
	setp.ne.s32 	%p859, %r1443, 0;
	@%p859 bra 	$L__BB0_404;
	bra.uni 	$L__BB0_407;
$L__BB0_404:
	fma.rn.f32 	%f4184, %f5796, 0fBBBB989D, 0f3F000000;
	cvt.sat.f32.f32 	%f4185, %f4184;
	mov.f32 	%f4186, 0f4B400001;
	mov.f32 	%f4187, 0f437C0000;
	fma.rm.f32 	%f4188, %f4185, %f4187, %f4186;
	add.f32 	%f4189, %f4188, 0fCB40007F;
	neg.f32 	%f4190, %f4189;
	fma.rn.f32 	%f4191, %f5796, 0fBFB8AA3B, %f4190;
	fma.rn.f32 	%f4192, %f5796, 0fB2A57060, %f4191;
	mov.b32 	%r1444, %f4188;
	shl.b32 	%r1445, %r1444, 23;
	mov.b32 	%f4193, %r1445;
	ex2.approx.ftz.f32 	%f4194, %f4192;
	fma.rn.f32 	%f4195, %f4194, %f4193, 0f3F800000;
	div.rn.f32 	%f5796, %f5796, %f4195;
	bra.uni 	$L__BB0_407;
$L__BB0_405:
	mul.f32 	%f4196, %f5796, %f5796;
	mul.f32 	%f4197, %f5796, %f4196;
	mul.f32 	%f4198, %f5796, 0f3F000000;
	fma.rn.f32 	%f4199, %f4197, 0f3D372713, %f5796;
	mul.f32 	%f4200, %f4199, 0f3F4C422A;
	abs.f32 	%f4201, %f4200;
	mul.f32 	%f4202, %f4201, 0f4038AA3B;
	ex2.approx.ftz.f32 	%f4203, %f4202;
	add.f32 	%f4204, %f4203, 0f3F800000;
	rcp.approx.ftz.f32 	%f4205, %f4204;
	fma.rn.f32 	%f4206, %f4205, 0fC0000000, 0f3F800000;
	setp.ge.f32 	%p860, %f4201, 0f41102CB4;
	selp.f32 	%f4207, 0f3F800000, %f4206, %p860;
	copysign.f32 	%f4208, %f4200, %f4207;
	mul.f32 	%f4209, %f4200, %f4200;
	fma.rn.f32 	%f4210, %f4209, 0f3C80F082, 0fBD563CAE;
	fma.rn.f32 	%f4211, %f4210, %f4209, 0f3E085941;
	fma.rn.f32 	%f4212, %f4211, %f4209, 0fBEAAA9ED;
	fma.rn.f32 	%f4213, %f4212, %f4209, 0f00000000;
	fma.rn.f32 	%f4214, %f4213, %f4200, %f4200;
	setp.ge.f32 	%p861, %f4201, 0f3F19999A;
	selp.f32 	%f4215, %f4208, %f4214, %p861;
	add.f32 	%f4216, %f4215, 0f3F800000;
	mul.f32 	%f5796, %f4198, %f4216;
	bra.uni 	$L__BB0_407;
$L__BB0_406:
	max.f32 	%f5796, %f5796, 0f00000000;
$L__BB0_407:
	st.global.f32 	[%rd24], %f5796;
$L__BB0_408:
	add.s32 	%r1446, %r243, 3;
	setp.ge.u32 	%p862, %r1446, %r487;
	@%p862 bra 	$L__BB0_419;
	setp.ne.s32 	%p863, %r489, 7;
	ld.global.f32 	%f4217, [%rd24+4];
	mul.f32 	%f4218, %f626, %f4217;
	fma.rn.f32 	%f5798, %f625, %f96, %f4218;
	@%p863 bra 	$L__BB0_411;
	ld.global.nc.f32 	%f4219, [%rd18+12];
	add.f32 	%f5798, %f5798, %f4219;
$L__BB0_411:
	setp.gt.u32 	%p864, %r489, 7;
	@%p864 bra 	$L__BB0_418;
	mov.b32 	%r1448, 1;
	shl.b32 	%r1449, %r1448, %r489;
	and.b32  	%r1450, %r1449, 36;
	setp.ne.s32 	%p865, %r1450, 0;
	@%p865 bra 	$L__BB0_417;
	mov.b32 	%r1451, 1;
	shl.b32 	%r1452, %r1451, %r489;
	and.b32  	%r1453, %r1452, 72;
	setp.ne.s32 	%p866, %r1453, 0;
	@%p866 bra 	$L__BB0_416;
	mov.b32 	%r1454, 1;
	shl.b32 	%r1455, %r1454, %r489;
	and.b32  	%r1456, %r1455, 144;
	setp.ne.s32 	%p867, %r1456, 0;
	@%p867 bra 	$L__BB0_415;
	bra.uni 	$L__BB0_418;
$L__BB0_415:
	fma.rn.f32 	%f4220, %f5798, 0fBBBB989D, 0f3F000000;
	cvt.sat.f32.f32 	%f4221, %f4220;
	mov.f32 	%f4222, 0f4B400001;
	mov.f32 	%f4223, 0f437C0000;
	fma.rm.f32 	%f4224, %f4221, %f4223, %f4222;
	add.f32 	%f4225, %f4224, 0fCB40007F;
	neg.f32 	%f4226, %f4225;
	fma.rn.f32 	%f4227, %f5798, 0fBFB8AA3B, %f4226;
	fma.rn.f32 	%f4228, %f5798, 0fB2A57060, %f4227;
	mov.b32 	%r1457, %f4224;
	shl.b32 	%r1458, %r1457, 23;
	mov.b32 	%f4229, %r1458;
	ex2.approx.ftz.f32 	%f4230, %f4228;
	fma.rn.f32 	%f4231, %f4230, %f4229, 0f3F800000;
	div.rn.f32 	%f5798, %f5798, %f4231;
	bra.uni 	$L__BB0_418;
$L__BB0_416:
	mul.f32 	%f4232, %f5798, %f5798;
	mul.f32 	%f4233, %f5798, %f4232;
	mul.f32 	%f4234, %f5798, 0f3F000000;
	fma.rn.f32 	%f4235, %f4233, 0f3D372713, %f5798;
	mul.f32 	%f4236, %f4235, 0f3F4C422A;
	abs.f32 	%f4237, %f4236;
	mul.f32 	%f4238, %f4237, 0f4038AA3B;
	ex2.approx.ftz.f32 	%f4239, %f4238;
	add.f32 	%f4240, %f4239, 0f3F800000;
	rcp.approx.ftz.f32 	%f4241, %f4240;
	fma.rn.f32 	%f4242, %f4241, 0fC0000000, 0f3F800000;
	setp.ge.f32 	%p868, %f4237, 0f41102CB4;
	selp.f32 	%f4243, 0f3F800000, %f4242, %p868;
	copysign.f32 	%f4244, %f4236, %f4243;
	mul.f32 	%f4245, %f4236, %f4236;
	fma.rn.f32 	%f4246, %f4245, 0f3C80F082, 0fBD563CAE;
	fma.rn.f32 	%f4247, %f4246, %f4245, 0f3E085941;
	fma.rn.f32 	%f4248, %f4247, %f4245, 0fBEAAA9ED;
	fma.rn.f32 	%f4249, %f4248, %f4245, 0f00000000;
	fma.rn.f32 	%f4250, %f4249, %f4236, %f4236;
	setp.ge.f32 	%p869, %f4237, 0f3F19999A;
	selp.f32 	%f4251, %f4244, %f4250, %p869;
	add.f32 	%f4252, %f4251, 0f3F800000;
	mul.f32 	%f5798, %f4234, %f4252;
	bra.uni 	$L__BB0_418;
$L__BB0_417:
	max.f32 	%f5798, %f5798, 0f00000000;
$L__BB0_418:
	st.global.f32 	[%rd24+4], %f5798;
$L__BB0_419:
	add.s32 	%r282, %r242, 3;
	setp.ge.u32 	%p870, %r282, %r486;
	@%p870 bra 	$L__BB0_1402;
	mul.lo.s32 	%r283, %r282, %r487;
	setp.ge.u32 	%p871, %r243, %r487;
	@%p871 bra 	$L__BB0_431;
	setp.ne.s32 	%p872, %r489, 7;
	add.s32 	%r1459, %r243, %r283;
	mul.wide.u32 	%rd636, %r1459, 4;
	add.s64 	%rd25, %rd4, %rd636;
	ld.global.f32 	%f4253, [%rd25];
	mul.f32 	%f4254, %f626, %f4253;
	fma.rn.f32 	%f5800, %f625, %f97, %f4254;
	@%p872 bra 	$L__BB0_423;
	ld.global.nc.f32 	%f4255, [%rd18];
	add.f32 	%f5800, %f5800, %f4255;
$L__BB0_423:
	setp.gt.u32 	%p873, %r489, 7;
	@%p873 bra 	$L__BB0_430;
	mov.b32 	%r1461, 1;
	shl.b32 	%r1462, %r1461, %r489;
	and.b32  	%r1463, %r1462, 36;
	setp.ne.s32 	%p874, %r1463, 0;
	@%p874 bra 	$L__BB0_429;
	mov.b32 	%r1464, 1;
	shl.b32 	%r1465, %r1464, %r489;
	and.b32  	%r1466, %r1465, 72;
	setp.ne.s32 	%p875, %r1466, 0;
	@%p875 bra 	$L__BB0_428;
	mov.b32 	%r1467, 1;
	shl.b32 	%r1468, %r1467, %r489;
	and.b32  	%r1469, %r1468, 144;
	setp.ne.s32 	%p876, %r1469, 0;
	@%p876 bra 	$L__BB0_427;
	bra.uni 	$L__BB0_430;
$L__BB0_427:
	fma.rn.f32 	%f4256, %f5800, 0fBBBB989D, 0f3F000000;
	cvt.sat.f32.f32 	%f4257, %f4256;
	mov.f32 	%f4258, 0f4B400001;
	mov.f32 	%f4259, 0f437C0000;
	fma.rm.f32 	%f4260, %f4257, %f4259, %f4258;
	add.f32 	%f4261, %f4260, 0fCB40007F;
	neg.f32 	%f4262, %f4261;
	fma.rn.f32 	%f4263, %f5800, 0fBFB8AA3B, %f4262;
	fma.rn.f32 	%f4264, %f5800, 0fB2A57060, %f4263;
	mov.b32 	%r1470, %f4260;
	shl.b32 	%r1471, %r1470, 23;
	mov.b32 	%f4265, %r1471;
	ex2.approx.ftz.f32 	%f4266, %f4264;
	fma.rn.f32 	%f4267, %f4266, %f4265, 0f3F800000;
	div.rn.f32 	%f5800, %f5800, %f4267;
	bra.uni 	$L__BB0_430;
$L__BB0_428:
	mul.f32 	%f4268, %f5800, %f5800;
	mul.f32 	%f4269, %f5800, %f4268;
	mul.f32 	%f4270, %f5800, 0f3F000000;
	fma.rn.f32 	%f4271, %f4269, 0f3D372713, %f5800;
	mul.f32 	%f4272, %f4271, 0f3F4C422A;
	abs.f32 	%f4273, %f4272;
	mul.f32 	%f4274, %f4273, 0f4038AA3B;
	ex2.approx.ftz.f32 	%f4275, %f4274;
	add.f32 	%f4276, %f4275, 0f3F800000;
	rcp.approx.ftz.f32 	%f4277, %f4276;
	fma.rn.f32 	%f4278, %f4277, 0fC0000000, 0f3F800000;
	setp.ge.f32 	%p877, %f4273, 0f41102CB4;
	selp.f32 	%f4279, 0f3F800000, %f4278, %p877;
	copysign.f32 	%f4280, %f4272, %f4279;
	mul.f32 	%f4281, %f4272, %f4272;
	fma.rn.f32 	%f4282, %f4281, 0f3C80F082, 0fBD563CAE;
	fma.rn.f32 	%f4283, %f4282, %f4281, 0f3E085941;
	fma.rn.f32 	%f4284, %f4283, %f4281, 0fBEAAA9ED;
	fma.rn.f32 	%f4285, %f4284, %f4281, 0f00000000;
	fma.rn.f32 	%f4286, %f4285, %f4272, %f4272;
	setp.ge.f32 	%p878, %f4273, 0f3F19999A;
	selp.f32 	%f4287, %f4280, %f4286, %p878;
	add.f32 	%f4288, %f4287, 0f3F800000;
	mul.f32 	%f5800, %f4270, %f4288;
	bra.uni 	$L__BB0_430;
$L__BB0_429:
	max.f32 	%f5800, %f5800, 0f00000000;
$L__BB0_430:
	st.global.f32 	[%rd25], %f5800;
$L__BB0_431:
	add.s32 	%r284, %r243, 1;
	setp.ge.u32 	%p879, %r284, %r487;
	@%p879 bra 	$L__BB0_442;
	setp.ne.s32 	%p880, %r489, 7;
	add.s32 	%r1472, %r284, %r283;
	mul.wide.u32 	%rd637, %r1472, 4;
	add.s64 	%rd26, %rd4, %rd637;
	ld.global.f32 	%f4289, [%rd26];
	mul.f32 	%f4290, %f626, %f4289;
	fma.rn.f32 	%f5802, %f625, %f98, %f4290;
	@%p880 bra 	$L__BB0_434;
	ld.global.nc.f32 	%f4291, [%rd18+4];
	add.f32 	%f5802, %f5802, %f4291;
$L__BB0_434:
	setp.gt.u32 	%p881, %r489, 7;
	@%p881 bra 	$L__BB0_441;
	mov.b32 	%r1474, 1;
	shl.b32 	%r1475, %r1474, %r489;
	and.b32  	%r1476, %r1475, 36;
	setp.ne.s32 	%p882, %r1476, 0;
	@%p882 bra 	$L__BB0_440;
	mov.b32 	%r1477, 1;
	shl.b32 	%r1478, %r1477, %r489;
	and.b32  	%r1479, %r1478, 72;
	setp.ne.s32 	%p883, %r1479, 0;
	@%p883 bra 	$L__BB0_439;
	mov.b32 	%r1480, 1;
	shl.b32 	%r1481, %r1480, %r489;
	and.b32  	%r1482, %r1481, 144;
	setp.ne.s32 	%p884, %r1482, 0;
	@%p884 bra 	$L__BB0_438;
	bra.uni 	$L__BB0_441;
$L__BB0_438:
	fma.rn.f32 	%f4292, %f5802, 0fBBBB989D, 0f3F000000;
	cvt.sat.f32.f32 	%f4293, %f4292;
	mov.f32 	%f4294, 0f4B400001;
	mov.f32 	%f4295, 0f437C0000;
	fma.rm.f32 	%f4296, %f4293, %f4295, %f4294;
	add.f32 	%f4297, %f4296, 0fCB40007F;
	neg.f32 	%f4298, %f4297;
	fma.rn.f32 	%f4299, %f5802, 0fBFB8AA3B, %f4298;
	fma.rn.f32 	%f4300, %f5802, 0fB2A57060, %f4299;
	mov.b32 	%r1483, %f4296;
	shl.b32 	%r1484, %r1483, 23;
	mov.b32 	%f4301, %r1484;
	ex2.approx.ftz.f32 	%f4302, %f4300;
	fma.rn.f32 	%f4303, %f4302, %f4301, 0f3F800000;
	div.rn.f32 	%f5802, %f5802, %f4303;
	bra.uni 	$L__BB0_441;
$L__BB0_439:
	mul.f32 	%f4304, %f5802, %f5802;
	mul.f32 	%f4305, %f5802, %f4304;
	mul.f32 	%f4306, %f5802, 0f3F000000;
	fma.rn.f32 	%f4307, %f4305, 0f3D372713, %f5802;
	mul.f32 	%f4308, %f4307, 0f3F4C422A;
	abs.f32 	%f4309, %f4308;
	mul.f32 	%f4310, %f4309, 0f4038AA3B;
	ex2.approx.ftz.f32 	%f4311, %f4310;
	add.f32 	%f4312, %f4311, 0f3F800000;
	rcp.approx.ftz.f32 	%f4313, %f4312;
	fma.rn.f32 	%f4314, %f4313, 0fC0000000, 0f3F800000;
	setp.ge.f32 	%p885, %f4309, 0f41102CB4;
	selp.f32 	%f4315, 0f3F800000, %f4314, %p885;
	copysign.f32 	%f4316, %f4308, %f4315;
	mul.f32 	%f4317, %f4308, %f4308;
	fma.rn.f32 	%f4318, %f4317, 0f3C80F082, 0fBD563CAE;
	fma.rn.f32 	%f4319, %f4318, %f4317, 0f3E085941;
	fma.rn.f32 	%f4320, %f4319, %f4317, 0fBEAAA9ED;
	fma.rn.f32 	%f4321, %f4320, %f4317, 0f00000000;
	fma.rn.f32 	%f4322, %f4321, %f4308, %f4308;
	setp.ge.f32 	%p886, %f4309, 0f3F19999A;
	selp.f32 	%f4323, %f4316, %f4322, %p886;
	add.f32 	%f4324, %f4323, 0f3F800000;
	mul.f32 	%f5802, %f4306, %f4324;
	bra.uni 	$L__BB0_441;
$L__BB0_440:
	max.f32 	%f5802, %f5802, 0f00000000;
$L__BB0_441:
	st.global.f32 	[%rd26], %f5802;
$L__BB0_442:
	add.s32 	%r285, %r243, 2;
	setp.ge.u32 	%p887, %r285, %r487;
	@%p887 bra 	$L__BB0_453;
	setp.ne.s32 	%p888, %r489, 7;
	add.s32 	%r1485, %r285, %r283;
	mul.wide.u32 	%rd638, %r1485, 4;
	add.s64 	%rd27, %rd4, %rd638;
	ld.global.f32 	%f4325, [%rd27];
	mul.f32 	%f4326, %f626, %f4325;
	fma.rn.f32 	%f5804, %f625, %f99, %f4326;
	@%p888 bra 	$L__BB0_445;
	ld.global.nc.f32 	%f4327, [%rd18+8];
	add.f32 	%f5804, %f5804, %f4327;
$L__BB0_445:
	setp.gt.u32 	%p889, %r489, 7;
	@%p889 bra 	$L__BB0_452;
	mov.b32 	%r1487, 1;
	shl.b32 	%r1488, %r1487, %r489;
	and.b32  	%r1489, %r1488, 36;
	setp.ne.s32 	%p890, %r1489, 0;
	@%p890 bra 	$L__BB0_451;
	mov.b32 	%r1490, 1;
	shl.b32 	%r1491, %r1490, %r489;
	and.b32  	%r1492, %r1491, 72;
	setp.ne.s32 	%p891, %r1492, 0;
	@%p891 bra 	$L__BB0_450;
	mov.b32 	%r1493, 1;
	shl.b32 	%r1494, %r1493, %r489;
	and.b32  	%r1495, %r1494, 144;
	setp.ne.s32 	%p892, %r1495, 0;
	@%p892 bra 	$L__BB0_449;
	bra.uni 	$L__BB0_452;
$L__BB0_449:
	fma.rn.f32 	%f4328, %f5804, 0fBBBB989D, 0f3F000000;
	cvt.sat.f32.f32 	%f4329, %f4328;
	mov.f32 	%f4330, 0f4B400001;
	mov.f32 	%f4331, 0f437C0000;
	fma.rm.f32 	%f4332, %f4329, %f4331, %f4330;
	add.f32 	%f4333, %f4332, 0fCB40007F;
	neg.f32 	%f4334, %f4333;
	fma.rn.f32 	%f4335, %f5804, 0fBFB8AA3B, %f4334;
	fma.rn.f32 	%f4336, %f5804, 0fB2A57060, %f4335;
	mov.b32 	%r1496, %f4332;
	shl.b32 	%r1497, %r1496, 23;
	mov.b32 	%f4337, %r1497;
	ex2.approx.ftz.f32 	%f4338, %f4336;
	fma.rn.f32 	%f4339, %f4338, %f4337, 0f3F800000;
	div.rn.f32 	%f5804, %f5804, %f4339;
	bra.uni 	$L__BB0_452;
$L__BB0_450:
	mul.f32 	%f4340, %f5804, %f5804;
	mul.f32 	%f4341, %f5804, %f4340;
	mul.f32 	%f4342, %f5804, 0f3F000000;
	fma.rn.f32 	%f4343, %f4341, 0f3D372713, %f5804;
	mul.f32 	%f4344, %f4343, 0f3F4C422A;
	abs.f32 	%f4345, %f4344;
	mul.f32 	%f4346, %f4345, 0f4038AA3B;
	ex2.approx.ftz.f32 	%f4347, %f4346;
	add.f32 	%f4348, %f4347, 0f3F800000;
	rcp.approx.ftz.f32 	%f4349, %f4348;
	fma.rn.f32 	%f4350, %f4349, 0fC0000000, 0f3F800000;
	setp.ge.f32 	%p893, %f4345, 0f41102CB4;
	selp.f32 	%f4351, 0f3F800000, %f4350, %p893;
	copysign.f32 	%f4352, %f4344, %f4351;
	mul.f32 	%f4353, %f4344, %f4344;
	fma.rn.f32 	%f4354, %f4353, 0f3C80F082, 0fBD563CAE;
	fma.rn.f32 	%f4355, %f4354, %f4353, 0f3E085941;
	fma.rn.f32 	%f4356, %f4355, %f4353, 0fBEAAA9ED;
	fma.rn.f32 	%f4357, %f4356, %f4353, 0f00000000;
	fma.rn.f32 	%f4358, %f4357, %f4344, %f4344;
	setp.ge.f32 	%p894, %f4345, 0f3F19999A;
	selp.f32 	%f4359, %f4352, %f4358, %p894;
	add.f32 	%f4360, %f4359, 0f3F800000;
	mul.f32 	%f5804, %f4342, %f4360;
	bra.uni 	$L__BB0_452;
$L__BB0_451:
	max.f32 	%f5804, %f5804, 0f00000000;
$L__BB0_452:
	st.global.f32 	[%rd27], %f5804;
$L__BB0_453:
	add.s32 	%r286, %r243, 3;
	setp.ge.u32 	%p895, %r286, %r487;
	@%p895 bra 	$L__BB0_1402;
	setp.ne.s32 	%p896, %r489, 7;
	add.s32 	%r1498, %r286, %r283;
	mul.wide.u32 	%rd639, %r1498, 4;
	add.s64 	%rd28, %rd4, %rd639;
	ld.global.f32 	%f4361, [%rd28];
	mul.f32 	%f4362, %f626, %f4361;
	fma.rn.f32 	%f5806, %f625, %f100, %f4362;
	@%p896 bra 	$L__BB0_456;
	ld.global.nc.f32 	%f4363, [%rd18+12];
	add.f32 	%f5806, %f5806, %f4363;
$L__BB0_456:
	setp.gt.u32 	%p897, %r489, 7;
	@%p897 bra 	$L__BB0_463;
	mov.b32 	%r1500, 1;
	shl.b32 	%r1501, %r1500, %r489;
	and.b32  	%r1502, %r1501, 36;
	setp.ne.s32 	%p898, %r1502, 0;
	@%p898 bra 	$L__BB0_462;
	mov.b32 	%r1503, 1;
	shl.b32 	%r1504, %r1503, %r489;
	and.b32  	%r1505, %r1504, 72;
	setp.ne.s32 	%p899, %r1505, 0;
	@%p899 bra 	$L__BB0_461;
	mov.b32 	%r1506, 1;
	shl.b32 	%r1507, %r1506, %r489;
	and.b32  	%r1508, %r1507, 144;
	setp.ne.s32 	%p900, %r1508, 0;
	@%p900 bra 	$L__BB0_460;
	bra.uni 	$L__BB0_463;
$L__BB0_460:
	fma.rn.f32 	%f4364, %f5806, 0fBBBB989D, 0f3F000000;
	cvt.sat.f32.f32 	%f4365, %f4364;
	mov.f32 	%f4366, 0f4B400001;
	mov.f32 	%f4367, 0f437C0000;
	fma.rm.f32 	%f4368, %f4365, %f4367, %f4366;
	add.f32 	%f4369, %f4368, 0fCB40007F;
	neg.f32 	%f4370, %f4369;
	fma.rn.f32 	%f4371, %f5806, 0fBFB8AA3B, %f4370;
	fma.rn.f32 	%f4372, %f5806, 0fB2A57060, %f4371;
	mov.b32 	%r1509, %f4368;
	shl.b32 	%r1510, %r1509, 23;
	mov.b32 	%f4373, %r1510;
	ex2.approx.ftz.f32 	%f4374, %f4372;
	fma.rn.f32 	%f4375, %f4374, %f4373, 0f3F800000;
	div.rn.f32 	%f5806, %f5806, %f4375;
	bra.uni 	$L__BB0_463;
$L__BB0_461:
	mul.f32 	%f4376, %f5806, %f5806;
	mul.f32 	%f4377, %f5806, %f4376;
	mul.f32 	%f4378, %f5806, 0f3F000000;
	fma.rn.f32 	%f4379, %f4377, 0f3D372713, %f5806;
	mul.f32 	%f4380, %f4379, 0f3F4C422A;
	abs.f32 	%f4381, %f4380;
	mul.f32 	%f4382, %f4381, 0f4038AA3B;
	ex2.approx.ftz.f32 	%f4383, %f4382;
	add.f32 	%f4384, %f4383, 0f3F800000;
	rcp.approx.ftz.f32 	%f4385, %f4384;
	fma.rn.f32 	%f4386, %f4385, 0fC0000000, 0f3F800000;
	setp.ge.f32 	%p901, %f4381, 0f41102CB4;
	selp.f32 	%f4387, 0f3F800000, %f4386, %p901;
	copysign.f32 	%f4388, %f4380, %f4387;
	mul.f32 	%f4389, %f4380, %f4380;
	fma.rn.f32 	%f4390, %f4389, 0f3C80F082, 0fBD563CAE;
	fma.rn.f32 	%f4391, %f4390, %f4389, 0f3E085941;
	fma.rn.f32 	%f4392, %f4391, %f4389, 0fBEAAA9ED;
	fma.rn.f32 	%f4393, %f4392, %f4389, 0f00000000;
	fma.rn.f32 	%f4394, %f4393, %f4380, %f4380;
	setp.ge.f32 	%p902, %f4381, 0f3F19999A;
	selp.f32 	%f4395, %f4388, %f4394, %p902;
	add.f32 	%f4396, %f4395, 0f3F800000;
	mul.f32 	%f5806, %f4378, %f4396;
	bra.uni 	$L__BB0_463;
$L__BB0_462:
	max.f32 	%f5806, %f5806, 0f00000000;
$L__BB0_463:
	st.global.f32 	[%rd28], %f5806;
	bra.uni 	$L__BB0_1402;
$L__BB0_464:
	setp.ge.u32 	%p770, %r243, %r487;
	mad.lo.s32 	%r1312, %r242, %r487, %r243;
	mul.wide.u32 	%rd629, %r1312, 4;
	add.s64 	%rd29, %rd4, %rd629;
	@%p770 bra 	$L__BB0_477;
	setp.ne.s32 	%p771, %r489, 7;
	ld.global.f32 	%f3821, [%rd29];
	mul.f32 	%f3822, %f626, %f3821;
	fma.rn.f32 	%f5808, %f625, %f92, %f3822;
	@%p771 bra 	$L__BB0_467;
	ld.global.nc.f32 	%f3823, [%rd18];
	add.f32 	%f5808, %f5808, %f3823;
$L__BB0_467:
	setp.gt.s32 	%p772, %r489, 3;
	@%p772 bra 	$L__BB0_471;
	setp.eq.s32 	%p776, %r489, 2;
	@%p776 bra 	$L__BB0_475;
	setp.eq.s32 	%p777, %r489, 3;
	@%p777 bra 	$L__BB0_470;
	bra.uni 	$L__BB0_476;
$L__BB0_470:
	mul.f32 	%f3836, %f5808, %f5808;
	mul.f32 	%f3837, %f5808, %f3836;
	mul.f32 	%f3838, %f5808, 0f3F000000;
	fma.rn.f32 	%f3839, %f3837, 0f3D372713, %f5808;
	mul.f32 	%f3840, %f3839, 0f3F4C422A;
	abs.f32 	%f3841, %f3840;
	mul.f32 	%f3842, %f3841, 0f4038AA3B;
	ex2.approx.ftz.f32 	%f3843, %f3842;
	add.f32 	%f3844, %f3843, 0f3F800000;
	rcp.approx.ftz.f32 	%f3845, %f3844;
	fma.rn.f32 	%f3846, %f3845, 0fC0000000, 0f3F800000;
	setp.ge.f32 	%p778, %f3841, 0f41102CB4;
	selp.f32 	%f3847, 0f3F800000, %f3846, %p778;
	copysign.f32 	%f3848, %f3840, %f3847;
	mul.f32 	%f3849, %f3840, %f3840;
	fma.rn.f32 	%f3850, %f3849, 0f3C80F082, 0fBD563CAE;
	fma.rn.f32 	%f3851, %f3850, %f3849, 0f3E085941;
	fma.rn.f32 	%f3852, %f3851, %f3849, 0fBEAAA9ED;
	fma.rn.f32 	%f3853, %f3852, %f3849, 0f00000000;
	fma.rn.f32 	%f3854, %f3853, %f3840, %f3840;
	setp.ge.f32 	%p779, %f3841, 0f3F19999A;
	selp.f32 	%f3855, %f3848, %f3854, %p779;
	add.f32 	%f3856, %f3855, 0f3F800000;
	mul.f32 	%f5808, %f3838, %f3856;
	bra.uni 	$L__BB0_476;
$L__BB0_471:
	setp.eq.s32 	%p773, %r489, 7;
	@%p773 bra 	$L__BB0_474;
	setp.eq.s32 	%p774, %r489, 5;
	@%p774 bra 	$L__BB0_475;
	setp.ne.s32 	%p775, %r489, 4;
	@%p775 bra 	$L__BB0_476;
$L__BB0_474:
	fma.rn.f32 	%f3824, %f5808, 0fBBBB989D, 0f3F000000;
	cvt.sat.f32.f32 	%f3825, %f3824;
	mov.f32 	%f3826, 0f4B400001;
	mov.f32 	%f3827, 0f437C0000;
	fma.rm.f32 	%f3828, %f3825, %f3827, %f3826;
	add.f32 	%f3829, %f3828, 0fCB40007F;
	neg.f32 	%f3830, %f3829;
	fma.rn.f32 	%f3831, %f5808, 0fBFB8AA3B, %f3830;
	fma.rn.f32 	%f3832, %f5808, 0fB2A57060, %f3831;
	mov.b32 	%r1313, %f3828;
	shl.b32 	%r1314, %r1313, 23;
	mov.b32 	%f3833, %r1314;
	ex2.approx.ftz.f32 	%f3834, %f3832;
	fma.rn.f32 	%f3835, %f3834, %f3833, 0f3F800000;
	div.rn.f32 	%f5808, %f5808, %f3835;
	bra.uni 	$L__BB0_476;
$L__BB0_475:
	max.f32 	%f5808, %f5808, 0f00000000;
$L__BB0_476:
	st.global.f32 	[%rd29], %f5808;
$L__BB0_477:
	add.s32 	%r1315, %r243, 1;
	setp.ge.u32 	%p780, %r1315, %r487;
	@%p780 bra 	$L__BB0_488;
	setp.ne.s32 	%p781, %r489, 7;
	ld.global.f32 	%f3857, [%rd29+4];
	mul.f32 	%f3858, %f626, %f3857;
	fma.rn.f32 	%f5810, %f625, %f91, %f3858;
	@%p781 bra 	$L__BB0_480;
	ld.global.nc.f32 	%f3859, [%rd18+4];
	add.f32 	%f5810, %f5810, %f3859;
$L__BB0_480:
	setp.gt.u32 	%p782, %r489, 7;
	@%p782 bra 	$L__BB0_487;
	mov.b32 	%r1317, 1;
	shl.b32 	%r1318, %r1317, %r489;
	and.b32  	%r1319, %r1318, 36;
	setp.ne.s32 	%p783, %r1319, 0;
	@%p783 bra 	$L__BB0_486;
	mov.b32 	%r1320, 1;
	shl.b32 	%r1321, %r1320, %r489;
	and.b32  	%r1322, %r1321, 72;
	setp.ne.s32 	%p784, %r1322, 0;
	@%p784 bra 	$L__BB0_485;
	mov.b32 	%r1323, 1;
	shl.b32 	%r1324, %r1323, %r489;
	and.b32  	%r1325, %r1324, 144;
	setp.ne.s32 	%p785, %r1325, 0;
	@%p785 bra 	$L__BB0_484;
	bra.uni 	$L__BB0_487;
$L__BB0_484:
	fma.rn.f32 	%f3860, %f5810, 0fBBBB989D, 0f3F000000;
	cvt.sat.f32.f32 	%f3861, %f3860;
	mov.f32 	%f3862, 0f4B400001;
	mov.f32 	%f3863, 0f437C0000;
	fma.rm.f32 	%f3864, %f3861, %f3863, %f3862;
	add.f32 	%f3865, %f3864, 0fCB40007F;
	neg.f32 	%f3866, %f3865;
	fma.rn.f32 	%f3867, %f5810, 0fBFB8AA3B, %f3866;
	fma.rn.f32 	%f3868, %f5810, 0fB2A57060, %f3867;
	mov.b32 	%r1326, %f3864;
	shl.b32 	%r1327, %r1326, 23;
	mov.b32 	%f3869, %r1327;
	ex2.approx.ftz.f32 	%f3870, %f3868;
	fma.rn.f32 	%f3871, %f3870, %f3869, 0f3F800000;
	div.rn.f32 	%f5810, %f5810, %f3871;
	bra.uni 	$L__BB0_487;
$L__BB0_485:
	mul.f32 	%f3872, %f5810, %f5810;
	mul.f32 	%f3873, %f5810, %f3872;
	mul.f32 	%f3874, %f5810, 0f3F000000;
	fma.rn.f32 	%f3875, %f3873, 0f3D372713, %f5810;
	mul.f32 	%f3876, %f3875, 0f3F4C422A;
	abs.f32 	%f3877, %f3876;
	mul.f32 	%f3878, %f3877, 0f4038AA3B;
	ex2.approx.ftz.f32 	%f3879, %f3878;
	add.f32 	%f3880, %f3879, 0f3F800000;
	rcp.approx.ftz.f32 	%f3881, %f3880;
	fma.rn.f32 	%f3882, %f3881, 0fC0000000, 0f3F800000;
	setp.ge.f32 	%p786, %f3877, 0f41102CB4;
	selp.f32 	%f3883, 0f3F800000, %f3882, %p786;
	copysign.f32 	%f3884, %f3876, %f3883;
	mul.f32 	%f3885, %f3876, %f3876;
	fma.rn.f32 	%f3886, %f3885, 0f3C80F082, 0fBD563CAE;
	fma.rn.f32 	%f3887, %f3886, %f3885, 0f3E085941;
	fma.rn.f32 	%f3888, %f3887, %f3885, 0fBEAAA9ED;
	fma.rn.f32 	%f3889, %f3888, %f3885, 0f00000000;
	fma.rn.f32 	%f3890, %f3889, %f3876, %f3876;
	setp.ge.f32 	%p787, %f3877, 0f3F19999A;
	selp.f32 	%f3891, %f3884, %f3890, %p787;
	add.f32 	%f3892, %f3891, 0f3F800000;
	mul.f32 	%f5810, %f3874, %f3892;
	bra.uni 	$L__BB0_487;
$L__BB0_486:
	max.f32 	%f5810, %f5810, 0f00000000;
$L__BB0_487:
	st.global.f32 	[%rd29+4], %f5810;
$L__BB0_488:
	add.s32 	%r1328, %r243, 2;
	setp.ge.u32 	%p788, %r1328, %r487;
	@%p788 bra 	$L__BB0_499;
	setp.ne.s32 	%p789, %r489, 7;
	ld.global.f32 	%f3893, [%rd29+8];
	mul.f32 	%f3894, %f626, %f3893;
	fma.rn.f32 	%f5812, %f625, %f90, %f3894;
	@%p789 bra 	$L__BB0_491;
	ld.global.nc.f32 	%f3895, [%rd18+8];
	add.f32 	%f5812, %f5812, %f3895;
$L__BB0_491:
	setp.gt.u32 	%p790, %r489, 7;
	@%p790 bra 	$L__BB0_498;
	mov.b32 	%r1330, 1;
	shl.b32 	%r1331, %r1330, %r489;
	and.b32  	%r1332, %r1331, 36;
	setp.ne.s32 	%p791, %r1332, 0;
	@%p791 bra 	$L__BB0_497;
	mov.b32 	%r1333, 1;
	shl.b32 	%r1334, %r1333, %r489;
	and.b32  	%r1335, %r1334, 72;
	setp.ne.s32 	%p792, %r1335, 0;
	@%p792 bra 	$L__BB0_496;
	mov.b32 	%r1336, 1;
	shl.b32 	%r1337, %r1336, %r489;
	and.b32  	%r1338, %r1337, 144;
	setp.ne.s32 	%p793, %r1338, 0;
	@%p793 bra 	$L__BB0_495;
	bra.uni 	$L__BB0_498;
$L__BB0_495:
	fma.rn.f32 	%f3896, %f5812, 0fBBBB989D, 0f3F000000;
	cvt.sat.f32.f32 	%f3897, %f3896;
	mov.f32 	%f3898, 0f4B400001;
	mov.f32 	%f3899, 0f437C0000;
	fma.rm.f32 	%f3900, %f3897, %f3899, %f3898;
	add.f32 	%f3901, %f3900, 0fCB40007F;
	neg.f32 	%f3902, %f3901;
	fma.rn.f32 	%f3903, %f5812, 0fBFB8AA3B, %f3902;
	fma.rn.f32 	%f3904, %f5812, 0fB2A57060, %f3903;
	mov.b32 	%r1339, %f3900;
	shl.b32 	%r1340, %r1339, 23;
	mov.b32 	%f3905, %r1340;
	ex2.approx.ftz.f32 	%f3906, %f3904;
	fma.rn.f32 	%f3907, %f3906, %f3905, 0f3F800000;
	div.rn.f32 	%f5812, %f5812, %f3907;
	bra.uni 	$L__BB0_498;
$L__BB0_496:
	mul.f32 	%f3908, %f5812, %f5812;
	mul.f32 	%f3909, %f5812, %f3908;
	mul.f32 	%f3910, %f5812, 0f3F000000;
	fma.rn.f32 	%f3911, %f3909, 0f3D372713, %f5812;
	mul.f32 	%f3912, %f3911, 0f3F4C422A;
	abs.f32 	%f3913, %f3912;
	mul.f32 	%f3914, %f3913, 0f4038AA3B;
	ex2.approx.ftz.f32 	%f3915, %f3914;
	add.f32 	%f3916, %f3915, 0f3F800000;
	rcp.approx.ftz.f32 	%f3917, %f3916;
	fma.rn.f32 	%f3918, %f3917, 0fC0000000, 0f3F800000;
	setp.ge.f32 	%p794, %f3913, 0f41102CB4;
	selp.f32 	%f3919, 0f3F800000, %f3918, %p794;
	copysign.f32 	%f3920, %f3912, %f3919;
	mul.f32 	%f3921, %f3912, %f3912;
	fma.rn.f32 	%f3922, %f3921, 0f3C80F082, 0fBD563CAE;
	fma.rn.f32 	%f3923, %f3922, %f3921, 0f3E085941;
	fma.rn.f32 	%f3924, %f3923, %f3921, 0fBEAAA9ED;
	fma.rn.f32 	%f3925, %f3924, %f3921, 0f00000000;
	fma.rn.f32 	%f3926, %f3925, %f3912, %f3912;
	setp.ge.f32 	%p795, %f3913, 0f3F19999A;
	selp.f32 	%f3927, %f3920, %f3926, %p795;
	add.f32 	%f3928, %f3927, 0f3F800000;
	mul.f32 	%f5812, %f3910, %f3928;
	bra.uni 	$L__BB0_498;
$L__BB0_497:
	max.f32 	%f5812, %f5812, 0f00000000;
$L__BB0_498:
	st.global.f32 	[%rd29+8], %f5812;
$L__BB0_499:
	add.s32 	%r1341, %r243, 3;
	setp.ge.u32 	%p796, %r1341, %r487;
	@%p796 bra 	$L__BB0_329;
	setp.ne.s32 	%p797, %r489, 7;
	ld.global.f32 	%f3929, [%rd29+12];
	mul.f32 	%f3930, %f626, %f3929;
	fma.rn.f32 	%f5814, %f625, %f89, %f3930;
	@%p797 bra 	$L__BB0_502;
	ld.global.nc.f32 	%f3931, [%rd18+12];
	add.f32 	%f5814, %f5814, %f3931;
$L__BB0_502:
	setp.gt.u32 	%p798, %r489, 7;
	@%p798 bra 	$L__BB0_509;
	mov.b32 	%r1343, 1;
	shl.b32 	%r1344, %r1343, %r489;
	and.b32  	%r1345, %r1344, 36;
	setp.ne.s32 	%p799, %r1345, 0;
	@%p799 bra 	$L__BB0_508;
	mov.b32 	%r1346, 1;
	shl.b32 	%r1347, %r1346, %r489;
	and.b32  	%r1348, %r1347, 72;
	setp.ne.s32 	%p800, %r1348, 0;
	@%p800 bra 	$L__BB0_507;
	mov.b32 	%r1349, 1;
	shl.b32 	%r1350, %r1349, %r489;
	and.b32  	%r1351, %r1350, 144;
	setp.ne.s32 	%p801, %r1351, 0;
	@%p801 bra 	$L__BB0_506;
	bra.uni 	$L__BB0_509;
$L__BB0_506:
	fma.rn.f32 	%f3932, %f5814, 0fBBBB989D, 0f3F000000;
	cvt.sat.f32.f32 	%f3933, %f3932;
	mov.f32 	%f3934, 0f4B400001;
	mov.f32 	%f3935, 0f437C0000;
	fma.rm.f32 	%f3936, %f3933, %f3935, %f3934;
	add.f32 	%f3937, %f3936, 0fCB40007F;
	neg.f32 	%f3938, %f3937;
	fma.rn.f32 	%f3939, %f5814, 0fBFB8AA3B, %f3938;
	fma.rn.f32 	%f3940, %f5814, 0fB2A57060, %f3939;
	mov.b32 	%r1352, %f3936;
	shl.b32 	%r1353, %r1352, 23;
	mov.b32 	%f3941, %r1353;
	ex2.approx.ftz.f32 	%f3942, %f3940;
	fma.rn.f32 	%f3943, %f3942, %f3941, 0f3F800000;
	div.rn.f32 	%f5814, %f5814, %f3943;
	bra.uni 	$L__BB0_509;
$L__BB0_507:
	mul.f32 	%f3944, %f5814, %f5814;
	mul.f32 	%f3945, %f5814, %f3944;
	mul.f32 	%f3946, %f5814, 0f3F000000;
	fma.rn.f32 	%f3947, %f3945, 0f3D372713, %f5814;
	mul.f32 	%f3948, %f3947, 0f3F4C422A;
	abs.f32 	%f3949, %f3948;
	mul.f32 	%f3950, %f3949, 0f4038AA3B;
	ex2.approx.ftz.f32 	%f3951, %f3950;
	add.f32 	%f3952, %f3951, 0f3F800000;
	rcp.approx.ftz.f32 	%f3953, %f3952;
	fma.rn.f32 	%f3954, %f3953, 0fC0000000, 0f3F800000;
	setp.ge.f32 	%p802, %f3949, 0f41102CB4;
	selp.f32 	%f3955, 0f3F800000, %f3954, %p802;
	copysign.f32 	%f3956, %f3948, %f3955;
	mul.f32 	%f3957, %f3948, %f3948;
	fma.rn.f32 	%f3958, %f3957, 0f3C80F082, 0fBD563CAE;
	fma.rn.f32 	%f3959, %f3958, %f3957, 0f3E085941;
	fma.rn.f32 	%f3960, %f3959, %f3957, 0fBEAAA9ED;
	fma.rn.f32 	%f3961, %f3960, %f3957, 0f00000000;
	fma.rn.f32 	%f3962, %f3961, %f3948, %f3948;
	setp.ge.f32 	%p803, %f3949, 0f3F19999A;
	selp.f32 	%f3963, %f3956, %f3962, %p803;
	add.f32 	%f3964, %f3963, 0f3F800000;
	mul.f32 	%f5814, %f3946, %f3964;
	bra.uni 	$L__BB0_509;
$L__BB0_508:
	max.f32 	%f5814, %f5814, 0f00000000;
$L__BB0_509:
	st.global.f32 	[%rd29+12], %f5814;
	bra.uni 	$L__BB0_329;
$L__BB0_510:
	setp.gt.u32 	%p903, %r489, 6;
	@%p903 bra 	$L__BB0_668;
	mov.b32 	%r1512, 1;
	shl.b32 	%r1513, %r1512, %r489;
	and.b32  	%r1514, %r1513, 98;
	setp.ne.s32 	%p904, %r1514, 0;
	@%p904 bra 	$L__BB0_512;
	bra.uni 	$L__BB0_668;
$L__BB0_512:
	setp.lt.u32 	%p905, %r242, %r486;
	@%p905 bra 	$L__BB0_630;
$L__BB0_513:
	add.s32 	%r287, %r242, 1;
	setp.ge.u32 	%p936, %r287, %r486;
	@%p936 bra 	$L__BB0_552;
	mul.lo.s32 	%r288, %r287, %r487;
	setp.gt.s32 	%p937, %r489, 3;
	@%p937 bra 	$L__BB0_525;
	setp.eq.s32 	%p941, %r489, 2;
	@%p941 bra 	$L__BB0_536;
	setp.eq.s32 	%p942, %r489, 3;
	@%p942 bra 	$L__BB0_517;
	bra.uni 	$L__BB0_544;
$L__BB0_517:
	setp.ge.u32 	%p947, %r243, %r487;
	@%p947 bra 	$L__BB0_519;
	add.s32 	%r1551, %r243, %r288;
	mul.wide.u32 	%rd652, %r1551, 4;
	add.s64 	%rd653, %rd4, %rd652;
	ld.global.f32 	%f4653, [%rd653];
	mul.f32 	%f4654, %f626, %f4653;
	fma.rn.f32 	%f4655, %f625, %f88, %f4654;
	mul.f32 	%f4656, %f4655, %f4655;
	mul.f32 	%f4657, %f4655, %f4656;
	mul.f32 	%f4658, %f4655, 0f3F000000;
	fma.rn.f32 	%f4659, %f4657, 0f3D372713, %f4655;
	mul.f32 	%f4660, %f4659, 0f3F4C422A;
	abs.f32 	%f4661, %f4660;
	mul.f32 	%f4662, %f4661, 0f4038AA3B;
	ex2.approx.ftz.f32 	%f4663, %f4662;
	add.f32 	%f4664, %f4663, 0f3F800000;
	rcp.approx.ftz.f32 	%f4665, %f4664;
	fma.rn.f32 	%f4666, %f4665, 0fC0000000, 0f3F800000;
	setp.ge.f32 	%p948, %f4661, 0f41102CB4;
	selp.f32 	%f4667, 0f3F800000, %f4666, %p948;
	copysign.f32 	%f4668, %f4660, %f4667;
	mul.f32 	%f4669, %f4660, %f4660;
	fma.rn.f32 	%f4670, %f4669, 0f3C80F082, 0fBD563CAE;
	fma.rn.f32 	%f4671, %f4670, %f4669, 0f3E085941;
	fma.rn.f32 	%f4672, %f4671, %f4669, 0fBEAAA9ED;
	fma.rn.f32 	%f4673, %f4672, %f4669, 0f00000000;
	fma.rn.f32 	%f4674, %f4673, %f4660, %f4660;
	setp.ge.f32 	%p949, %f4661, 0f3F19999A;
	selp.f32 	%f4675, %f4668, %f4674, %p949;
	add.f32 	%f4676, %f4675, 0f3F800000;
	mul.f32 	%f4677, %f4658, %f4676;
	st.global.f32 	[%rd653], %f4677;
$L__BB0_519:
	add.s32 	%r292, %r243, 1;
	setp.ge.u32 	%p950, %r292, %r487;
	@%p950 bra 	$L__BB0_521;
	add.s32 	%r1552, %r292, %r288;
	mul.wide.u32 	%rd654, %r1552, 4;
	add.s64 	%rd655, %rd4, %rd654;
	ld.global.f32 	%f4678, [%rd655];
	mul.f32 	%f4679, %f626, %f4678;
	fma.rn.f32 	%f4680, %f625, %f87, %f4679;
	mul.f32 	%f4681, %f4680, %f4680;
	mul.f32 	%f4682, %f4680, %f4681;
	mul.f32 	%f4683, %f4680, 0f3F000000;
	fma.rn.f32 	%f4684, %f4682, 0f3D372713, %f4680;
	mul.f32 	%f4685, %f4684, 0f3F4C422A;
	abs.f32 	%f4686, %f4685;
	mul.f32 	%f4687, %f4686, 0f4038AA3B;
	ex2.approx.ftz.f32 	%f4688, %f4687;
	add.f32 	%f4689, %f4688, 0f3F800000;
	rcp.approx.ftz.f32 	%f4690, %f4689;
	fma.rn.f32 	%f4691, %f4690, 0fC0000000, 0f3F800000;
	setp.ge.f32 	%p951, %f4686, 0f41102CB4;
	selp.f32 	%f4692, 0f3F800000, %f4691, %p951;
	copysign.f32 	%f4693, %f4685, %f4692;
	mul.f32 	%f4694, %f4685, %f4685;
	fma.rn.f32 	%f4695, %f4694, 0f3C80F082, 0fBD563CAE;
	fma.rn.f32 	%f4696, %f4695, %f4694, 0f3E085941;
	fma.rn.f32 	%f4697, %f4696, %f4694, 0fBEAAA9ED;
	fma.rn.f32 	%f4698, %f4697, %f4694, 0f00000000;
	fma.rn.f32 	%f4699, %f4698, %f4685, %f4685;
	setp.ge.f32 	%p952, %f4686, 0f3F19999A;
	selp.f32 	%f4700, %f4693, %f4699, %p952;
	add.f32 	%f4701, %f4700, 0f3F800000;
	mul.f32 	%f4702, %f4683, %f4701;
	st.global.f32 	[%rd655], %f4702;
$L__BB0_521:
	add.s32 	%r293, %r243, 2;
	setp.ge.u32 	%p953, %r293, %r487;
	@%p953 bra 	$L__BB0_523;
	add.s32 	%r1553, %r293, %r288;
	mul.wide.u32 	%rd656, %r1553, 4;
	add.s64 	%rd657, %rd4, %rd656;
	ld.global.f32 	%f4703, [%rd657];
	mul.f32 	%f4704, %f626, %f4703;
	fma.rn.f32 	%f4705, %f625, %f86, %f4704;
	mul.f32 	%f4706, %f4705, %f4705;
	mul.f32 	%f4707, %f4705, %f4706;
	mul.f32 	%f4708, %f4705, 0f3F000000;
	fma.rn.f32 	%f4709, %f4707, 0f3D372713, %f4705;
	mul.f32 	%f4710, %f4709, 0f3F4C422A;
	abs.f32 	%f4711, %f4710;
	mul.f32 	%f4712, %f4711, 0f4038AA3B;
	ex2.approx.ftz.f32 	%f4713, %f4712;
	add.f32 	%f4714, %f4713, 0f3F800000;
	rcp.approx.ftz.f32 	%f4715, %f4714;
	fma.rn.f32 	%f4716, %f4715, 0fC0000000, 0f3F800000;
	setp.ge.f32 	%p954, %f4711, 0f41102CB4;
	selp.f32 	%f4717, 0f3F800000, %f4716, %p954;
	copysign.f32 	%f4718, %f4710, %f4717;
	mul.f32 	%f4719, %f4710, %f4710;
	fma.rn.f32 	%f4720, %f4719, 0f3C80F082, 0fBD563CAE;
	fma.rn.f32 	%f4721, %f4720, %f4719, 0f3E085941;
	fma.rn.f32 	%f4722, %f4721, %f4719, 0fBEAAA9ED;
	fma.rn.f32 	%f4723, %f4722, %f4719, 0f00000000;
	fma.rn.f32 	%f4724, %f4723, %f4710, %f4710;
	setp.ge.f32 	%p955, %f4711, 0f3F19999A;
	selp.f32 	%f4725, %f4718, %f4724, %p955;
	add.f32 	%f4726, %f4725, 0f3F800000;
	mul.f32 	%f4727, %f4708, %f4726;
	st.global.f32 	[%rd657], %f4727;
$L__BB0_523:
	add.s32 	%r294, %r243, 3;
	setp.ge.u32 	%p956, %r294, %r487;
	@%p956 bra 	$L__BB0_552;
	add.s32 	%r1554, %r294, %r288;
	mul.wide.u32 	%rd658, %r1554, 4;
	add.s64 	%rd659, %rd4, %rd658;
	ld.global.f32 	%f4728, [%rd659];
	mul.f32 	%f4729, %f626, %f4728;
	fma.rn.f32 	%f4730, %f625, %f85, %f4729;
	mul.f32 	%f4731, %f4730, %f4730;
	mul.f32 	%f4732, %f4730, %f4731;
	mul.f32 	%f4733, %f4730, 0f3F000000;
	fma.rn.f32 	%f4734, %f4732, 0f3D372713, %f4730;
	mul.f32 	%f4735, %f4734, 0f3F4C422A;
	abs.f32 	%f4736, %f4735;
	mul.f32 	%f4737, %f4736, 0f4038AA3B;
	ex2.approx.ftz.f32 	%f4738, %f4737;
	add.f32 	%f4739, %f4738, 0f3F800000;
	rcp.approx.ftz.f32 	%f4740, %f4739;
	fma.rn.f32 	%f4741, %f4740, 0fC0000000, 0f3F800000;
	setp.ge.f32 	%p957, %f4736, 0f41102CB4;
	selp.f32 	%f4742, 0f3F800000, %f4741, %p957;
	copysign.f32 	%f4743, %f4735, %f4742;
	mul.f32 	%f4744, %f4735, %f4735;
	fma.rn.f32 	%f4745, %f4744, 0f3C80F082, 0fBD563CAE;
	fma.rn.f32 	%f4746, %f4745, %f4744, 0f3E085941;
	fma.rn.f32 	%f4747, %f4746, %f4744, 0fBEAAA9ED;
	fma.rn.f32 	%f4748, %f4747, %f4744, 0f00000000;
	fma.rn.f32 	%f4749, %f4748, %f4735, %f4735;
	setp.ge.f32 	%p958, %f4736, 0f3F19999A;
	selp.f32 	%f4750, %f4743, %f4749, %p958;
	add.f32 	%f4751, %f4750, 0f3F800000;
	mul.f32 	%f4752, %f4733, %f4751;
	st.global.f32 	[%rd659], %f4752;
	bra.uni 	$L__BB0_552;
$L__BB0_525:
	setp.eq.s32 	%p938, %r489, 6;
	@%p938 bra 	$L__BB0_517;
	setp.eq.s32 	%p939, %r489, 5;
	@%p939 bra 	$L__BB0_536;
	setp.ne.s32 	%p940, %r489, 4;
	@%p940 bra 	$L__BB0_544;
	setp.ge.u32 	%p943, %r243, %r487;
	@%p943 bra 	$L__BB0_530;
	add.s32 	%r1539, %r243, %r288;
	mul.wide.u32 	%rd644, %r1539, 4;
	add.s64 	%rd645, %rd4, %rd644;
	ld.global.f32 	%f4589, [%rd645];
	mul.f32 	%f4590, %f626, %f4589;
	fma.rn.f32 	%f4591, %f625, %f88, %f4590;
	fma.rn.f32 	%f4592, %f4591, 0fBBBB989D, 0f3F000000;
	cvt.sat.f32.f32 	%f4593, %f4592;
	mov.f32 	%f4594, 0f4B400001;
	mov.f32 	%f4595, 0f437C0000;
	fma.rm.f32 	%f4596, %f4593, %f4595, %f4594;
	add.f32 	%f4597, %f4596, 0fCB40007F;
	neg.f32 	%f4598, %f4597;
	fma.rn.f32 	%f4599, %f4591, 0fBFB8AA3B, %f4598;
	fma.rn.f32 	%f4600, %f4591, 0fB2A57060, %f4599;
	mov.b32 	%r1540, %f4596;
	shl.b32 	%r1541, %r1540, 23;
	mov.b32 	%f4601, %r1541;
	ex2.approx.ftz.f32 	%f4602, %f4600;
	fma.rn.f32 	%f4603, %f4602, %f4601, 0f3F800000;
	div.rn.f32 	%f4604, %f4591, %f4603;
	st.global.f32 	[%rd645], %f4604;
$L__BB0_530:
	add.s32 	%r289, %r243, 1;
	setp.ge.u32 	%p944, %r289, %r487;
	@%p944 bra 	$L__BB0_532;
	add.s32 	%r1542, %r289, %r288;
	mul.wide.u32 	%rd646, %r1542, 4;
	add.s64 	%rd647, %rd4, %rd646;
	ld.global.f32 	%f4605, [%rd647];
	mul.f32 	%f4606, %f626, %f4605;
	fma.rn.f32 	%f4607, %f625, %f87, %f4606;
	fma.rn.f32 	%f4608, %f4607, 0fBBBB989D, 0f3F000000;
	cvt.sat.f32.f32 	%f4609, %f4608;
	mov.f32 	%f4610, 0f4B400001;
	mov.f32 	%f4611, 0f437C0000;
	fma.rm.f32 	%f4612, %f4609, %f4611, %f4610;
	add.f32 	%f4613, %f4612, 0fCB40007F;
	neg.f32 	%f4614, %f4613;
	fma.rn.f32 	%f4615, %f4607, 0fBFB8AA3B, %f4614;
	fma.rn.f32 	%f4616, %f4607, 0fB2A57060, %f4615;
	mov.b32 	%r1543, %f4612;
	shl.b32 	%r1544, %r1543, 23;
	mov.b32 	%f4617, %r1544;
	ex2.approx.ftz.f32 	%f4618, %f4616;
	fma.rn.f32 	%f4619, %f4618, %f4617, 0f3F800000;
	div.rn.f32 	%f4620, %f4607, %f4619;
	st.global.f32 	[%rd647], %f4620;
$L__BB0_532:
	add.s32 	%r290, %r243, 2;
	setp.ge.u32 	%p945, %r290, %r487;
	@%p945 bra 	$L__BB0_534;
	add.s32 	%r1545, %r290, %r288;
	mul.wide.u32 	%rd648, %r1545, 4;
	add.s64 	%rd649, %rd4, %rd648;
	ld.global.f32 	%f4621, [%rd649];
	mul.f32 	%f4622, %f626, %f4621;
	fma.rn.f32 	%f4623, %f625, %f86, %f4622;
	fma.rn.f32 	%f4624, %f4623, 0fBBBB989D, 0f3F000000;
	cvt.sat.f32.f32 	%f4625, %f4624;
	mov.f32 	%f4626, 0f4B400001;
	mov.f32 	%f4627, 0f437C0000;
	fma.rm.f32 	%f4628, %f4625, %f4627, %f4626;
	add.f32 	%f4629, %f4628, 0fCB40007F;
	neg.f32 	%f4630, %f4629;
	fma.rn.f32 	%f4631, %f4623, 0fBFB8AA3B, %f4630;
	fma.rn.f32 	%f4632, %f4623, 0fB2A57060, %f4631;
	mov.b32 	%r1546, %f4628;
	shl.b32 	%r1547, %r1546, 23;
	mov.b32 	%f4633, %r1547;
	ex2.approx.ftz.f32 	%f4634, %f4632;
	fma.rn.f32 	%f4635, %f4634, %f4633, 0f3F800000;
	div.rn.f32 	%f4636, %f4623, %f4635;
	st.global.f32 	[%rd649], %f4636;
$L__BB0_534:
	add.s32 	%r291, %r243, 3;
	setp.ge.u32 	%p946, %r291, %r487;
	@%p946 bra 	$L__BB0_552;
	add.s32 	%r1548, %r291, %r288;
	mul.wide.u32 	%rd650, %r1548, 4;
	add.s64 	%rd651, %rd4, %rd650;
	ld.global.f32 	%f4637, [%rd651];
	mul.f32 	%f4638, %f626, %f4637;
	fma.rn.f32 	%f4639, %f625, %f85, %f4638;
	fma.rn.f32 	%f4640, %f4639, 0fBBBB989D, 0f3F000000;
	cvt.sat.f32.f32 	%f4641, %f4640;
	mov.f32 	%f4642, 0f4B400001;
	mov.f32 	%f4643, 0f437C0000;
	fma.rm.f32 	%f4644, %f4641, %f4643, %f4642;
	add.f32 	%f4645, %f4644, 0fCB40007F;
	neg.f32 	%f4646, %f4645;
	fma.rn.f32 	%f4647, %f4639, 0fBFB8AA3B, %f4646;
	fma.rn.f32 	%f4648, %f4639, 0fB2A57060, %f4647;
	mov.b32 	%r1549, %f4644;
	shl.b32 	%r1550, %r1549, 23;
	mov.b32 	%f4649, %r1550;
	ex2.approx.ftz.f32 	%f4650, %f4648;
	fma.rn.f32 	%f4651, %f4650, %f4649, 0f3F800000;
	div.rn.f32 	%f4652, %f4639, %f4651;
	st.global.f32 	[%rd651], %f4652;
	bra.uni 	$L__BB0_552;
$L__BB0_536:
	setp.ge.u32 	%p959, %r243, %r487;
	@%p959 bra 	$L__BB0_538;
	add.s32 	%r1555, %r243, %r288;
	mul.wide.u32 	%rd660, %r1555, 4;
	add.s64 	%rd661, %rd4, %rd660;
	ld.global.f32 	%f4753, [%rd661];
	mul.f32 	%f4754, %f626, %f4753;
	fma.rn.f32 	%f4755, %f625, %f88, %f4754;
	max.f32 	%f4756, %f4755, 0f00000000;
	st.global.f32 	[%rd661], %f4756;
$L__BB0_538:
	add.s32 	%r295, %r243, 1;
	setp.ge.u32 	%p960, %r295, %r487;
	@%p960 bra 	$L__BB0_540;
	add.s32 	%r1556, %r295, %r288;
	mul.wide.u32 	%rd662, %r1556, 4;
	add.s64 	%rd663, %rd4, %rd662;
	ld.global.f32 	%f4757, [%rd663];
	mul.f32 	%f4758, %f626, %f4757;
	fma.rn.f32 	%f4759, %f625, %f87, %f4758;
	max.f32 	%f4760, %f4759, 0f00000000;
	st.global.f32 	[%rd663], %f4760;
$L__BB0_540:
	add.s32 	%r296, %r243, 2;
	setp.ge.u32 	%p961, %r296, %r487;
	@%p961 bra 	$L__BB0_542;
	add.s32 	%r1557, %r296, %r288;
	mul.wide.u32 	%rd664, %r1557, 4;
	add.s64 	%rd665, %rd4, %rd664;
	ld.global.f32 	%f4761, [%rd665];
	mul.f32 	%f4762, %f626, %f4761;
	fma.rn.f32 	%f4763, %f625, %f86, %f4762;
	max.f32 	%f4764, %f4763, 0f00000000;
	st.global.f32 	[%rd665], %f4764;
$L__BB0_542:
	add.s32 	%r297, %r243, 3;
	setp.ge.u32 	%p962, %r297, %r487;
	@%p962 bra 	$L__BB0_552;
	add.s32 	%r1558, %r297, %r288;
	mul.wide.u32 	%rd666, %r1558, 4;
	add.s64 	%rd667, %rd4, %rd666;
	ld.global.f32 	%f4765, [%rd667];
	mul.f32 	%f4766, %f626, %f4765;
	fma.rn.f32 	%f4767, %f625, %f85, %f4766;
	max.f32 	%f4768, %f4767, 0f00000000;
	st.global.f32 	[%rd667], %f4768;
	bra.uni 	$L__BB0_552;
$L__BB0_544:
	setp.ge.u32 	%p963, %r243, %r487;
	@%p963 bra 	$L__BB0_546;
	add.s32 	%r1559, %r243, %r288;
	mul.wide.u32 	%rd668, %r1559, 4;
	add.s64 	%rd669, %rd4, %rd668;
	ld.global.f32 	%f4769, [%rd669];
	mul.f32 	%f4770, %f626, %f4769;
	fma.rn.f32 	%f4771, %f625, %f88, %f4770;
	st.global.f32 	[%rd669], %f4771;
$L__BB0_546:
	add.s32 	%r298, %r243, 1;
	setp.ge.u32 	%p964, %r298, %r487;
	@%p964 bra 	$L__BB0_548;
	add.s32 	%r1560, %r298, %r288;
	mul.wide.u32 	%rd670, %r1560, 4;
	add.s64 	%rd671, %rd4, %rd670;
	ld.global.f32 	%f4772, [%rd671];
	mul.f32 	%f4773, %f626, %f4772;
	fma.rn.f32 	%f4774, %f625, %f87, %f4773;
	st.global.f32 	[%rd671], %f4774;
$L__BB0_548:
	add.s32 	%r299, %r243, 2;
	setp.ge.u32 	%p965, %r299, %r487;
	@%p965 bra 	$L__BB0_550;
	add.s32 	%r1561, %r299, %r288;
	mul.wide.u32 	%rd672, %r1561, 4;
	add.s64 	%rd673, %rd4, %rd672;
	ld.global.f32 	%f4775, [%rd673];
	mul.f32 	%f4776, %f626, %f4775;
	fma.rn.f32 	%f4777, %f625, %f86, %f4776;
	st.global.f32 	[%rd673], %f4777;
$L__BB0_550:
	add.s32 	%r300, %r243, 3;
	setp.ge.u32 	%p966, %r300, %r487;
	@%p966 bra 	$L__BB0_552;
	add.s32 	%r1562, %r300, %r288;
	mul.wide.u32 	%rd674, %r1562, 4;
	add.s64 	%rd675, %rd4, %rd674;
	ld.global.f32 	%f4778, [%rd675];
	mul.f32 	%f4779, %f626, %f4778;
	fma.rn.f32 	%f4780, %f625, %f85, %f4779;
	st.global.f32 	[%rd675], %f4780;
$L__BB0_552:
	add.s32 	%r301, %r242, 2;
	setp.ge.u32 	%p967, %r301, %r486;
	@%p967 bra 	$L__BB0_591;
	mul.lo.s32 	%r302, %r301, %r487;
	setp.gt.s32 	%p968, %r489, 3;
	@%p968 bra 	$L__BB0_564;
	setp.eq.s32 	%p972, %r489, 2;
	@%p972 bra 	$L__BB0_575;
	setp.eq.s32 	%p973, %r489, 3;
	@%p973 bra 	$L__BB0_556;
	bra.uni 	$L__BB0_583;
$L__BB0_556:
	setp.ge.u32 	%p978, %r243, %r487;
	add.s32 	%r1576, %r243, %r302;
	mul.wide.u32 	%rd678, %r1576, 4;
	add.s64 	%rd32, %rd4, %rd678;
	@%p978 bra 	$L__BB0_558;
	ld.global.f32 	%f4845, [%rd32];
	mul.f32 	%f4846, %f626, %f4845;
	fma.rn.f32 	%f4847, %f625, %f93, %f4846;
	mul.f32 	%f4848, %f4847, %f4847;
	mul.f32 	%f4849, %f4847, %f4848;
	mul.f32 	%f4850, %f4847, 0f3F000000;
	fma.rn.f32 	%f4851, %f4849, 0f3D372713, %f4847;
	mul.f32 	%f4852, %f4851, 0f3F4C422A;
	abs.f32 	%f4853, %f4852;
	mul.f32 	%f4854, %f4853, 0f4038AA3B;
	ex2.approx.ftz.f32 	%f4855, %f4854;
	add.f32 	%f4856, %f4855, 0f3F800000;
	rcp.approx.ftz.f32 	%f4857, %f4856;
	fma.rn.f32 	%f4858, %f4857, 0fC0000000, 0f3F800000;
	setp.ge.f32 	%p979, %f4853, 0f41102CB4;
	selp.f32 	%f4859, 0f3F800000, %f4858, %p979;
	copysign.f32 	%f4860, %f4852, %f4859;
	mul.f32 	%f4861, %f4852, %f4852;
	fma.rn.f32 	%f4862, %f4861, 0f3C80F082, 0fBD563CAE;
	fma.rn.f32 	%f4863, %f4862, %f4861, 0f3E085941;
	fma.rn.f32 	%f4864, %f4863, %f4861, 0fBEAAA9ED;
	fma.rn.f32 	%f4865, %f4864, %f4861, 0f00000000;
	fma.rn.f32 	%f4866, %f4865, %f4852, %f4852;
	setp.ge.f32 	%p980, %f4853, 0f3F19999A;
	selp.f32 	%f4867, %f4860, %f4866, %p980;
	add.f32 	%f4868, %f4867, 0f3F800000;
	mul.f32 	%f4869, %f4850, %f4868;
	st.global.f32 	[%rd32], %f4869;
$L__BB0_558:
	add.s32 	%r1577, %r243, 1;
	setp.ge.u32 	%p981, %r1577, %r487;
	@%p981 bra 	$L__BB0_560;
	ld.global.f32 	%f4870, [%rd32+4];
	mul.f32 	%f4871, %f626, %f4870;
	fma.rn.f32 	%f4872, %f625, %f94, %f4871;
	mul.f32 	%f4873, %f4872, %f4872;
	mul.f32 	%f4874, %f4872, %f4873;
	mul.f32 	%f4875, %f4872, 0f3F000000;
	fma.rn.f32 	%f4876, %f4874, 0f3D372713, %f4872;
	mul.f32 	%f4877, %f4876, 0f3F4C422A;
	abs.f32 	%f4878, %f4877;
	mul.f32 	%f4879, %f4878, 0f4038AA3B;
	ex2.approx.ftz.f32 	%f4880, %f4879;
	add.f32 	%f4881, %f4880, 0f3F800000;
	rcp.approx.ftz.f32 	%f4882, %f4881;
	fma.rn.f32 	%f4883, %f4882, 0fC0000000, 0f3F800000;
	setp.ge.f32 	%p982, %f4878, 0f41102CB4;
	selp.f32 	%f4884, 0f3F800000, %f4883, %p982;
	copysign.f32 	%f4885, %f4877, %f4884;
	mul.f32 	%f4886, %f4877, %f4877;
	fma.rn.f32 	%f4887, %f4886, 0f3C80F082, 0fBD563CAE;
	fma.rn.f32 	%f4888, %f4887, %f4886, 0f3E085941;
	fma.rn.f32 	%f4889, %f4888, %f4886, 0fBEAAA9ED;
	fma.rn.f32 	%f4890, %f4889, %f4886, 0f00000000;
	fma.rn.f32 	%f4891, %f4890, %f4877, %f4877;
	setp.ge.f32 	%p983, %f4878, 0f3F19999A;
	selp.f32 	%f4892, %f4885, %f4891, %p983;
	add.f32 	%f4893, %f4892, 0f3F800000;
	mul.f32 	%f4894, %f4875, %f4893;
	st.global.f32 	[%rd32+4], %f4894;
$L__BB0_560:
	add.s32 	%r1578, %r243, 2;
	setp.ge.u32 	%p984, %r1578, %r487;
	add.s32 	%r1579, %r1578, %r302;
	mul.wide.u32 	%rd679, %r1579, 4;
	add.s64 	%rd33, %rd4, %rd679;
	@%p984 bra 	$L__BB0_562;
	ld.global.f32 	%f4895, [%rd33];
	mul.f32 	%f4896, %f626, %f4895;
	fma.rn.f32 	%f4897, %f625, %f95, %f4896;
	mul.f32 	%f4898, %f4897, %f4897;
	mul.f32 	%f4899, %f4897, %f4898;
	mul.f32 	%f4900, %f4897, 0f3F000000;
	fma.rn.f32 	%f4901, %f4899, 0f3D372713, %f4897;
	mul.f32 	%f4902, %f4901, 0f3F4C422A;
	abs.f32 	%f4903, %f4902;
	mul.f32 	%f4904, %f4903, 0f4038AA3B;
	ex2.approx.ftz.f32 	%f4905, %f4904;
	add.f32 	%f4906, %f4905, 0f3F800000;
	rcp.approx.ftz.f32 	%f4907, %f4906;
	fma.rn.f32 	%f4908, %f4907, 0fC0000000, 0f3F800000;
	setp.ge.f32 	%p985, %f4903, 0f41102CB4;
	selp.f32 	%f4909, 0f3F800000, %f4908, %p985;
	copysign.f32 	%f4910, %f4902, %f4909;
	mul.f32 	%f4911, %f4902, %f4902;
	fma.rn.f32 	%f4912, %f4911, 0f3C80F082, 0fBD563CAE;
	fma.rn.f32 	%f4913, %f4912, %f4911, 0f3E085941;
	fma.rn.f32 	%f4914, %f4913, %f4911, 0fBEAAA9ED;
	fma.rn.f32 	%f4915, %f4914, %f4911, 0f00000000;
	fma.rn.f32 	%f4916, %f4915, %f4902, %f4902;
	setp.ge.f32 	%p986, %f4903, 0f3F19999A;
	selp.f32 	%f4917, %f4910, %f4916, %p986;
	add.f32 	%f4918, %f4917, 0f3F800000;
	mul.f32 	%f4919, %f4900, %f4918;
	st.global.f32 	[%rd33], %f4919;
$L__BB0_562:
	add.s32 	%r1580, %r243, 3;
	setp.ge.u32 	%p987, %r1580, %r487;
	@%p987 bra 	$L__BB0_591;
	ld.global.f32 	%f4920, [%rd33+4];
	mul.f32 	%f4921, %f626, %f4920;
	fma.rn.f32 	%f4922, %f625, %f96, %f4921;
	mul.f32 	%f4923, %f4922, %f4922;
	mul.f32 	%f4924, %f4922, %f4923;
	mul.f32 	%f4925, %f4922, 0f3F000000;
	fma.rn.f32 	%f4926, %f4924, 0f3D372713, %f4922;
	mul.f32 	%f4927, %f4926, 0f3F4C422A;
	abs.f32 	%f4928, %f4927;
	mul.f32 	%f4929, %f4928, 0f4038AA3B;
	ex2.approx.ftz.f32 	%f4930, %f4929;
	add.f32 	%f4931, %f4930, 0f3F800000;
	rcp.approx.ftz.f32 	%f4932, %f4931;
	fma.rn.f32 	%f4933, %f4932, 0fC0000000, 0f3F800000;
	setp.ge.f32 	%p988, %f4928, 0f41102CB4;
	selp.f32 	%f4934, 0f3F800000, %f4933, %p988;
	copysign.f32 	%f4935, %f4927, %f4934;
	mul.f32 	%f4936, %f4927, %f4927;
	fma.rn.f32 	%f4937, %f4936, 0f3C80F082, 0fBD563CAE;
	fma.rn.f32 	%f4938, %f4937, %f4936, 0f3E085941;
	fma.rn.f32 	%f4939, %f4938, %f4936, 0fBEAAA9ED;
	fma.rn.f32 	%f4940, %f4939, %f4936, 0f00000000;
	fma.rn.f32 	%f4941, %f4940, %f4927, %f4927;
	setp.ge.f32 	%p989, %f4928, 0f3F19999A;
	selp.f32 	%f4942, %f4935, %f4941, %p989;
	add.f32 	%f4943, %f4942, 0f3F800000;
	mul.f32 	%f4944, %f4925, %f4943;
	st.global.f32 	[%rd33+4], %f4944;
	bra.uni 	$L__BB0_591;
$L__BB0_564:
	setp.eq.s32 	%p969, %r489, 6;
	@%p969 bra 	$L__BB0_556;
	setp.eq.s32 	%p970, %r489, 5;
	@%p970 bra 	$L__BB0_575;
	setp.ne.s32 	%p971, %r489, 4;
	@%p971 bra 	$L__BB0_583;
	setp.ge.u32 	%p974, %r243, %r487;
	add.s32 	%r1563, %r243, %r302;
	mul.wide.u32 	%rd676, %r1563, 4;
	add.s64 	%rd30, %rd4, %rd676;
	@%p974 bra 	$L__BB0_569;
	ld.global.f32 	%f4781, [%rd30];
	mul.f32 	%f4782, %f626, %f4781;
	fma.rn.f32 	%f4783, %f625, %f93, %f4782;
	fma.rn.f32 	%f4784, %f4783, 0fBBBB989D, 0f3F000000;
	cvt.sat.f32.f32 	%f4785, %f4784;
	mov.f32 	%f4786, 0f4B400001;
	mov.f32 	%f4787, 0f437C0000;
	fma.rm.f32 	%f4788, %f4785, %f4787, %f4786;
	add.f32 	%f4789, %f4788, 0fCB40007F;
	neg.f32 	%f4790, %f4789;
	fma.rn.f32 	%f4791, %f4783, 0fBFB8AA3B, %f4790;
	fma.rn.f32 	%f4792, %f4783, 0fB2A57060, %f4791;
	mov.b32 	%r1564, %f4788;
	shl.b32 	%r1565, %r1564, 23;
	mov.b32 	%f4793, %r1565;
	ex2.approx.ftz.f32 	%f4794, %f4792;
	fma.rn.f32 	%f4795, %f4794, %f4793, 0f3F800000;
	div.rn.f32 	%f4796, %f4783, %f4795;
	st.global.f32 	[%rd30], %f4796;
$L__BB0_569:
	add.s32 	%r1566, %r243, 1;
	setp.ge.u32 	%p975, %r1566, %r487;
	@%p975 bra 	$L__BB0_571;
	ld.global.f32 	%f4797, [%rd30+4];
	mul.f32 	%f4798, %f626, %f4797;
	fma.rn.f32 	%f4799, %f625, %f94, %f4798;
	fma.rn.f32 	%f4800, %f4799, 0fBBBB989D, 0f3F000000;
	cvt.sat.f32.f32 	%f4801, %f4800;
	mov.f32 	%f4802, 0f4B400001;
	mov.f32 	%f4803, 0f437C0000;
	fma.rm.f32 	%f4804, %f4801, %f4803, %f4802;
	add.f32 	%f4805, %f4804, 0fCB40007F;
	neg.f32 	%f4806, %f4805;
	fma.rn.f32 	%f4807, %f4799, 0fBFB8AA3B, %f4806;
	fma.rn.f32 	%f4808, %f4799, 0fB2A57060, %f4807;
	mov.b32 	%r1567, %f4804;
	shl.b32 	%r1568, %r1567, 23;
	mov.b32 	%f4809, %r1568;
	ex2.approx.ftz.f32 	%f4810, %f4808;
	fma.rn.f32 	%f4811, %f4810, %f4809, 0f3F800000;
	div.rn.f32 	%f4812, %f4799, %f4811;
	st.global.f32 	[%rd30+4], %f4812;
$L__BB0_571:
	add.s32 	%r1569, %r243, 2;
	setp.ge.u32 	%p976, %r1569, %r487;
	add.s32 	%r1570, %r1569, %r302;
	mul.wide.u32 	%rd677, %r1570, 4;
	add.s64 	%rd31, %rd4, %rd677;
	@%p976 bra 	$L__BB0_573;
	ld.global.f32 	%f4813, [%rd31];
	mul.f32 	%f4814, %f626, %f4813;
	fma.rn.f32 	%f4815, %f625, %f95, %f4814;
	fma.rn.f32 	%f4816, %f4815, 0fBBBB989D, 0f3F000000;
	cvt.sat.f32.f32 	%f4817, %f4816;
	mov.f32 	%f4818, 0f4B400001;
	mov.f32 	%f4819, 0f437C0000;
	fma.rm.f32 	%f4820, %f4817, %f4819, %f4818;
	add.f32 	%f4821, %f4820, 0fCB40007F;
	neg.f32 	%f4822, %f4821;
	fma.rn.f32 	%f4823, %f4815, 0fBFB8AA3B, %f4822;
	fma.rn.f32 	%f4824, %f4815, 0fB2A57060, %f4823;
	mov.b32 	%r1571, %f4820;
	shl.b32 	%r1572, %r1571, 23;
	mov.b32 	%f4825, %r1572;
	ex2.approx.ftz.f32 	%f4826, %f4824;
	fma.rn.f32 	%f4827, %f4826, %f4825, 0f3F800000;
	div.rn.f32 	%f4828, %f4815, %f4827;
	st.global.f32 	[%rd31], %f4828;
$L__BB0_573:
	add.s32 	%r1573, %r243, 3;
	setp.ge.u32 	%p977, %r1573, %r487;
	@%p977 bra 	$L__BB0_591;
	ld.global.f32 	%f4829, [%rd31+4];
	mul.f32 	%f4830, %f626, %f4829;
	fma.rn.f32 	%f4831, %f625, %f96, %f4830;
	fma.rn.f32 	%f4832, %f4831, 0fBBBB989D, 0f3F000000;
	cvt.sat.f32.f32 	%f4833, %f4832;
	mov.f32 	%f4834, 0f4B400001;
	mov.f32 	%f4835, 0f437C0000;
	fma.rm.f32 	%f4836, %f4833, %f4835, %f4834;
	add.f32 	%f4837, %f4836, 0fCB40007F;
	neg.f32 	%f4838, %f4837;
	fma.rn.f32 	%f4839, %f4831, 0fBFB8AA3B, %f4838;
	fma.rn.f32 	%f4840, %f4831, 0fB2A57060, %f4839;
	mov.b32 	%r1574, %f4836;
	shl.b32 	%r1575, %r1574, 23;
	mov.b32 	%f4841, %r1575;
	ex2.approx.ftz.f32 	%f4842, %f4840;
	fma.rn.f32 	%f4843, %f4842, %f4841, 0f3F800000;
	div.rn.f32 	%f4844, %f4831, %f4843;
	st.global.f32 	[%rd31+4], %f4844;
	bra.uni 	$L__BB0_591;
$L__BB0_575:
	setp.ge.u32 	%p990, %r243, %r487;
	add.s32 	%r1581, %r243, %r302;
	mul.wide.u32 	%rd680, %r1581, 4;
	add.s64 	%rd34, %rd4, %rd680;
	@%p990 bra 	$L__BB0_577;
	ld.global.f32 	%f4945, [%rd34];
	mul.f32 	%f4946, %f626, %f4945;
	fma.rn.f32 	%f4947, %f625, %f93, %f4946;
	max.f32 	%f4948, %f4947, 0f00000000;
	st.global.f32 	[%rd34], %f4948;
$L__BB0_577:
	add.s32 	%r1582, %r243, 1;
	setp.ge.u32 	%p991, %r1582, %r487;
	@%p991 bra 	$L__BB0_579;
	ld.global.f32 	%f4949, [%rd34+4];
	mul.f32 	%f4950, %f626, %f4949;
	fma.rn.f32 	%f4951, %f625, %f94, %f4950;
	max.f32 	%f4952, %f4951, 0f00000000;
	st.global.f32 	[%rd34+4], %f4952;
$L__BB0_579:
	add.s32 	%r1583, %r243, 2;
	setp.ge.u32 	%p992, %r1583, %r487;
	add.s32 	%r1584, %r1583, %r302;
	mul.wide.u32 	%rd681, %r1584, 4;
	add.s64 	%rd35, %rd4, %rd681;
	@%p992 bra 	$L__BB0_581;
	ld.global.f32 	%f4953, [%rd35];
	mul.f32 	%f4954, %f626, %f4953;
	fma.rn.f32 	%f4955, %f625, %f95, %f4954;
	max.f32 	%f4956, %f4955, 0f00000000;
	st.global.f32 	[%rd35], %f4956;
$L__BB0_581:
	add.s32 	%r1585, %r243, 3;
	setp.ge.u32 	%p993, %r1585, %r487;
	@%p993 bra 	$L__BB0_591;
	ld.global.f32 	%f4957, [%rd35+4];
	mul.f32 	%f4958, %f626, %f4957;
	fma.rn.f32 	%f4959, %f625, %f96, %f4958;
	max.f32 	%f4960, %f4959, 0f00000000;
	st.global.f32 	[%rd35+4], %f4960;
	bra.uni 	$L__BB0_591;
$L__BB0_583:
	setp.ge.u32 	%p994, %r243, %r487;
	add.s32 	%r1586, %r243, %r302;
	mul.wide.u32 	%rd682, %r1586, 4;
	add.s64 	%rd36, %rd4, %rd682;
	@%p994 bra 	$L__BB0_585;
	ld.global.f32 	%f4961, [%rd36];
	mul.f32 	%f4962, %f626, %f4961;
	fma.rn.f32 	%f4963, %f625, %f93, %f4962;
	st.global.f32 	[%rd36], %f4963;
$L__BB0_585:
	add.s32 	%r1587, %r243, 1;
	setp.ge.u32 	%p995, %r1587, %r487;
	@%p995 bra 	$L__BB0_587;
	ld.global.f32 	%f4964, [%rd36+4];
	mul.f32 	%f4965, %f626, %f4964;
	fma.rn.f32 	%f4966, %f625, %f94, %f4965;
	st.global.f32 	[%rd36+4], %f4966;
$L__BB0_587:
	add.s32 	%r1588, %r243, 2;
	setp.ge.u32 	%p996, %r1588, %r487;
	add.s32 	%r1589, %r1588, %r302;
	mul.wide.u32 	%rd683, %r1589, 4;
	add.s64 	%rd37, %rd4, %rd683;
	@%p996 bra 	$L__BB0_589;
	ld.global.f32 	%f4967, [%rd37];
	mul.f32 	%f4968, %f626, %f4967;
	fma.rn.f32 	%f4969, %f625, %f95, %f4968;
	st.global.f32 	[%rd37], %f4969;
$L__BB0_589:
	add.s32 	%r1590, %r243, 3;
	setp.ge.u32 	%p997, %r1590, %r487;
	@%p997 bra 	$L__BB0_591;
	ld.global.f32 	%f4970, [%rd37+4];
	mul.f32 	%f4971, %f626, %f4970;
	fma.rn.f32 	%f4972, %f625, %f96, %f4971;
	st.global.f32 	[%rd37+4], %f4972;
$L__BB0_591:
	add.s32 	%r303, %r242, 3;
	setp.ge.u32 	%p998, %r303, %r486;
	@%p998 bra 	$L__BB0_1402;
	mul.lo.s32 	%r304, %r303, %r487;
	setp.gt.s32 	%p999, %r489, 3;
	@%p999 bra 	$L__BB0_603;
	setp.eq.s32 	%p1003, %r489, 2;
	@%p1003 bra 	$L__BB0_614;
	setp.eq.s32 	%p1004, %r489, 3;
	@%p1004 bra 	$L__BB0_595;
	bra.uni 	$L__BB0_622;
$L__BB0_595:
	setp.ge.u32 	%p1009, %r243, %r487;
	@%p1009 bra 	$L__BB0_597;
	add.s32 	%r1603, %r243, %r304;
	mul.wide.u32 	%rd692, %r1603, 4;
	add.s64 	%rd693, %rd4, %rd692;
	ld.global.f32 	%f5037, [%rd693];
	mul.f32 	%f5038, %f626, %f5037;
	fma.rn.f32 	%f5039, %f625, %f97, %f5038;
	mul.f32 	%f5040, %f5039, %f5039;
	mul.f32 	%f5041, %f5039, %f5040;
	mul.f32 	%f5042, %f5039, 0f3F000000;
	fma.rn.f32 	%f5043, %f5041, 0f3D372713, %f5039;
	mul.f32 	%f5044, %f5043, 0f3F4C422A;
	abs.f32 	%f5045, %f5044;
	mul.f32 	%f5046, %f5045, 0f4038AA3B;
	ex2.approx.ftz.f32 	%f5047, %f5046;
	add.f32 	%f5048, %f5047, 0f3F800000;
	rcp.approx.ftz.f32 	%f5049, %f5048;
	fma.rn.f32 	%f5050, %f5049, 0fC0000000, 0f3F800000;
	setp.ge.f32 	%p1010, %f5045, 0f41102CB4;
	selp.f32 	%f5051, 0f3F800000, %f5050, %p1010;
	copysign.f32 	%f5052, %f5044, %f5051;
	mul.f32 	%f5053, %f5044, %f5044;
	fma.rn.f32 	%f5054, %f5053, 0f3C80F082, 0fBD563CAE;
	fma.rn.f32 	%f5055, %f5054, %f5053, 0f3E085941;
	fma.rn.f32 	%f5056, %f5055, %f5053, 0fBEAAA9ED;
	fma.rn.f32 	%f5057, %f5056, %f5053, 0f00000000;
	fma.rn.f32 	%f5058, %f5057, %f5044, %f5044;
	setp.ge.f32 	%p1011, %f5045, 0f3F19999A;
	selp.f32 	%f5059, %f5052, %f5058, %p1011;
	add.f32 	%f5060, %f5059, 0f3F800000;
	mul.f32 	%f5061, %f5042, %f5060;
	st.global.f32 	[%rd693], %f5061;
$L__BB0_597:
	add.s32 	%r308, %r243, 1;
	setp.ge.u32 	%p1012, %r308, %r487;
	@%p1012 bra 	$L__BB0_599;
	add.s32 	%r1604, %r308, %r304;
	mul.wide.u32 	%rd694, %r1604, 4;
	add.s64 	%rd695, %rd4, %rd694;
	ld.global.f32 	%f5062, [%rd695];
	mul.f32 	%f5063, %f626, %f5062;
	fma.rn.f32 	%f5064, %f625, %f98, %f5063;
	mul.f32 	%f5065, %f5064, %f5064;
	mul.f32 	%f5066, %f5064, %f5065;
	mul.f32 	%f5067, %f5064, 0f3F000000;
	fma.rn.f32 	%f5068, %f5066, 0f3D372713, %f5064;
	mul.f32 	%f5069, %f5068, 0f3F4C422A;
	abs.f32 	%f5070, %f5069;
	mul.f32 	%f5071, %f5070, 0f4038AA3B;
	ex2.approx.ftz.f32 	%f5072, %f5071;
	add.f32 	%f5073, %f5072, 0f3F800000;
	rcp.approx.ftz.f32 	%f5074, %f5073;
	fma.rn.f32 	%f5075, %f5074, 0fC0000000, 0f3F800000;
	setp.ge.f32 	%p1013, %f5070, 0f41102CB4;
	selp.f32 	%f5076, 0f3F800000, %f5075, %p1013;
	copysign.f32 	%f5077, %f5069, %f5076;
	mul.f32 	%f5078, %f5069, %f5069;
	fma.rn.f32 	%f5079, %f5078, 0f3C80F082, 0fBD563CAE;
	fma.rn.f32 	%f5080, %f5079, %f5078, 0f3E085941;
	fma.rn.f32 	%f5081, %f5080, %f5078, 0fBEAAA9ED;
	fma.rn.f32 	%f5082, %f5081, %f5078, 0f00000000;
	fma.rn.f32 	%f5083, %f5082, %f5069, %f5069;
	setp.ge.f32 	%p1014, %f5070, 0f3F19999A;
	selp.f32 	%f5084, %f5077, %f5083, %p1014;
	add.f32 	%f5085, %f5084, 0f3F800000;
	mul.f32 	%f5086, %f5067, %f5085;
	st.global.f32 	[%rd695], %f5086;
$L__BB0_599:
	add.s32 	%r309, %r243, 2;
	setp.ge.u32 	%p1015, %r309, %r487;
	@%p1015 bra 	$L__BB0_601;
	add.s32 	%r1605, %r309, %r304;
	mul.wide.u32 	%rd696, %r1605, 4;
	add.s64 	%rd697, %rd4, %rd696;
	ld.global.f32 	%f5087, [%rd697];
	mul.f32 	%f5088, %f626, %f5087;
	fma.rn.f32 	%f5089, %f625, %f99, %f5088;
	mul.f32 	%f5090, %f5089, %f5089;
	mul.f32 	%f5091, %f5089, %f5090;
	mul.f32 	%f5092, %f5089, 0f3F000000;
	fma.rn.f32 	%f5093, %f5091, 0f3D372713, %f5089;
	mul.f32 	%f5094, %f5093, 0f3F4C422A;
	abs.f32 	%f5095, %f5094;
	mul.f32 	%f5096, %f5095, 0f4038AA3B;
	ex2.approx.ftz.f32 	%f5097, %f5096;
	add.f32 	%f5098, %f5097, 0f3F800000;
	rcp.approx.ftz.f32 	%f5099, %f5098;
	fma.rn.f32 	%f5100, %f5099, 0fC0000000, 0f3F800000;
	setp.ge.f32 	%p1016, %f5095, 0f41102CB4;
	selp.f32 	%f5101, 0f3F800000, %f5100, %p1016;
	copysign.f32 	%f5102, %f5094, %f5101;
	mul.f32 	%f5103, %f5094, %f5094;
	fma.rn.f32 	%f5104, %f5103, 0f3C80F082, 0fBD563CAE;
	fma.rn.f32 	%f5105, %f5104, %f5103, 0f3E085941;
	fma.rn.f32 	%f5106, %f5105, %f5103, 0fBEAAA9ED;
	fma.rn.f32 	%f5107, %f5106, %f5103, 0f00000000;
	fma.rn.f32 	%f5108, %f5107, %f5094, %f5094;
	setp.ge.f32 	%p1017, %f5095, 0f3F19999A;
	selp.f32 	%f5109, %f5102, %f5108, %p1017;
	add.f32 	%f5110, %f5109, 0f3F800000;
	mul.f32 	%f5111, %f5092, %f5110;
	st.global.f32 	[%rd697], %f5111;
$L__BB0_601:
	add.s32 	%r310, %r243, 3;
	setp.ge.u32 	%p1018, %r310, %r487;
	@%p1018 bra 	$L__BB0_1402;
	add.s32 	%r1606, %r310, %r304;
	mul.wide.u32 	%rd698, %r1606, 4;
	add.s64 	%rd699, %rd4, %rd698;
	ld.global.f32 	%f5112, [%rd699];
	mul.f32 	%f5113, %f626, %f5112;
	fma.rn.f32 	%f5114, %f625, %f100, %f5113;
	mul.f32 	%f5115, %f5114, %f5114;
	mul.f32 	%f5116, %f5114, %f5115;
	mul.f32 	%f5117, %f5114, 0f3F000000;
	fma.rn.f32 	%f5118, %f5116, 0f3D372713, %f5114;
	mul.f32 	%f5119, %f5118, 0f3F4C422A;
	abs.f32 	%f5120, %f5119;
	mul.f32 	%f5121, %f5120, 0f4038AA3B;
	ex2.approx.ftz.f32 	%f5122, %f5121;
	add.f32 	%f5123, %f5122, 0f3F800000;
	rcp.approx.ftz.f32 	%f5124, %f5123;
	fma.rn.f32 	%f5125, %f5124, 0fC0000000, 0f3F800000;
	setp.ge.f32 	%p1019, %f5120, 0f41102CB4;
	selp.f32 	%f5126, 0f3F800000, %f5125, %p1019;
	copysign.f32 	%f5127, %f5119, %f5126;
	mul.f32 	%f5128, %f5119, %f5119;
	fma.rn.f32 	%f5129, %f5128, 0f3C80F082, 0fBD563CAE;
	fma.rn.f32 	%f5130, %f5129, %f5128, 0f3E085941;
	fma.rn.f32 	%f5131, %f5130, %f5128, 0fBEAAA9ED;
	fma.rn.f32 	%f5132, %f5131, %f5128, 0f00000000;
	fma.rn.f32 	%f5133, %f5132, %f5119, %f5119;
	setp.ge.f32 	%p1020, %f5120, 0f3F19999A;
	selp.f32 	%f5134, %f5127, %f5133, %p1020;
	add.f32 	%f5135, %f5134, 0f3F800000;
	mul.f32 	%f5136, %f5117, %f5135;
	st.global.f32 	[%rd699], %f5136;
	bra.uni 	$L__BB0_1402;
$L__BB0_603:
	setp.eq.s32 	%p1000, %r489, 6;
	@%p1000 bra 	$L__BB0_595;
	setp.eq.s32 	%p1001, %r489, 5;
	@%p1001 bra 	$L__BB0_614;
	setp.ne.s32 	%p1002, %r489, 4;
	@%p1002 bra 	$L__BB0_622;
	setp.ge.u32 	%p1005, %r243, %r487;
	@%p1005 bra 	$L__BB0_608;
	add.s32 	%r1591, %r243, %r304;
	mul.wide.u32 	%rd684, %r1591, 4;
	add.s64 	%rd685, %rd4, %rd684;
	ld.global.f32 	%f4973, [%rd685];
	mul.f32 	%f4974, %f626, %f4973;
	fma.rn.f32 	%f4975, %f625, %f97, %f4974;
	fma.rn.f32 	%f4976, %f4975, 0fBBBB989D, 0f3F000000;
	cvt.sat.f32.f32 	%f4977, %f4976;
	mov.f32 	%f4978, 0f4B400001;
	mov.f32 	%f4979, 0f437C0000;
	fma.rm.f32 	%f4980, %f4977, %f4979, %f4978;
	add.f32 	%f4981, %f4980, 0fCB40007F;
	neg.f32 	%f4982, %f4981;
	fma.rn.f32 	%f4983, %f4975, 0fBFB8AA3B, %f4982;
	fma.rn.f32 	%f4984, %f4975, 0fB2A57060, %f4983;
	mov.b32 	%r1592, %f4980;
	shl.b32 	%r1593, %r1592, 23;
	mov.b32 	%f4985, %r1593;
	ex2.approx.ftz.f32 	%f4986, %f4984;
	fma.rn.f32 	%f4987, %f4986, %f4985, 0f3F800000;
	div.rn.f32 	%f4988, %f4975, %f4987;
	st.global.f32 	[%rd685], %f4988;
$L__BB0_608:
	add.s32 	%r305, %r243, 1;
	setp.ge.u32 	%p1006, %r305, %r487;
	@%p1006 bra 	$L__BB0_610;
	add.s32 	%r1594, %r305, %r304;
	mul.wide.u32 	%rd686, %r1594, 4;
	add.s64 	%rd687, %rd4, %rd686;
	ld.global.f32 	%f4989, [%rd687];
	mul.f32 	%f4990, %f626, %f4989;
	fma.rn.f32 	%f4991, %f625, %f98, %f4990;
	fma.rn.f32 	%f4992, %f4991, 0fBBBB989D, 0f3F000000;
	cvt.sat.f32.f32 	%f4993, %f4992;
	mov.f32 	%f4994, 0f4B400001;
	mov.f32 	%f4995, 0f437C0000;
	fma.rm.f32 	%f4996, %f4993, %f4995, %f4994;
	add.f32 	%f4997, %f4996, 0fCB40007F;
	neg.f32 	%f4998, %f4997;
	fma.rn.f32 	%f4999, %f4991, 0fBFB8AA3B, %f4998;
	fma.rn.f32 	%f5000, %f4991, 0fB2A57060, %f4999;
	mov.b32 	%r1595, %f4996;
	shl.b32 	%r1596, %r1595, 23;
	mov.b32 	%f5001, %r1596;
	ex2.approx.ftz.f32 	%f5002, %f5000;
	fma.rn.f32 	%f5003, %f5002, %f5001, 0f3F800000;
	div.rn.f32 	%f5004, %f4991, %f5003;
	st.global.f32 	[%rd687], %f5004;
$L__BB0_610:
	add.s32 	%r306, %r243, 2;
	setp.ge.u32 	%p1007, %r306, %r487;
	@%p1007 bra 	$L__BB0_612;
	add.s32 	%r1597, %r306, %r304;
	mul.wide.u32 	%rd688, %r1597, 4;
	add.s64 	%rd689, %rd4, %rd688;
	ld.global.f32 	%f5005, [%rd689];
	mul.f32 	%f5006, %f626, %f5005;
	fma.rn.f32 	%f5007, %f625, %f99, %f5006;
	fma.rn.f32 	%f5008, %f5007, 0fBBBB989D, 0f3F000000;
	cvt.sat.f32.f32 	%f5009, %f5008;
	mov.f32 	%f5010, 0f4B400001;
	mov.f32 	%f5011, 0f437C0000;
	fma.rm.f32 	%f5012, %f5009, %f5011, %f5010;
	add.f32 	%f5013, %f5012, 0fCB40007F;
	neg.f32 	%f5014, %f5013;
	fma.rn.f32 	%f5015, %f5007, 0fBFB8AA3B, %f5014;
	fma.rn.f32 	%f5016, %f5007, 0fB2A57060, %f5015;
	mov.b32 	%r1598, %f5012;
	shl.b32 	%r1599, %r1598, 23;
	mov.b32 	%f5017, %r1599;
	ex2.approx.ftz.f32 	%f5018, %f5016;
	fma.rn.f32 	%f5019, %f5018, %f5017, 0f3F800000;
	div.rn.f32 	%f5020, %f5007, %f5019;
	st.global.f32 	[%rd689], %f5020;
$L__BB0_612:
	add.s32 	%r307, %r243, 3;
	setp.ge.u32 	%p1008, %r307, %r487;
	@%p1008 bra 	$L__BB0_1402;
	add.s32 	%r1600, %r307, %r304;
	mul.wide.u32 	%rd690, %r1600, 4;
	add.s64 	%rd691, %rd4, %rd690;
	ld.global.f32 	%f5021, [%rd691];
	mul.f32 	%f5022, %f626, %f5021;
	fma.rn.f32 	%f5023, %f625, %f100, %f5022;
	fma.rn.f32 	%f5024, %f5023, 0fBBBB989D, 0f3F000000;
	cvt.sat.f32.f32 	%f5025, %f5024;
	mov.f32 	%f5026, 0f4B400001;
	mov.f32 	%f5027, 0f437C0000;
	fma.rm.f32 	%f5028, %f5025, %f5027, %f5026;
	add.f32 	%f5029, %f5028, 0fCB40007F;
	neg.f32 	%f5030, %f5029;
	fma.rn.f32 	%f5031, %f5023, 0fBFB8AA3B, %f5030;
	fma.rn.f32 	%f5032, %f5023, 0fB2A57060, %f5031;
	mov.b32 	%r1601, %f5028;
	shl.b32 	%r1602, %r1601, 23;
	mov.b32 	%f5033, %r1602;
	ex2.approx.ftz.f32 	%f5034, %f5032;
	fma.rn.f32 	%f5035, %f5034, %f5033, 0f3F800000;
	div.rn.f32 	%f5036, %f5023, %f5035;
	st.global.f32 	[%rd691], %f5036;
	bra.uni 	$L__BB0_1402;
$L__BB0_614:
	setp.ge.u32 	%p1021, %r243, %r487;
	@%p1021 bra 	$L__BB0_616;
	add.s32 	%r1607, %r243, %r304;
	mul.wide.u32 	%rd700, %r1607, 4;
	add.s64 	%rd701, %rd4, %rd700;
	ld.global.f32 	%f5137, [%rd701];
	mul.f32 	%f5138, %f626, %f5137;
	fma.rn.f32 	%f5139, %f625, %f97, %f5138;
	max.f32 	%f5140, %f5139, 0f00000000;
	st.global.f32 	[%rd701], %f5140;
$L__BB0_616:
	add.s32 	%r311, %r243, 1;
	setp.ge.u32 	%p1022, %r311, %r487;
	@%p1022 bra 	$L__BB0_618;
	add.s32 	%r1608, %r311, %r304;
	mul.wide.u32 	%rd702, %r1608, 4;
	add.s64 	%rd703, %rd4, %rd702;
	ld.global.f32 	%f5141, [%rd703];
	mul.f32 	%f5142, %f626, %f5141;
	fma.rn.f32 	%f5143, %f625, %f98, %f5142;
	max.f32 	%f5144, %f5143, 0f00000000;
	st.global.f32 	[%rd703], %f5144;
$L__BB0_618:
	add.s32 	%r312, %r243, 2;
	setp.ge.u32 	%p1023, %r312, %r487;
	@%p1023 bra 	$L__BB0_620;
	add.s32 	%r1609, %r312, %r304;
	mul.wide.u32 	%rd704, %r1609, 4;
	add.s64 	%rd705, %rd4, %rd704;
	ld.global.f32 	%f5145, [%rd705];
	mul.f32 	%f5146, %f626, %f5145;
	fma.rn.f32 	%f5147, %f625, %f99, %f5146;
	max.f32 	%f5148, %f5147, 0f00000000;
	st.global.f32 	[%rd705], %f5148;
$L__BB0_620:
	add.s32 	%r313, %r243, 3;
	setp.ge.u32 	%p1024, %r313, %r487;
	@%p1024 bra 	$L__BB0_1402;
	add.s32 	%r1610, %r313, %r304;
	mul.wide.u32 	%rd706, %r1610, 4;
	add.s64 	%rd707, %rd4, %rd706;
	ld.global.f32 	%f5149, [%rd707];
	mul.f32 	%f5150, %f626, %f5149;
	fma.rn.f32 	%f5151, %f625, %f100, %f5150;
	max.f32 	%f5152, %f5151, 0f00000000;
	st.global.f32 	[%rd707], %f5152;
	bra.uni 	$L__BB0_1402;
$L__BB0_622:
	setp.ge.u32 	%p1025, %r243, %r487;
	@%p1025 bra 	$L__BB0_624;
	add.s32 	%r1611, %r243, %r304;
	mul.wide.u32 	%rd708, %r1611, 4;
	add.s64 	%rd709, %rd4, %rd708;
	ld.global.f32 	%f5153, [%rd709];
	mul.f32 	%f5154, %f626, %f5153;
	fma.rn.f32 	%f5155, %f625, %f97, %f5154;
	st.global.f32 	[%rd709], %f5155;
$L__BB0_624:
	add.s32 	%r314, %r243, 1;
	setp.ge.u32 	%p1026, %r314, %r487;
	@%p1026 bra 	$L__BB0_626;
	add.s32 	%r1612, %r314, %r304;
	mul.wide.u32 	%rd710, %r1612, 4;
	add.s64 	%rd711, %rd4, %rd710;
	ld.global.f32 	%f5156, [%rd711];
	mul.f32 	%f5157, %f626, %f5156;
	fma.rn.f32 	%f5158, %f625, %f98, %f5157;
	st.global.f32 	[%rd711], %f5158;
$L__BB0_626:
	add.s32 	%r315, %r243, 2;
	setp.ge.u32 	%p1027, %r315, %r487;
	@%p1027 bra 	$L__BB0_628;
	add.s32 	%r1613, %r315, %r304;
	mul.wide.u32 	%rd712, %r1613, 4;
	add.s64 	%rd713, %rd4, %rd712;
	ld.global.f32 	%f5159, [%rd713];
	mul.f32 	%f5160, %f626, %f5159;
	fma.rn.f32 	%f5161, %f625, %f99, %f5160;
	st.global.f32 	[%rd713], %f5161;
$L__BB0_628:
	add.s32 	%r316, %r243, 3;
	setp.ge.u32 	%p1028, %r316, %r487;
	@%p1028 bra 	$L__BB0_1402;
	add.s32 	%r1614, %r316, %r304;
	mul.wide.u32 	%rd714, %r1614, 4;
	add.s64 	%rd715, %rd4, %rd714;
	ld.global.f32 	%f5162, [%rd715];
	mul.f32 	%f5163, %f626, %f5162;
	fma.rn.f32 	%f5164, %f625, %f100, %f5163;
	st.global.f32 	[%rd715], %f5164;
	bra.uni 	$L__BB0_1402;
$L__BB0_630:
	mul.lo.s32 	%r317, %r242, %r487;
	setp.gt.s32 	%p906, %r489, 3;
	@%p906 bra 	$L__BB0_641;
	setp.eq.s32 	%p910, %r489, 2;
	@%p910 bra 	$L__BB0_644;
	setp.eq.s32 	%p911, %r489, 3;
	@%p911 bra 	$L__BB0_633;
	bra.uni 	$L__BB0_660;
$L__BB0_633:
	setp.ge.u32 	%p916, %r243, %r487;
	add.s32 	%r1527, %r243, %r317;
	mul.wide.u32 	%rd641, %r1527, 4;
	add.s64 	%rd39, %rd4, %rd641;
	@%p916 bra 	$L__BB0_635;
	ld.global.f32 	%f4461, [%rd39];
	mul.f32 	%f4462, %f626, %f4461;
	fma.rn.f32 	%f4463, %f625, %f92, %f4462;
	mul.f32 	%f4464, %f4463, %f4463;
	mul.f32 	%f4465, %f4463, %f4464;
	mul.f32 	%f4466, %f4463, 0f3F000000;
	fma.rn.f32 	%f4467, %f4465, 0f3D372713, %f4463;
	mul.f32 	%f4468, %f4467, 0f3F4C422A;
	abs.f32 	%f4469, %f4468;
	mul.f32 	%f4470, %f4469, 0f4038AA3B;
	ex2.approx.ftz.f32 	%f4471, %f4470;
	add.f32 	%f4472, %f4471, 0f3F800000;
	rcp.approx.ftz.f32 	%f4473, %f4472;
	fma.rn.f32 	%f4474, %f4473, 0fC0000000, 0f3F800000;
	setp.ge.f32 	%p917, %f4469, 0f41102CB4;
	selp.f32 	%f4475, 0f3F800000, %f4474, %p917;
	copysign.f32 	%f4476, %f4468, %f4475;
	mul.f32 	%f4477, %f4468, %f4468;
	fma.rn.f32 	%f4478, %f4477, 0f3C80F082, 0fBD563CAE;
	fma.rn.f32 	%f4479, %f4478, %f4477, 0f3E085941;
	fma.rn.f32 	%f4480, %f4479, %f4477, 0fBEAAA9ED;
	fma.rn.f32 	%f4481, %f4480, %f4477, 0f00000000;
	fma.rn.f32 	%f4482, %f4481, %f4468, %f4468;
	setp.ge.f32 	%p918, %f4469, 0f3F19999A;
	selp.f32 	%f4483, %f4476, %f4482, %p918;
	add.f32 	%f4484, %f4483, 0f3F800000;
	mul.f32 	%f4485, %f4466, %f4484;
	st.global.f32 	[%rd39], %f4485;
$L__BB0_635:
	add.s32 	%r1528, %r243, 1;
	setp.ge.u32 	%p919, %r1528, %r487;
	@%p919 bra 	$L__BB0_637;
	ld.global.f32 	%f4486, [%rd39+4];
	mul.f32 	%f4487, %f626, %f4486;
	fma.rn.f32 	%f4488, %f625, %f91, %f4487;
	mul.f32 	%f4489, %f4488, %f4488;
	mul.f32 	%f4490, %f4488, %f4489;
	mul.f32 	%f4491, %f4488, 0f3F000000;
	fma.rn.f32 	%f4492, %f4490, 0f3D372713, %f4488;
	mul.f32 	%f4493, %f4492, 0f3F4C422A;
	abs.f32 	%f4494, %f4493;
	mul.f32 	%f4495, %f4494, 0f4038AA3B;
	ex2.approx.ftz.f32 	%f4496, %f4495;
	add.f32 	%f4497, %f4496, 0f3F800000;
	rcp.approx.ftz.f32 	%f4498, %f4497;
	fma.rn.f32 	%f4499, %f4498, 0fC0000000, 0f3F800000;
	setp.ge.f32 	%p920, %f4494, 0f41102CB4;
	selp.f32 	%f4500, 0f3F800000, %f4499, %p920;
	copysign.f32 	%f4501, %f4493, %f4500;
	mul.f32 	%f4502, %f4493, %f4493;
	fma.rn.f32 	%f4503, %f4502, 0f3C80F082, 0fBD563CAE;
	fma.rn.f32 	%f4504, %f4503, %f4502, 0f3E085941;
	fma.rn.f32 	%f4505, %f4504, %f4502, 0fBEAAA9ED;
	fma.rn.f32 	%f4506, %f4505, %f4502, 0f00000000;
	fma.rn.f32 	%f4507, %f4506, %f4493, %f4493;
	setp.ge.f32 	%p921, %f4494, 0f3F19999A;
	selp.f32 	%f4508, %f4501, %f4507, %p921;
	add.f32 	%f4509, %f4508, 0f3F800000;
	mul.f32 	%f4510, %f4491, %f4509;
	st.global.f32 	[%rd39+4], %f4510;
$L__BB0_637:
	add.s32 	%r1529, %r243, 2;
	setp.ge.u32 	%p922, %r1529, %r487;
	@%p922 bra 	$L__BB0_639;
	ld.global.f32 	%f4511, [%rd39+8];
	mul.f32 	%f4512, %f626, %f4511;
	fma.rn.f32 	%f4513, %f625, %f90, %f4512;
	mul.f32 	%f4514, %f4513, %f4513;
	mul.f32 	%f4515, %f4513, %f4514;
	mul.f32 	%f4516, %f4513, 0f3F000000;
	fma.rn.f32 	%f4517, %f4515, 0f3D372713, %f4513;
	mul.f32 	%f4518, %f4517, 0f3F4C422A;
	abs.f32 	%f4519, %f4518;
	mul.f32 	%f4520, %f4519, 0f4038AA3B;
	ex2.approx.ftz.f32 	%f4521, %f4520;
	add.f32 	%f4522, %f4521, 0f3F800000;
	rcp.approx.ftz.f32 	%f4523, %f4522;
	fma.rn.f32 	%f4524, %f4523, 0fC0000000, 0f3F800000;
	setp.ge.f32 	%p923, %f4519, 0f41102CB4;
	selp.f32 	%f4525, 0f3F800000, %f4524, %p923;
	copysign.f32 	%f4526, %f4518, %f4525;
	mul.f32 	%f4527, %f4518, %f4518;
	fma.rn.f32 	%f4528, %f4527, 0f3C80F082, 0fBD563CAE;
	fma.rn.f32 	%f4529, %f4528, %f4527, 0f3E085941;
	fma.rn.f32 	%f4530, %f4529, %f4527, 0fBEAAA9ED;
	fma.rn.f32 	%f4531, %f4530, %f4527, 0f00000000;
	fma.rn.f32 	%f4532, %f4531, %f4518, %f4518;
	setp.ge.f32 	%p924, %f4519, 0f3F19999A;
	selp.f32 	%f4533, %f4526, %f4532, %p924;
	add.f32 	%f4534, %f4533, 0f3F800000;
	mul.f32 	%f4535, %f4516, %f4534;
	st.global.f32 	[%rd39+8], %f4535;
$L__BB0_639:
	add.s32 	%r1530, %r243, 3;
	setp.ge.u32 	%p925, %r1530, %r487;
	@%p925 bra 	$L__BB0_513;
	ld.global.f32 	%f4536, [%rd39+12];
	mul.f32 	%f4537, %f626, %f4536;
	fma.rn.f32 	%f4538, %f625, %f89, %f4537;
	mul.f32 	%f4539, %f4538, %f4538;
	mul.f32 	%f4540, %f4538, %f4539;
	mul.f32 	%f4541, %f4538, 0f3F000000;
	fma.rn.f32 	%f4542, %f4540, 0f3D372713, %f4538;
	mul.f32 	%f4543, %f4542, 0f3F4C422A;
	abs.f32 	%f4544, %f4543;
	mul.f32 	%f4545, %f4544, 0f4038AA3B;
	ex2.approx.ftz.f32 	%f4546, %f4545;
	add.f32 	%f4547, %f4546, 0f3F800000;
	rcp.approx.ftz.f32 	%f4548, %f4547;
	fma.rn.f32 	%f4549, %f4548, 0fC0000000, 0f3F800000;
	setp.ge.f32 	%p926, %f4544, 0f41102CB4;
	selp.f32 	%f4550, 0f3F800000, %f4549, %p926;
	copysign.f32 	%f4551, %f4543, %f4550;
	mul.f32 	%f4552, %f4543, %f4543;
	fma.rn.f32 	%f4553, %f4552, 0f3C80F082, 0fBD563CAE;
	fma.rn.f32 	%f4554, %f4553, %f4552, 0f3E085941;
	fma.rn.f32 	%f4555, %f4554, %f4552, 0fBEAAA9ED;
	fma.rn.f32 	%f4556, %f4555, %f4552, 0f00000000;
	fma.rn.f32 	%f4557, %f4556, %f4543, %f4543;
	setp.ge.f32 	%p927, %f4544, 0f3F19999A;
	selp.f32 	%f4558, %f4551, %f4557, %p927;
	add.f32 	%f4559, %f4558, 0f3F800000;
	mul.f32 	%f4560, %f4541, %f4559;
	st.global.f32 	[%rd39+12], %f4560;
	bra.uni 	$L__BB0_513;
$L__BB0_641:
	setp.eq.s32 	%p907, %r489, 4;
	@%p907 bra 	$L__BB0_652;
	setp.eq.s32 	%p908, %r489, 6;
	@%p908 bra 	$L__BB0_633;
	setp.ne.s32 	%p909, %r489, 5;
	@%p909 bra 	$L__BB0_660;
$L__BB0_644:
	setp.ge.u32 	%p928, %r243, %r487;
	add.s32 	%r1531, %r243, %r317;
	mul.wide.u32 	%rd642, %r1531, 4;
	add.s64 	%rd38, %rd4, %rd642;
	@%p928 bra 	$L__BB0_646;
	ld.global.f32 	%f4561, [%rd38];
	mul.f32 	%f4562, %f626, %f4561;
	fma.rn.f32 	%f4563, %f625, %f92, %f4562;
	max.f32 	%f4564, %f4563, 0f00000000;
	st.global.f32 	[%rd38], %f4564;
$L__BB0_646:
	add.s32 	%r1532, %r243, 1;
	setp.ge.u32 	%p929, %r1532, %r487;
	@%p929 bra 	$L__BB0_648;
	ld.global.f32 	%f4565, [%rd38+4];
	mul.f32 	%f4566, %f626, %f4565;
	fma.rn.f32 	%f4567, %f625, %f91, %f4566;
	max.f32 	%f4568, %f4567, 0f00000000;
	st.global.f32 	[%rd38+4], %f4568;
$L__BB0_648:
	add.s32 	%r1533, %r243, 2;
	setp.ge.u32 	%p930, %r1533, %r487;
	@%p930 bra 	$L__BB0_650;
	ld.global.f32 	%f4569, [%rd38+8];
	mul.f32 	%f4570, %f626, %f4569;
	fma.rn.f32 	%f4571, %f625, %f90, %f4570;
	max.f32 	%f4572, %f4571, 0f00000000;
	st.global.f32 	[%rd38+8], %f4572;
$L__BB0_650:
	add.s32 	%r1534, %r243, 3;
	setp.ge.u32 	%p931, %r1534, %r487;
	@%p931 bra 	$L__BB0_513;
	ld.global.f32 	%f4573, [%rd38+12];
	mul.f32 	%f4574, %f626, %f4573;
	fma.rn.f32 	%f4575, %f625, %f89, %f4574;
	max.f32 	%f4576, %f4575, 0f00000000;
	st.global.f32 	[%rd38+12], %f4576;
	bra.uni 	$L__BB0_513;
$L__BB0_652:
	setp.ge.u32 	%p912, %r243, %r487;
	add.s32 	%r1515, %r243, %r317;
	mul.wide.u32 	%rd640, %r1515, 4;
	add.s64 	%rd40, %rd4, %rd640;
	@%p912 bra 	$L__BB0_654;
	ld.global.f32 	%f4397, [%rd40];
	mul.f32 	%f4398, %f626, %f4397;
	fma.rn.f32 	%f4399, %f625, %f92, %f4398;
	fma.rn.f32 	%f4400, %f4399, 0fBBBB989D, 0f3F000000;
	cvt.sat.f32.f32 	%f4401, %f4400;
	mov.f32 	%f4402, 0f4B400001;
	mov.f32 	%f4403, 0f437C0000;
	fma.rm.f32 	%f4404, %f4401, %f4403, %f4402;
	add.f32 	%f4405, %f4404, 0fCB40007F;
	neg.f32 	%f4406, %f4405;
	fma.rn.f32 	%f4407, %f4399, 0fBFB8AA3B, %f4406;
	fma.rn.f32 	%f4408, %f4399, 0fB2A57060, %f4407;
	mov.b32 	%r1516, %f4404;
	shl.b32 	%r1517, %r1516, 23;
	mov.b32 	%f4409, %r1517;
	ex2.approx.ftz.f32 	%f4410, %f4408;
	fma.rn.f32 	%f4411, %f4410, %f4409, 0f3F800000;
	div.rn.f32 	%f4412, %f4399, %f4411;
	st.global.f32 	[%rd40], %f4412;
$L__BB0_654:
	add.s32 	%r1518, %r243, 1;
	setp.ge.u32 	%p913, %r1518, %r487;
	@%p913 bra 	$L__BB0_656;
	ld.global.f32 	%f4413, [%rd40+4];
	mul.f32 	%f4414, %f626, %f4413;
	fma.rn.f32 	%f4415, %f625, %f91, %f4414;
	fma.rn.f32 	%f4416, %f4415, 0fBBBB989D, 0f3F000000;
	cvt.sat.f32.f32 	%f4417, %f4416;
	mov.f32 	%f4418, 0f4B400001;
	mov.f32 	%f4419, 0f437C0000;
	fma.rm.f32 	%f4420, %f4417, %f4419, %f4418;
	add.f32 	%f4421, %f4420, 0fCB40007F;
	neg.f32 	%f4422, %f4421;
	fma.rn.f32 	%f4423, %f4415, 0fBFB8AA3B, %f4422;
	fma.rn.f32 	%f4424, %f4415, 0fB2A57060, %f4423;
	mov.b32 	%r1519, %f4420;
	shl.b32 	%r1520, %r1519, 23;
	mov.b32 	%f4425, %r1520;
	ex2.approx.ftz.f32 	%f4426, %f4424;
	fma.rn.f32 	%f4427, %f4426, %f4425, 0f3F800000;
	div.rn.f32 	%f4428, %f4415, %f4427;
	st.global.f32 	[%rd40+4], %f4428;
$L__BB0_656:
	add.s32 	%r1521, %r243, 2;
	setp.ge.u32 	%p914, %r1521, %r487;
	@%p914 bra 	$L__BB0_658;
	ld.global.f32 	%f4429, [%rd40+8];
	mul.f32 	%f4430, %f626, %f4429;
	fma.rn.f32 	%f4431, %f625, %f90, %f4430;
	fma.rn.f32 	%f4432, %f4431, 0fBBBB989D, 0f3F000000;
	cvt.sat.f32.f32 	%f4433, %f4432;
	mov.f32 	%f4434, 0f4B400001;
	mov.f32 	%f4435, 0f437C0000;
	fma.rm.f32 	%f4436, %f4433, %f4435, %f4434;
	add.f32 	%f4437, %f4436, 0fCB40007F;
	neg.f32 	%f4438, %f4437;
	fma.rn.f32 	%f4439, %f4431, 0fBFB8AA3B, %f4438;
	fma.rn.f32 	%f4440, %f4431, 0fB2A57060, %f4439;
	mov.b32 	%r1522, %f4436;
	shl.b32 	%r1523, %r1522, 23;
	mov.b32 	%f4441, %r1523;
	ex2.approx.ftz.f32 	%f4442, %f4440;
	fma.rn.f32 	%f4443, %f4442, %f4441, 0f3F800000;
	div.rn.f32 	%f4444, %f4431, %f4443;
	st.global.f32 	[%rd40+8], %f4444;
$L__BB0_658:
	add.s32 	%r1524, %r243, 3;
	setp.ge.u32 	%p915, %r1524, %r487;
	@%p915 bra 	$L__BB0_513;
	ld.global.f32 	%f4445, [%rd40+12];
	mul.f32 	%f4446, %f626, %f4445;
	fma.rn.f32 	%f4447, %f625, %f89, %f4446;
	fma.rn.f32 	%f4448, %f4447, 0fBBBB989D, 0f3F000000;
	cvt.sat.f32.f32 	%f4449, %f4448;
	mov.f32 	%f4450, 0f4B400001;
	mov.f32 	%f4451, 0f437C0000;
	fma.rm.f32 	%f4452, %f4449, %f4451, %f4450;
	add.f32 	%f4453, %f4452, 0fCB40007F;
	neg.f32 	%f4454, %f4453;
	fma.rn.f32 	%f4455, %f4447, 0fBFB8AA3B, %f4454;
	fma.rn.f32 	%f4456, %f4447, 0fB2A57060, %f4455;
	mov.b32 	%r1525, %f4452;
	shl.b32 	%r1526, %r1525, 23;
	mov.b32 	%f4457, %r1526;
	ex2.approx.ftz.f32 	%f4458, %f4456;
	fma.rn.f32 	%f4459, %f4458, %f4457, 0f3F800000;
	div.rn.f32 	%f4460, %f4447, %f4459;
	st.global.f32 	[%rd40+12], %f4460;
	bra.uni 	$L__BB0_513;
$L__BB0_660:
	setp.ge.u32 	%p932, %r243, %r487;
	add.s32 	%r1535, %r243, %r317;
	mul.wide.u32 	%rd643, %r1535, 4;
	add.s64 	%rd41, %rd4, %rd643;
	@%p932 bra 	$L__BB0_662;
	ld.global.f32 	%f4577, [%rd41];
	mul.f32 	%f4578, %f626, %f4577;
	fma.rn.f32 	%f4579, %f625, %f92, %f4578;
	st.global.f32 	[%rd41], %f4579;
$L__BB0_662:
	add.s32 	%r1536, %r243, 1;
	setp.ge.u32 	%p933, %r1536, %r487;
	@%p933 bra 	$L__BB0_664;
	ld.global.f32 	%f4580, [%rd41+4];
	mul.f32 	%f4581, %f626, %f4580;
	fma.rn.f32 	%f4582, %f625, %f91, %f4581;
	st.global.f32 	[%rd41+4], %f4582;
$L__BB0_664:
	add.s32 	%r1537, %r243, 2;
	setp.ge.u32 	%p934, %r1537, %r487;
	@%p934 bra 	$L__BB0_666;
	ld.global.f32 	%f4583, [%rd41+8];
	mul.f32 	%f4584, %f626, %f4583;
	fma.rn.f32 	%f4585, %f625, %f90, %f4584;
	st.global.f32 	[%rd41+8], %f4585;
$L__BB0_666:
	add.s32 	%r1538, %r243, 3;
	setp.ge.u32 	%p935, %r1538, %r487;
	@%p935 bra 	$L__BB0_513;
	ld.global.f32 	%f4586, [%rd41+12];
	mul.f32 	%f4587, %f626, %f4586;
	fma.rn.f32 	%f4588, %f625, %f89, %f4587;
	st.global.f32 	[%rd41+12], %f4588;
	bra.uni 	$L__BB0_513;
$L__BB0_668:
	setp.lt.u32 	%p1029, %r242, %r486;
	@%p1029 bra 	$L__BB0_780;
$L__BB0_669:
	add.s32 	%r318, %r242, 1;
	setp.ge.u32 	%p1060, %r318, %r486;
	@%p1060 bra 	$L__BB0_706;
	mul.lo.s32 	%r319, %r318, %r487;
	setp.ge.u32 	%p1061, %r243, %r487;
	@%p1061 bra 	$L__BB0_679;
	add.s32 	%r1658, %r243, %r319;
	mul.wide.u32 	%rd717, %r1658, 4;
	add.s64 	%rd42, %rd4, %rd717;
	ld.global.f32 	%f5305, [%rd42];
	mul.f32 	%f5306, %f626, %f5305;
	fma.rn.f32 	%f5815, %f625, %f88, %f5306;
	setp.gt.u32 	%p1062, %r489, 7;
	@%p1062 bra 	$L__BB0_678;
	mov.b32 	%r1659, 1;
	shl.b32 	%r1660, %r1659, %r489;
	and.b32  	%r1661, %r1660, 36;
	setp.ne.s32 	%p1063, %r1661, 0;
	@%p1063 bra 	$L__BB0_677;
	mov.b32 	%r1662, 1;
	shl.b32 	%r1663, %r1662, %r489;
	and.b32  	%r1664, %r1663, 72;
	setp.ne.s32 	%p1064, %r1664, 0;
	@%p1064 bra 	$L__BB0_676;
	mov.b32 	%r1665, 1;
	shl.b32 	%r1666, %r1665, %r489;
	and.b32  	%r1667, %r1666, 144;
	setp.ne.s32 	%p1065, %r1667, 0;
	@%p1065 bra 	$L__BB0_675;
	bra.uni 	$L__BB0_678;
$L__BB0_675:
	fma.rn.f32 	%f5307, %f5815, 0fBBBB989D, 0f3F000000;
	cvt.sat.f32.f32 	%f5308, %f5307;
	mov.f32 	%f5309, 0f4B400001;
	mov.f32 	%f5310, 0f437C0000;
	fma.rm.f32 	%f5311, %f5308, %f5310, %f5309;
	add.f32 	%f5312, %f5311, 0fCB40007F;
	neg.f32 	%f5313, %f5312;
	fma.rn.f32 	%f5314, %f5815, 0fBFB8AA3B, %f5313;
	fma.rn.f32 	%f5315, %f5815, 0fB2A57060, %f5314;
	mov.b32 	%r1668, %f5311;
	shl.b32 	%r1669, %r1668, 23;
	mov.b32 	%f5316, %r1669;
	ex2.approx.ftz.f32 	%f5317, %f5315;
	fma.rn.f32 	%f5318, %f5317, %f5316, 0f3F800000;
	div.rn.f32 	%f5815, %f5815, %f5318;
	bra.uni 	$L__BB0_678;
$L__BB0_676:
	mul.f32 	%f5319, %f5815, %f5815;
	mul.f32 	%f5320, %f5815, %f5319;
	mul.f32 	%f5321, %f5815, 0f3F000000;
	fma.rn.f32 	%f5322, %f5320, 0f3D372713, %f5815;
	mul.f32 	%f5323, %f5322, 0f3F4C422A;
	abs.f32 	%f5324, %f5323;
	mul.f32 	%f5325, %f5324, 0f4038AA3B;
	ex2.approx.ftz.f32 	%f5326, %f5325;
	add.f32 	%f5327, %f5326, 0f3F800000;
	rcp.approx.ftz.f32 	%f5328, %f5327;
	fma.rn.f32 	%f5329, %f5328, 0fC0000000, 0f3F800000;
	setp.ge.f32 	%p1066, %f5324, 0f41102CB4;
	selp.f32 	%f5330, 0f3F800000, %f5329, %p1066;
	copysign.f32 	%f5331, %f5323, %f5330;
	mul.f32 	%f5332, %f5323, %f5323;
	fma.rn.f32 	%f5333, %f5332, 0f3C80F082, 0fBD563CAE;
	fma.rn.f32 	%f5334, %f5333, %f5332, 0f3E085941;
	fma.rn.f32 	%f5335, %f5334, %f5332, 0fBEAAA9ED;
	fma.rn.f32 	%f5336, %f5335, %f5332, 0f00000000;
	fma.rn.f32 	%f5337, %f5336, %f5323, %f5323;
	setp.ge.f32 	%p1067, %f5324, 0f3F19999A;
	selp.f32 	%f5338, %f5331, %f5337, %p1067;
	add.f32 	%f5339, %f5338, 0f3F800000;
	mul.f32 	%f5815, %f5321, %f5339;
	bra.uni 	$L__BB0_678;
$L__BB0_677:
	max.f32 	%f5815, %f5815, 0f00000000;
$L__BB0_678:
	st.global.f32 	[%rd42], %f5815;
$L__BB0_679:
	add.s32 	%r320, %r243, 1;
	setp.ge.u32 	%p1068, %r320, %r487;
	@%p1068 bra 	$L__BB0_688;
	add.s32 	%r1671, %r320, %r319;
	mul.wide.u32 	%rd718, %r1671, 4;
	add.s64 	%rd43, %rd4, %rd718;
	ld.global.f32 	%f5340, [%rd43];
	mul.f32 	%f5341, %f626, %f5340;
	fma.rn.f32 	%f5816, %f625, %f87, %f5341;
	setp.gt.u32 	%p1069, %r489, 7;
	@%p1069 bra 	$L__BB0_687;
	mov.b32 	%r1672, 1;
	shl.b32 	%r1673, %r1672, %r489;
	and.b32  	%r1674, %r1673, 36;
	setp.ne.s32 	%p1070, %r1674, 0;
	@%p1070 bra 	$L__BB0_686;
	mov.b32 	%r1675, 1;
	shl.b32 	%r1676, %r1675, %r489;
	and.b32  	%r1677, %r1676, 72;
	setp.ne.s32 	%p1071, %r1677, 0;
	@%p1071 bra 	$L__BB0_685;
	mov.b32 	%r1678, 1;
	shl.b32 	%r1679, %r1678, %r489;
	and.b32  	%r1680, %r1679, 144;
	setp.ne.s32 	%p1072, %r1680, 0;
	@%p1072 bra 	$L__BB0_684;
	bra.uni 	$L__BB0_687;
$L__BB0_684:
	fma.rn.f32 	%f5342, %f5816, 0fBBBB989D, 0f3F000000;
	cvt.sat.f32.f32 	%f5343, %f5342;
	mov.f32 	%f5344, 0f4B400001;
	mov.f32 	%f5345, 0f437C0000;
	fma.rm.f32 	%f5346, %f5343, %f5345, %f5344;
	add.f32 	%f5347, %f5346, 0fCB40007F;
	neg.f32 	%f5348, %f5347;
	fma.rn.f32 	%f5349, %f5816, 0fBFB8AA3B, %f5348;
	fma.rn.f32 	%f5350, %f5816, 0fB2A57060, %f5349;
	mov.b32 	%r1681, %f5346;
	shl.b32 	%r1682, %r1681, 23;
	mov.b32 	%f5351, %r1682;
	ex2.approx.ftz.f32 	%f5352, %f5350;
	fma.rn.f32 	%f5353, %f5352, %f5351, 0f3F800000;
	div.rn.f32 	%f5816, %f5816, %f5353;
	bra.uni 	$L__BB0_687;
$L__BB0_685:
	mul.f32 	%f5354, %f5816, %f5816;
	mul.f32 	%f5355, %f5816, %f5354;
	mul.f32 	%f5356, %f5816, 0f3F000000;
	fma.rn.f32 	%f5357, %f5355, 0f3D372713, %f5816;
	mul.f32 	%f5358, %f5357, 0f3F4C422A;
	abs.f32 	%f5359, %f5358;
	mul.f32 	%f5360, %f5359, 0f4038AA3B;
	ex2.approx.ftz.f32 	%f5361, %f5360;
	add.f32 	%f5362, %f5361, 0f3F800000;
	rcp.approx.ftz.f32 	%f5363, %f5362;
	fma.rn.f32 	%f5364, %f5363, 0fC0000000, 0f3F800000;
	setp.ge.f32 	%p1073, %f5359, 0f41102CB4;
	selp.f32 	%f5365, 0f3F800000, %f5364, %p1073;
	copysign.f32 	%f5366, %f5358, %f5365;
	mul.f32 	%f5367, %f5358, %f5358;
	fma.rn.f32 	%f5368, %f5367, 0f3C80F082, 0fBD563CAE;
	fma.rn.f32 	%f5369, %f5368, %f5367, 0f3E085941;
	fma.rn.f32 	%f5370, %f5369, %f5367, 0fBEAAA9ED;
	fma.rn.f32 	%f5371, %f5370, %f5367, 0f00000000;
	fma.rn.f32 	%f5372, %f5371, %f5358, %f5358;
	setp.ge.f32 	%p1074, %f5359, 0f3F19999A;
	selp.f32 	%f5373, %f5366, %f5372, %p1074;
	add.f32 	%f5374, %f5373, 0f3F800000;
	mul.f32 	%f5816, %f5356, %f5374;
	bra.uni 	$L__BB0_687;
$L__BB0_686:
	max.f32 	%f5816, %f5816, 0f00000000;
$L__BB0_687:
	st.global.f32 	[%rd43], %f5816;
$L__BB0_688:
	add.s32 	%r321, %r243, 2;
	setp.ge.u32 	%p1075, %r321, %r487;
	@%p1075 bra 	$L__BB0_697;
	add.s32 	%r1684, %r321, %r319;
	mul.wide.u32 	%rd719, %r1684, 4;
	add.s64 	%rd44, %rd4, %rd719;
	ld.global.f32 	%f5375, [%rd44];
	mul.f32 	%f5376, %f626, %f5375;
	fma.rn.f32 	%f5817, %f625, %f86, %f5376;
	setp.gt.u32 	%p1076, %r489, 7;
	@%p1076 bra 	$L__BB0_696;
	mov.b32 	%r1685, 1;
	shl.b32 	%r1686, %r1685, %r489;
	and.b32  	%r1687, %r1686, 36;
	setp.ne.s32 	%p1077, %r1687, 0;
	@%p1077 bra 	$L__BB0_695;
	mov.b32 	%r1688, 1;
	shl.b32 	%r1689, %r1688, %r489;
	and.b32  	%r1690, %r1689, 72;
	setp.ne.s32 	%p1078, %r1690, 0;
	@%p1078 bra 	$L__BB0_694;
	mov.b32 	%r1691, 1;
	shl.b32 	%r1692, %r1691, %r489;
	and.b32  	%r1693, %r1692, 144;
	setp.ne.s32 	%p1079, %r1693, 0;
	@%p1079 bra 	$L__BB0_693;
	bra.uni 	$L__BB0_696;
$L__BB0_693:
	fma.rn.f32 	%f5377, %f5817, 0fBBBB989D, 0f3F000000;
	cvt.sat.f32.f32 	%f5378, %f5377;
	mov.f32 	%f5379, 0f4B400001;
	mov.f32 	%f5380, 0f437C0000;
	fma.rm.f32 	%f5381, %f5378, %f5380, %f5379;
	add.f32 	%f5382, %f5381, 0fCB40007F;
	neg.f32 	%f5383, %f5382;
	fma.rn.f32 	%f5384, %f5817, 0fBFB8AA3B, %f5383;
	fma.rn.f32 	%f5385, %f5817, 0fB2A57060, %f5384;
	mov.b32 	%r1694, %f5381;
	shl.b32 	%r1695, %r1694, 23;
	mov.b32 	%f5386, %r1695;
	ex2.approx.ftz.f32 	%f5387, %f5385;
	fma.rn.f32 	%f5388, %f5387, %f5386, 0f3F800000;
	div.rn.f32 	%f5817, %f5817, %f5388;
	bra.uni 	$L__BB0_696;
$L__BB0_694:
	mul.f32 	%f5389, %f5817, %f5817;
	mul.f32 	%f5390, %f5817, %f5389;
	mul.f32 	%f5391, %f5817, 0f3F000000;
	fma.rn.f32 	%f5392, %f5390, 0f3D372713, %f5817;
	mul.f32 	%f5393, %f5392, 0f3F4C422A;
	abs.f32 	%f5394, %f5393;
	mul.f32 	%f5395, %f5394, 0f4038AA3B;
	ex2.approx.ftz.f32 	%f5396, %f5395;
	add.f32 	%f5397, %f5396, 0f3F800000;
	rcp.approx.ftz.f32 	%f5398, %f5397;
	fma.rn.f32 	%f5399, %f5398, 0fC0000000, 0f3F800000;
	setp.ge.f32 	%p1080, %f5394, 0f41102CB4;
	selp.f32 	%f5400, 0f3F800000, %f5399, %p1080;
	copysign.f32 	%f5401, %f5393, %f5400;
	mul.f32 	%f5402, %f5393, %f5393;
	fma.rn.f32 	%f5403, %f5402, 0f3C80F082, 0fBD563CAE;
	fma.rn.f32 	%f5404, %f5403, %f5402, 0f3E085941;
	fma.rn.f32 	%f5405, %f5404, %f5402, 0fBEAAA9ED;
	fma.rn.f32 	%f5406, %f5405, %f5402, 0f00000000;
	fma.rn.f32 	%f5407, %f5406, %f5393, %f5393;
	setp.ge.f32 	%p1081, %f5394, 0f3F19999A;
	selp.f32 	%f5408, %f5401, %f5407, %p1081;
	add.f32 	%f5409, %f5408, 0f3F800000;
	mul.f32 	%f5817, %f5391, %f5409;
	bra.uni 	$L__BB0_696;
$L__BB0_695:
	max.f32 	%f5817, %f5817, 0f00000000;
$L__BB0_696:
	st.global.f32 	[%rd44], %f5817;
$L__BB0_697:
	add.s32 	%r322, %r243, 3;
	setp.ge.u32 	%p1082, %r322, %r487;
	@%p1082 bra 	$L__BB0_706;
	add.s32 	%r1697, %r322, %r319;
	mul.wide.u32 	%rd720, %r1697, 4;
	add.s64 	%rd45, %rd4, %rd720;
	ld.global.f32 	%f5410, [%rd45];
	mul.f32 	%f5411, %f626, %f5410;
	fma.rn.f32 	%f5818, %f625, %f85, %f5411;
	setp.gt.u32 	%p1083, %r489, 7;
	@%p1083 bra 	$L__BB0_705;
	mov.b32 	%r1698, 1;
	shl.b32 	%r1699, %r1698, %r489;
	and.b32  	%r1700, %r1699, 36;
	setp.ne.s32 	%p1084, %r1700, 0;
	@%p1084 bra 	$L__BB0_704;
	mov.b32 	%r1701, 1;
	shl.b32 	%r1702, %r1701, %r489;
	and.b32  	%r1703, %r1702, 72;
	setp.ne.s32 	%p1085, %r1703, 0;
	@%p1085 bra 	$L__BB0_703;
	mov.b32 	%r1704, 1;
	shl.b32 	%r1705, %r1704, %r489;
	and.b32  	%r1706, %r1705, 144;
	setp.ne.s32 	%p1086, %r1706, 0;
	@%p1086 bra 	$L__BB0_702;
	bra.uni 	$L__BB0_705;
$L__BB0_702:
	fma.rn.f32 	%f5412, %f5818, 0fBBBB989D, 0f3F000000;
	cvt.sat.f32.f32 	%f5413, %f5412;
	mov.f32 	%f5414, 0f4B400001;
	mov.f32 	%f5415, 0f437C0000;
	fma.rm.f32 	%f5416, %f5413, %f5415, %f5414;
	add.f32 	%f5417, %f5416, 0fCB40007F;
	neg.f32 	%f5418, %f5417;
	fma.rn.f32 	%f5419, %f5818, 0fBFB8AA3B, %f5418;
	fma.rn.f32 	%f5420, %f5818, 0fB2A57060, %f5419;
	mov.b32 	%r1707, %f5416;
	shl.b32 	%r1708, %r1707, 23;
	mov.b32 	%f5421, %r1708;
	ex2.approx.ftz.f32 	%f5422, %f5420;
	fma.rn.f32 	%f5423, %f5422, %f5421, 0f3F800000;
	div.rn.f32 	%f5818, %f5818, %f5423;
	bra.uni 	$L__BB0_705;
$L__BB0_703:
	mul.f32 	%f5424, %f5818, %f5818;
	mul.f32 	%f5425, %f5818, %f5424;
	mul.f32 	%f5426, %f5818, 0f3F000000;
	fma.rn.f32 	%f5427, %f5425, 0f3D372713, %f5818;
	mul.f32 	%f5428, %f5427, 0f3F4C422A;
	abs.f32 	%f5429, %f5428;
	mul.f32 	%f5430, %f5429, 0f4038AA3B;
	ex2.approx.ftz.f32 	%f5431, %f5430;
	add.f32 	%f5432, %f5431, 0f3F800000;
	rcp.approx.ftz.f32 	%f5433, %f5432;
	fma.rn.f32 	%f5434, %f5433, 0fC0000000, 0f3F800000;
	setp.ge.f32 	%p1087, %f5429, 0f41102CB4;
	selp.f32 	%f5435, 0f3F800000, %f5434, %p1087;
	copysign.f32 	%f5436, %f5428, %f5435;
	mul.f32 	%f5437, %f5428, %f5428;
	fma.rn.f32 	%f5438, %f5437, 0f3C80F082, 0fBD563CAE;
	fma.rn.f32 	%f5439, %f5438, %f5437, 0f3E085941;
	fma.rn.f32 	%f5440, %f5439, %f5437, 0fBEAAA9ED;
	fma.rn.f32 	%f5441, %f5440, %f5437, 0f00000000;
	fma.rn.f32 	%f5442, %f5441, %f5428, %f5428;
	setp.ge.f32 	%p1088, %f5429, 0f3F19999A;
	selp.f32 	%f5443, %f5436, %f5442, %p1088;
	add.f32 	%f5444, %f5443, 0f3F800000;
	mul.f32 	%f5818, %f5426, %f5444;
	bra.uni 	$L__BB0_705;
$L__BB0_704:
	max.f32 	%f5818, %f5818, 0f00000000;
$L__BB0_705:
	st.global.f32 	[%rd45], %f5818;
$L__BB0_706:
	add.s32 	%r323, %r242, 2;
	setp.ge.u32 	%p1089, %r323, %r486;
	@%p1089 bra 	$L__BB0_743;
	mul.lo.s32 	%r324, %r323, %r487;
	setp.ge.u32 	%p1090, %r243, %r487;
	add.s32 	%r1709, %r243, %r324;
	mul.wide.u32 	%rd721, %r1709, 4;
	add.s64 	%rd46, %rd4, %rd721;
	@%p1090 bra 	$L__BB0_716;
	ld.global.f32 	%f5445, [%rd46];
	mul.f32 	%f5446, %f626, %f5445;
	fma.rn.f32 	%f5819, %f625, %f93, %f5446;
	setp.gt.u32 	%p1091, %r489, 7;
	@%p1091 bra 	$L__BB0_715;
	mov.b32 	%r1711, 1;
	shl.b32 	%r1712, %r1711, %r489;
	and.b32  	%r1713, %r1712, 36;
	setp.ne.s32 	%p1092, %r1713, 0;
	@%p1092 bra 	$L__BB0_714;
	mov.b32 	%r1714, 1;
	shl.b32 	%r1715, %r1714, %r489;
	and.b32  	%r1716, %r1715, 72;
	setp.ne.s32 	%p1093, %r1716, 0;
	@%p1093 bra 	$L__BB0_713;
	mov.b32 	%r1717, 1;
	shl.b32 	%r1718, %r1717, %r489;
	and.b32  	%r1719, %r1718, 144;
	setp.ne.s32 	%p1094, %r1719, 0;
	@%p1094 bra 	$L__BB0_712;
	bra.uni 	$L__BB0_715;
$L__BB0_712:
	fma.rn.f32 	%f5447, %f5819, 0fBBBB989D, 0f3F000000;
	cvt.sat.f32.f32 	%f5448, %f5447;
	mov.f32 	%f5449, 0f4B400001;
	mov.f32 	%f5450, 0f437C0000;
	fma.rm.f32 	%f5451, %f5448, %f5450, %f5449;
	add.f32 	%f5452, %f5451, 0fCB40007F;
	neg.f32 	%f5453, %f5452;
	fma.rn.f32 	%f5454, %f5819, 0fBFB8AA3B, %f5453;
	fma.rn.f32 	%f5455, %f5819, 0fB2A57060, %f5454;
	mov.b32 	%r1720, %f5451;
	shl.b32 	%r1721, %r1720, 23;
	mov.b32 	%f5456, %r1721;
	ex2.approx.ftz.f32 	%f5457, %f5455;
	fma.rn.f32 	%f5458, %f5457, %f5456, 0f3F800000;
	div.rn.f32 	%f5819, %f5819, %f5458;
	bra.uni 	$L__BB0_715;
$L__BB0_713:
	mul.f32 	%f5459, %f5819, %f5819;
	mul.f32 	%f5460, %f5819, %f5459;
	mul.f32 	%f5461, %f5819, 0f3F000000;
	fma.rn.f32 	%f5462, %f5460, 0f3D372713, %f5819;
	mul.f32 	%f5463, %f5462, 0f3F4C422A;
	abs.f32 	%f5464, %f5463;
	mul.f32 	%f5465, %f5464, 0f4038AA3B;
	ex2.approx.ftz.f32 	%f5466, %f5465;
	add.f32 	%f5467, %f5466, 0f3F800000;
	rcp.approx.ftz.f32 	%f5468, %f5467;
	fma.rn.f32 	%f5469, %f5468, 0fC0000000, 0f3F800000;
	setp.ge.f32 	%p1095, %f5464, 0f41102CB4;
	selp.f32 	%f5470, 0f3F800000, %f5469, %p1095;
	copysign.f32 	%f5471, %f5463, %f5470;
	mul.f32 	%f5472, %f5463, %f5463;
	fma.rn.f32 	%f5473, %f5472, 0f3C80F082, 0fBD563CAE;
	fma.rn.f32 	%f5474, %f5473, %f5472, 0f3E085941;
	fma.rn.f32 	%f5475, %f5474, %f5472, 0fBEAAA9ED;
	fma.rn.f32 	%f5476, %f5475, %f5472, 0f00000000;
	fma.rn.f32 	%f5477, %f5476, %f5463, %f5463;
	setp.ge.f32 	%p1096, %f5464, 0f3F19999A;
	selp.f32 	%f5478, %f5471, %f5477, %p1096;
	add.f32 	%f5479, %f5478, 0f3F800000;
	mul.f32 	%f5819, %f5461, %f5479;
	bra.uni 	$L__BB0_715;
$L__BB0_714:
	max.f32 	%f5819, %f5819, 0f00000000;
$L__BB0_715:
	st.global.f32 	[%rd46], %f5819;
$L__BB0_716:
	add.s32 	%r1722, %r243, 1;
	setp.ge.u32 	%p1097, %r1722, %r487;
	@%p1097 bra 	$L__BB0_725;
	ld.global.f32 	%f5480, [%rd46+4];
	mul.f32 	%f5481, %f626, %f5480;
	fma.rn.f32 	%f5820, %f625, %f94, %f5481;
	setp.gt.u32 	%p1098, %r489, 7;
	@%p1098 bra 	$L__BB0_724;
	mov.b32 	%r1724, 1;
	shl.b32 	%r1725, %r1724, %r489;
	and.b32  	%r1726, %r1725, 36;
	setp.ne.s32 	%p1099, %r1726, 0;
	@%p1099 bra 	$L__BB0_723;
	mov.b32 	%r1727, 1;
	shl.b32 	%r1728, %r1727, %r489;
	and.b32  	%r1729, %r1728, 72;
	setp.ne.s32 	%p1100, %r1729, 0;
	@%p1100 bra 	$L__BB0_722;
	mov.b32 	%r1730, 1;
	shl.b32 	%r1731, %r1730, %r489;
	and.b32  	%r1732, %r1731, 144;
	setp.ne.s32 	%p1101, %r1732, 0;
	@%p1101 bra 	$L__BB0_721;
	bra.uni 	$L__BB0_724;
$L__BB0_721:
	fma.rn.f32 	%f5482, %f5820, 0fBBBB989D, 0f3F000000;
	cvt.sat.f32.f32 	%f5483, %f5482;
	mov.f32 	%f5484, 0f4B400001;
	mov.f32 	%f5485, 0f437C0000;
	fma.rm.f32 	%f5486, %f5483, %f5485, %f5484;
	add.f32 	%f5487, %f5486, 0fCB40007F;
	neg.f32 	%f5488, %f5487;
	fma.rn.f32 	%f5489, %f5820, 0fBFB8AA3B, %f5488;
	fma.rn.f32 	%f5490, %f5820, 0fB2A57060, %f5489;
	mov.b32 	%r1733, %f5486;
	shl.b32 	%r1734, %r1733, 23;
	mov.b32 	%f5491, %r1734;
	ex2.approx.ftz.f32 	%f5492, %f5490;
	fma.rn.f32 	%f5493, %f5492, %f5491, 0f3F800000;
	div.rn.f32 	%f5820, %f5820, %f5493;
	bra.uni 	$L__BB0_724;
$L__BB0_722:
	mul.f32 	%f5494, %f5820, %f5820;
	mul.f32 	%f5495, %f5820, %f5494;
	mul.f32 	%f5496, %f5820, 0f3F000000;
	fma.rn.f32 	%f5497, %f5495, 0f3D372713, %f5820;
	mul.f32 	%f5498, %f5497, 0f3F4C422A;
	abs.f32 	%f5499, %f5498;
	mul.f32 	%f5500, %f5499, 0f4038AA3B;
	ex2.approx.ftz.f32 	%f5501, %f5500;
	add.f32 	%f5502, %f5501, 0f3F800000;
	rcp.approx.ftz.f32 	%f5503, %f5502;
	fma.rn.f32 	%f5504, %f5503, 0fC0000000, 0f3F800000;
	setp.ge.f32 	%p1102, %f5499, 0f41102CB4;
	selp.f32 	%f5505, 0f3F800000, %f5504, %p1102;
	copysign.f32 	%f5506, %f5498, %f5505;
	mul.f32 	%f5507, %f5498, %f5498;
	fma.rn.f32 	%f5508, %f5507, 0f3C80F082, 0fBD563CAE;
	fma.rn.f32 	%f5509, %f5508, %f5507, 0f3E085941;
	fma.rn.f32 	%f5510, %f5509, %f5507, 0fBEAAA9ED;
	fma.rn.f32 	%f5511, %f5510, %f5507, 0f00000000;
	fma.rn.f32 	%f5512, %f5511, %f5498, %f5498;
	setp.ge.f32 	%p1103, %f5499, 0f3F19999A;
	selp.f32 	%f5513, %f5506, %f5512, %p1103;
	add.f32 	%f5514, %f5513, 0f3F800000;
	mul.f32 	%f5820, %f5496, %f5514;
	bra.uni 	$L__BB0_724;
$L__BB0_723:
	max.f32 	%f5820, %f5820, 0f00000000;
$L__BB0_724:
	st.global.f32 	[%rd46+4], %f5820;
$L__BB0_725:
	add.s32 	%r1735, %r243, 2;
	setp.ge.u32 	%p1104, %r1735, %r487;
	add.s32 	%r1736, %r1735, %r324;
	mul.wide.u32 	%rd722, %r1736, 4;
	add.s64 	%rd47, %rd4, %rd722;
	@%p1104 bra 	$L__BB0_734;
	ld.global.f32 	%f5515, [%rd47];
	mul.f32 	%f5516, %f626, %f5515;
	fma.rn.f32 	%f5821, %f625, %f95, %f5516;
	setp.gt.u32 	%p1105, %r489, 7;
	@%p1105 bra 	$L__BB0_733;
	mov.b32 	%r1738, 1;
	shl.b32 	%r1739, %r1738, %r489;
	and.b32  	%r1740, %r1739, 36;
	setp.ne.s32 	%p1106, %r1740, 0;
	@%p1106 bra 	$L__BB0_732;
	mov.b32 	%r1741, 1;
	shl.b32 	%r1742, %r1741, %r489;
	and.b32  	%r1743, %r1742, 72;
	setp.ne.s32 	%p1107, %r1743, 0;
	@%p1107 bra 	$L__BB0_731;
	mov.b32 	%r1744, 1;
	shl.b32 	%r1745, %r1744, %r489;
	and.b32  	%r1746, %r1745, 144;
	setp.ne.s32 	%p1108, %r1746, 0;
	@%p1108 bra 	$L__BB0_730;
	bra.uni 	$L__BB0_733;
$L__BB0_730:
	fma.rn.f32 	%f5517, %f5821, 0fBBBB989D, 0f3F000000;
	cvt.sat.f32.f32 	%f5518, %f5517;
	mov.f32 	%f5519, 0f4B400001;
	mov.f32 	%f5520, 0f437C0000;
	fma.rm.f32 	%f5521, %f5518, %f5520, %f5519;
	add.f32 	%f5522, %f5521, 0fCB40007F;
	neg.f32 	%f5523, %f5522;
	fma.rn.f32 	%f5524, %f5821, 0fBFB8AA3B, %f5523;
	fma.rn.f32 	%f5525, %f5821, 0fB2A57060, %f5524;
	mov.b32 	%r1747, %f5521;
	shl.b32 	%r1748, %r1747, 23;
	mov.b32 	%f5526, %r1748;
	ex2.approx.ftz.f32 	%f5527, %f5525;
	fma.rn.f32 	%f5528, %f5527, %f5526, 0f3F800000;
	div.rn.f32 	%f5821, %f5821, %f5528;
	bra.uni 	$L__BB0_733;
$L__BB0_731:
	mul.f32 	%f5529, %f5821, %f5821;
	mul.f32 	%f5530, %f5821, %f5529;
	mul.f32 	%f5531, %f5821, 0f3F000000;
	fma.rn.f32 	%f5532, %f5530, 0f3D372713, %f5821;
	mul.f32 	%f5533, %f5532, 0f3F4C422A;
	abs.f32 	%f5534, %f5533;
	mul.f32 	%f5535, %f5534, 0f4038AA3B;
	ex2.approx.ftz.f32 	%f5536, %f5535;
	add.f32 	%f5537, %f5536, 0f3F800000;
	rcp.approx.ftz.f32 	%f5538, %f5537;
	fma.rn.f32 	%f5539, %f5538, 0fC0000000, 0f3F800000;
	setp.ge.f32 	%p1109, %f5534, 0f41102CB4;
	selp.f32 	%f5540, 0f3F800000, %f5539, %p1109;
	copysign.f32 	%f5541, %f5533, %f5540;
	mul.f32 	%f5542, %f5533, %f5533;
	fma.rn.f32 	%f5543, %f5542, 0f3C80F082, 0fBD563CAE;
	fma.rn.f32 	%f5544, %f5543, %f5542, 0f3E085941;
	fma.rn.f32 	%f5545, %f5544, %f5542, 0fBEAAA9ED;
	fma.rn.f32 	%f5546, %f5545, %f5542, 0f00000000;
	fma.rn.f32 	%f5547, %f5546, %f5533, %f5533;
	setp.ge.f32 	%p1110, %f5534, 0f3F19999A;
	selp.f32 	%f5548, %f5541, %f5547, %p1110;
	add.f32 	%f5549, %f5548, 0f3F800000;
	mul.f32 	%f5821, %f5531, %f5549;
	bra.uni 	$L__BB0_733;
$L__BB0_732:
	max.f32 	%f5821, %f5821, 0f00000000;
$L__BB0_733:
	st.global.f32 	[%rd47], %f5821;
$L__BB0_734:
	add.s32 	%r1749, %r243, 3;
	setp.ge.u32 	%p1111, %r1749, %r487;
	@%p1111 bra 	$L__BB0_743;
	ld.global.f32 	%f5550, [%rd47+4];
	mul.f32 	%f5551, %f626, %f5550;
	fma.rn.f32 	%f5822, %f625, %f96, %f5551;
	setp.gt.u32 	%p1112, %r489, 7;
	@%p1112 bra 	$L__BB0_742;
	mov.b32 	%r1751, 1;
	shl.b32 	%r1752, %r1751, %r489;
	and.b32  	%r1753, %r1752, 36;
	setp.ne.s32 	%p1113, %r1753, 0;
	@%p1113 bra 	$L__BB0_741;
	mov.b32 	%r1754, 1;
	shl.b32 	%r1755, %r1754, %r489;
	and.b32  	%r1756, %r1755, 72;
	setp.ne.s32 	%p1114, %r1756, 0;
	@%p1114 bra 	$L__BB0_740;
	mov.b32 	%r1757, 1;
	shl.b32 	%r1758, %r1757, %r489;
	and.b32  	%r1759, %r1758, 144;
	setp.ne.s32 	%p1115, %r1759, 0;
	@%p1115 bra 	$L__BB0_739;
	bra.uni 	$L__BB0_742;
$L__BB0_739:
	fma.rn.f32 	%f5552, %f5822, 0fBBBB989D, 0f3F000000;
	cvt.sat.f32.f32 	%f5553, %f5552;
	mov.f32 	%f5554, 0f4B400001;
	mov.f32 	%f5555, 0f437C0000;
	fma.rm.f32 	%f5556, %f5553, %f5555, %f5554;
	add.f32 	%f5557, %f5556, 0fCB40007F;
	neg.f32 	%f5558, %f5557;
	fma.rn.f32 	%f5559, %f5822, 0fBFB8AA3B, %f5558;
	fma.rn.f32 	%f5560, %f5822, 0fB2A57060, %f5559;
	mov.b32 	%r1760, %f5556;
	shl.b32 	%r1761, %r1760, 23;
	mov.b32 	%f5561, %r1761;
	ex2.approx.ftz.f32 	%f5562, %f5560;
	fma.rn.f32 	%f5563, %f5562, %f5561, 0f3F800000;
	div.rn.f32 	%f5822, %f5822, %f5563;
	bra.uni 	$L__BB0_742;
$L__BB0_740:
	mul.f32 	%f5564, %f5822, %f5822;
	mul.f32 	%f5565, %f5822, %f5564;
	mul.f32 	%f5566, %f5822, 0f3F000000;
	fma.rn.f32 	%f5567, %f5565, 0f3D372713, %f5822;
	mul.f32 	%f5568, %f5567, 0f3F4C422A;
	abs.f32 	%f5569, %f5568;
	mul.f32 	%f5570, %f5569, 0f4038AA3B;
	ex2.approx.ftz.f32 	%f5571, %f5570;
	add.f32 	%f5572, %f5571, 0f3F800000;
	rcp.approx.ftz.f32 	%f5573, %f5572;
	fma.rn.f32 	%f5574, %f5573, 0fC0000000, 0f3F800000;
	setp.ge.f32 	%p1116, %f5569, 0f41102CB4;
	selp.f32 	%f5575, 0f3F800000, %f5574, %p1116;
	copysign.f32 	%f5576, %f5568, %f5575;
	mul.f32 	%f5577, %f5568, %f5568;
	fma.rn.f32 	%f5578, %f5577, 0f3C80F082, 0fBD563CAE;
	fma.rn.f32 	%f5579, %f5578, %f5577, 0f3E085941;
	fma.rn.f32 	%f5580, %f5579, %f5577, 0fBEAAA9ED;
	fma.rn.f32 	%f5581, %f5580, %f5577, 0f00000000;
	fma.rn.f32 	%f5582, %f5581, %f5568, %f5568;
	setp.ge.f32 	%p1117, %f5569, 0f3F19999A;
	selp.f32 	%f5583, %f5576, %f5582, %p1117;
	add.f32 	%f5584, %f5583, 0f3F800000;
	mul.f32 	%f5822, %f5566, %f5584;
	bra.uni 	$L__BB0_742;
$L__BB0_741:
	max.f32 	%f5822, %f5822, 0f00000000;
$L__BB0_742:
	st.global.f32 	[%rd47+4], %f5822;
$L__BB0_743:
	add.s32 	%r325, %r242, 3;
	setp.ge.u32 	%p1118, %r325, %r486;
	@%p1118 bra 	$L__BB0_1402;
	mul.lo.s32 	%r326, %r325, %r487;
	setp.ge.u32 	%p1119, %r243, %r487;
	@%p1119 bra 	$L__BB0_753;
	add.s32 	%r1763, %r243, %r326;
	mul.wide.u32 	%rd723, %r1763, 4;
	add.s64 	%rd48, %rd4, %rd723;
	ld.global.f32 	%f5585, [%rd48];
	mul.f32 	%f5586, %f626, %f5585;
	fma.rn.f32 	%f5823, %f625, %f97, %f5586;
	setp.gt.u32 	%p1120, %r489, 7;
	@%p1120 bra 	$L__BB0_752;
	mov.b32 	%r1764, 1;
	shl.b32 	%r1765, %r1764, %r489;
	and.b32  	%r1766, %r1765, 36;
	setp.ne.s32 	%p1121, %r1766, 0;
	@%p1121 bra 	$L__BB0_751;
	mov.b32 	%r1767, 1;
	shl.b32 	%r1768, %r1767, %r489;
	and.b32  	%r1769, %r1768, 72;
	setp.ne.s32 	%p1122, %r1769, 0;
	@%p1122 bra 	$L__BB0_750;
	mov.b32 	%r1770, 1;
	shl.b32 	%r1771, %r1770, %r489;
	and.b32  	%r1772, %r1771, 144;
	setp.ne.s32 	%p1123, %r1772, 0;
	@%p1123 bra 	$L__BB0_749;
	bra.uni 	$L__BB0_752;
$L__BB0_749:
	fma.rn.f32 	%f5587, %f5823, 0fBBBB989D, 0f3F000000;
	cvt.sat.f32.f32 	%f5588, %f5587;
	mov.f32 	%f5589, 0f4B400001;
	mov.f32 	%f5590, 0f437C0000;
	fma.rm.f32 	%f5591, %f5588, %f5590, %f5589;
	add.f32 	%f5592, %f5591, 0fCB40007F;
	neg.f32 	%f5593, %f5592;
	fma.rn.f32 	%f5594, %f5823, 0fBFB8AA3B, %f5593;
	fma.rn.f32 	%f5595, %f5823, 0fB2A57060, %f5594;
	mov.b32 	%r1773, %f5591;
	shl.b32 	%r1774, %r1773, 23;
	mov.b32 	%f5596, %r1774;
	ex2.approx.ftz.f32 	%f5597, %f5595;
	fma.rn.f32 	%f5598, %f5597, %f5596, 0f3F800000;
	div.rn.f32 	%f5823, %f5823, %f5598;
	bra.uni 	$L__BB0_752;
$L__BB0_750:
	mul.f32 	%f5599, %f5823, %f5823;
	mul.f32 	%f5600, %f5823, %f5599;
	mul.f32 	%f5601, %f5823, 0f3F000000;
	fma.rn.f32 	%f5602, %f5600, 0f3D372713, %f5823;
	mul.f32 	%f5603, %f5602, 0f3F4C422A;
	abs.f32 	%f5604, %f5603;
	mul.f32 	%f5605, %f5604, 0f4038AA3B;
	ex2.approx.ftz.f32 	%f5606, %f5605;
	add.f32 	%f5607, %f5606, 0f3F800000;
	rcp.approx.ftz.f32 	%f5608, %f5607;
	fma.rn.f32 	%f5609, %f5608, 0fC0000000, 0f3F800000;
	setp.ge.f32 	%p1124, %f5604, 0f41102CB4;
	selp.f32 	%f5610, 0f3F800000, %f5609, %p1124;
	copysign.f32 	%f5611, %f5603, %f5610;
	mul.f32 	%f5612, %f5603, %f5603;
	fma.rn.f32 	%f5613, %f5612, 0f3C80F082, 0fBD563CAE;
	fma.rn.f32 	%f5614, %f5613, %f5612, 0f3E085941;
	fma.rn.f32 	%f5615, %f5614, %f5612, 0fBEAAA9ED;
	fma.rn.f32 	%f5616, %f5615, %f5612, 0f00000000;
	fma.rn.f32 	%f5617, %f5616, %f5603, %f5603;
	setp.ge.f32 	%p1125, %f5604, 0f3F19999A;
	selp.f32 	%f5618, %f5611, %f5617, %p1125;
	add.f32 	%f5619, %f5618, 0f3F800000;
	mul.f32 	%f5823, %f5601, %f5619;
	bra.uni 	$L__BB0_752;
$L__BB0_751:
	max.f32 	%f5823, %f5823, 0f00000000;
$L__BB0_752:
	st.global.f32 	[%rd48], %f5823;
$L__BB0_753:
	add.s32 	%r327, %r243, 1;
	setp.ge.u32 	%p1126, %r327, %r487;
	@%p1126 bra 	$L__BB0_762;
	add.s32 	%r1776, %r327, %r326;
	mul.wide.u32 	%rd724, %r1776, 4;
	add.s64 	%rd49, %rd4, %rd724;
	ld.global.f32 	%f5620, [%rd49];
	mul.f32 	%f5621, %f626, %f5620;
	fma.rn.f32 	%f5824, %f625, %f98, %f5621;
	setp.gt.u32 	%p1127, %r489, 7;
	@%p1127 bra 	$L__BB0_761;
	mov.b32 	%r1777, 1;
	shl.b32 	%r1778, %r1777, %r489;
	and.b32  	%r1779, %r1778, 36;
	setp.ne.s32 	%p1128, %r1779, 0;
	@%p1128 bra 	$L__BB0_760;
	mov.b32 	%r1780, 1;
	shl.b32 	%r1781, %r1780, %r489;
	and.b32  	%r1782, %r1781, 72;
	setp.ne.s32 	%p1129, %r1782, 0;
	@%p1129 bra 	$L__BB0_759;
	mov.b32 	%r1783, 1;
	shl.b32 	%r1784, %r1783, %r489;
	and.b32  	%r1785, %r1784, 144;
	setp.ne.s32 	%p1130, %r1785, 0;
	@%p1130 bra 	$L__BB0_758;
	bra.uni 	$L__BB0_761;
$L__BB0_758:
	fma.rn.f32 	%f5622, %f5824, 0fBBBB989D, 0f3F000000;
	cvt.sat.f32.f32 	%f5623, %f5622;
	mov.f32 	%f5624, 0f4B400001;
	mov.f32 	%f5625, 0f437C0000;
	fma.rm.f32 	%f5626, %f5623, %f5625, %f5624;
	add.f32 	%f5627, %f5626, 0fCB40007F;
	neg.f32 	%f5628, %f5627;
	fma.rn.f32 	%f5629, %f5824, 0fBFB8AA3B, %f5628;
	fma.rn.f32 	%f5630, %f5824, 0fB2A57060, %f5629;
	mov.b32 	%r1786, %f5626;
	shl.b32 	%r1787, %r1786, 23;
	mov.b32 	%f5631, %r1787;
	ex2.approx.ftz.f32 	%f5632, %f5630;
	fma.rn.f32 	%f5633, %f5632, %f5631, 0f3F800000;
	div.rn.f32 	%f5824, %f5824, %f5633;
	bra.uni 	$L__BB0_761;
$L__BB0_759:
	mul.f32 	%f5634, %f5824, %f5824;
	mul.f32 	%f5635, %f5824, %f5634;
	mul.f32 	%f5636, %f5824, 0f3F000000;
	fma.rn.f32 	%f5637, %f5635, 0f3D372713, %f5824;
	mul.f32 	%f5638, %f5637, 0f3F4C422A;
	abs.f32 	%f5639, %f5638;
	mul.f32 	%f5640, %f5639, 0f4038AA3B;
	ex2.approx.ftz.f32 	%f5641, %f5640;
	add.f32 	%f5642, %f5641, 0f3F800000;
	rcp.approx.ftz.f32 	%f5643, %f5642;
	fma.rn.f32 	%f5644, %f5643, 0fC0000000, 0f3F800000;
	setp.ge.f32 	%p1131, %f5639, 0f41102CB4;
	selp.f32 	%f5645, 0f3F800000, %f5644, %p1131;
	copysign.f32 	%f5646, %f5638, %f5645;
	mul.f32 	%f5647, %f5638, %f5638;
	fma.rn.f32 	%f5648, %f5647, 0f3C80F082, 0fBD563CAE;
	fma.rn.f32 	%f5649, %f5648, %f5647, 0f3E085941;
	fma.rn.f32 	%f5650, %f5649, %f5647, 0fBEAAA9ED;
	fma.rn.f32 	%f5651, %f5650, %f5647, 0f00000000;
	fma.rn.f32 	%f5652, %f5651, %f5638, %f5638;
	setp.ge.f32 	%p1132, %f5639, 0f3F19999A;
	selp.f32 	%f5653, %f5646, %f5652, %p1132;
	add.f32 	%f5654, %f5653, 0f3F800000;
	mul.f32 	%f5824, %f5636, %f5654;
	bra.uni 	$L__BB0_761;
$L__BB0_760:
	max.f32 	%f5824, %f5824, 0f00000000;
$L__BB0_761:
	st.global.f32 	[%rd49], %f5824;
$L__BB0_762:
	add.s32 	%r328, %r243, 2;
	setp.ge.u32 	%p1133, %r328, %r487;
	@%p1133 bra 	$L__BB0_771;
	add.s32 	%r1789, %r328, %r326;
	mul.wide.u32 	%rd725, %r1789, 4;
	add.s64 	%rd50, %rd4, %rd725;
	ld.global.f32 	%f5655, [%rd50];
	mul.f32 	%f5656, %f626, %f5655;
	fma.rn.f32 	%f5825, %f625, %f99, %f5656;
	setp.gt.u32 	%p1134, %r489, 7;
	@%p1134 bra 	$L__BB0_770;
	mov.b32 	%r1790, 1;
	shl.b32 	%r1791, %r1790, %r489;
	and.b32  	%r1792, %r1791, 36;
	setp.ne.s32 	%p1135, %r1792, 0;
	@%p1135 bra 	$L__BB0_769;
	mov.b32 	%r1793, 1;
	shl.b32 	%r1794, %r1793, %r489;
	and.b32  	%r1795, %r1794, 72;
	setp.ne.s32 	%p1136, %r1795, 0;
	@%p1136 bra 	$L__BB0_768;
	mov.b32 	%r1796, 1;
	shl.b32 	%r1797, %r1796, %r489;
	and.b32  	%r1798, %r1797, 144;
	setp.ne.s32 	%p1137, %r1798, 0;
	@%p1137 bra 	$L__BB0_767;
	bra.uni 	$L__BB0_770;
$L__BB0_767:
	fma.rn.f32 	%f5657, %f5825, 0fBBBB989D, 0f3F000000;
	cvt.sat.f32.f32 	%f5658, %f5657;
	mov.f32 	%f5659, 0f4B400001;
	mov.f32 	%f5660, 0f437C0000;
	fma.rm.f32 	%f5661, %f5658, %f5660, %f5659;
	add.f32 	%f5662, %f5661, 0fCB40007F;
	neg.f32 	%f5663, %f5662;
	fma.rn.f32 	%f5664, %f5825, 0fBFB8AA3B, %f5663;
	fma.rn.f32 	%f5665, %f5825, 0fB2A57060, %f5664;
	mov.b32 	%r1799, %f5661;
	shl.b32 	%r1800, %r1799, 23;
	mov.b32 	%f5666, %r1800;
	ex2.approx.ftz.f32 	%f5667, %f5665;
	fma.rn.f32 	%f5668, %f5667, %f5666, 0f3F800000;
	div.rn.f32 	%f5825, %f5825, %f5668;
	bra.uni 	$L__BB0_770;
$L__BB0_768:
	mul.f32 	%f5669, %f5825, %f5825;
	mul.f32 	%f5670, %f5825, %f5669;
	mul.f32 	%f5671, %f5825, 0f3F000000;
	fma.rn.f32 	%f5672, %f5670, 0f3D372713, %f5825;
	mul.f32 	%f5673, %f5672, 0f3F4C422A;
	abs.f32 	%f5674, %f5673;
	mul.f32 	%f5675, %f5674, 0f4038AA3B;
	ex2.approx.ftz.f32 	%f5676, %f5675;
	add.f32 	%f5677, %f5676, 0f3F800000;
	rcp.approx.ftz.f32 	%f5678, %f5677;
	fma.rn.f32 	%f5679, %f5678, 0fC0000000, 0f3F800000;
	setp.ge.f32 	%p1138, %f5674, 0f41102CB4;
	selp.f32 	%f5680, 0f3F800000, %f5679, %p1138;
	copysign.f32 	%f5681, %f5673, %f5680;
	mul.f32 	%f5682, %f5673, %f5673;
	fma.rn.f32 	%f5683, %f5682, 0f3C80F082, 0fBD563CAE;
	fma.rn.f32 	%f5684, %f5683, %f5682, 0f3E085941;
	fma.rn.f32 	%f5685, %f5684, %f5682, 0fBEAAA9ED;
	fma.rn.f32 	%f5686, %f5685, %f5682, 0f00000000;
	fma.rn.f32 	%f5687, %f5686, %f5673, %f5673;
	setp.ge.f32 	%p1139, %f5674, 0f3F19999A;
	selp.f32 	%f5688, %f5681, %f5687, %p1139;
	add.f32 	%f5689, %f5688, 0f3F800000;
	mul.f32 	%f5825, %f5671, %f5689;
	bra.uni 	$L__BB0_770;
$L__BB0_769:
	max.f32 	%f5825, %f5825, 0f00000000;
$L__BB0_770:
	st.global.f32 	[%rd50], %f5825;
$L__BB0_771:
	add.s32 	%r329, %r243, 3;
	setp.ge.u32 	%p1140, %r329, %r487;
	@%p1140 bra 	$L__BB0_1402;
	add.s32 	%r1802, %r329, %r326;
	mul.wide.u32 	%rd726, %r1802, 4;
	add.s64 	%rd51, %rd4, %rd726;
	ld.global.f32 	%f5690, [%rd51];
	mul.f32 	%f5691, %f626, %f5690;
	fma.rn.f32 	%f5826, %f625, %f100, %f5691;
	setp.gt.u32 	%p1141, %r489, 7;
	@%p1141 bra 	$L__BB0_779;
	mov.b32 	%r1803, 1;
	shl.b32 	%r1804, %r1803, %r489;
	and.b32  	%r1805, %r1804, 36;
	setp.ne.s32 	%p1142, %r1805, 0;
	@%p1142 bra 	$L__BB0_778;
	mov.b32 	%r1806, 1;
	shl.b32 	%r1807, %r1806, %r489;
	and.b32  	%r1808, %r1807, 72;
	setp.ne.s32 	%p1143, %r1808, 0;
	@%p1143 bra 	$L__BB0_777;
	mov.b32 	%r1809, 1;
	shl.b32 	%r1810, %r1809, %r489;
	and.b32  	%r1811, %r1810, 144;
	setp.ne.s32 	%p1144, %r1811, 0;
	@%p1144 bra 	$L__BB0_776;
	bra.uni 	$L__BB0_779;
$L__BB0_776:
	fma.rn.f32 	%f5692, %f5826, 0fBBBB989D, 0f3F000000;
	cvt.sat.f32.f32 	%f5693, %f5692;
	mov.f32 	%f5694, 0f4B400001;
	mov.f32 	%f5695, 0f437C0000;
	fma.rm.f32 	%f5696, %f5693, %f5695, %f5694;
	add.f32 	%f5697, %f5696, 0fCB40007F;
	neg.f32 	%f5698, %f5697;
	fma.rn.f32 	%f5699, %f5826, 0fBFB8AA3B, %f5698;
	fma.rn.f32 	%f5700, %f5826, 0fB2A57060, %f5699;
	mov.b32 	%r1812, %f5696;
	shl.b32 	%r1813, %r1812, 23;
	mov.b32 	%f5701, %r1813;
	ex2.approx.ftz.f32 	%f5702, %f5700;
	fma.rn.f32 	%f5703, %f5702, %f5701, 0f3F800000;
	div.rn.f32 	%f5826, %f5826, %f5703;
	bra.uni 	$L__BB0_779;
$L__BB0_777:
	mul.f32 	%f5704, %f5826, %f5826;
	mul.f32 	%f5705, %f5826, %f5704;
	mul.f32 	%f5706, %f5826, 0f3F000000;
	fma.rn.f32 	%f5707, %f5705, 0f3D372713, %f5826;
	mul.f32 	%f5708, %f5707, 0f3F4C422A;
	abs.f32 	%f5709, %f5708;
	mul.f32 	%f5710, %f5709, 0f4038AA3B;
	ex2.approx.ftz.f32 	%f5711, %f5710;
	add.f32 	%f5712, %f5711, 0f3F800000;
	rcp.approx.ftz.f32 	%f5713, %f5712;
	fma.rn.f32 	%f5714, %f5713, 0fC0000000, 0f3F800000;
	setp.ge.f32 	%p1145, %f5709, 0f41102CB4;
	selp.f32 	%f5715, 0f3F800000, %f5714, %p1145;
	copysign.f32 	%f5716, %f5708, %f5715;
	mul.f32 	%f5717, %f5708, %f5708;
	fma.rn.f32 	%f5718, %f5717, 0f3C80F082, 0fBD563CAE;
	fma.rn.f32 	%f5719, %f5718, %f5717, 0f3E085941;
	fma.rn.f32 	%f5720, %f5719, %f5717, 0fBEAAA9ED;
	fma.rn.f32 	%f5721, %f5720, %f5717, 0f00000000;
	fma.rn.f32 	%f5722, %f5721, %f5708, %f5708;
	setp.ge.f32 	%p1146, %f5709, 0f3F19999A;
	selp.f32 	%f5723, %f5716, %f5722, %p1146;
	add.f32 	%f5724, %f5723, 0f3F800000;
	mul.f32 	%f5826, %f5706, %f5724;
	bra.uni 	$L__BB0_779;
$L__BB0_778:
	max.f32 	%f5826, %f5826, 0f00000000;
$L__BB0_779:
	st.global.f32 	[%rd51], %f5826;
	bra.uni 	$L__BB0_1402;
$L__BB0_780:
	setp.ge.u32 	%p1030, %r243, %r487;
	mad.lo.s32 	%r1615, %r242, %r487, %r243;
	mul.wide.u32 	%rd716, %r1615, 4;
	add.s64 	%rd52, %rd4, %rd716;
	@%p1030 bra 	$L__BB0_791;
	ld.global.f32 	%f5165, [%rd52];
	mul.f32 	%f5166, %f626, %f5165;
	fma.rn.f32 	%f5827, %f625, %f92, %f5166;
	setp.gt.s32 	%p1031, %r489, 3;
	@%p1031 bra 	$L__BB0_785;
	setp.eq.s32 	%p1035, %r489, 2;
	@%p1035 bra 	$L__BB0_789;
	setp.eq.s32 	%p1036, %r489, 3;
	@%p1036 bra 	$L__BB0_784;
	bra.uni 	$L__BB0_790;
$L__BB0_784:
	mul.f32 	%f5179, %f5827, %f5827;
	mul.f32 	%f5180, %f5827, %f5179;
	mul.f32 	%f5181, %f5827, 0f3F000000;
	fma.rn.f32 	%f5182, %f5180, 0f3D372713, %f5827;
	mul.f32 	%f5183, %f5182, 0f3F4C422A;
	abs.f32 	%f5184, %f5183;
	mul.f32 	%f5185, %f5184, 0f4038AA3B;
	ex2.approx.ftz.f32 	%f5186, %f5185;
	add.f32 	%f5187, %f5186, 0f3F800000;
	rcp.approx.ftz.f32 	%f5188, %f5187;
	fma.rn.f32 	%f5189, %f5188, 0fC0000000, 0f3F800000;
	setp.ge.f32 	%p1037, %f5184, 0f41102CB4;
	selp.f32 	%f5190, 0f3F800000, %f5189, %p1037;
	copysign.f32 	%f5191, %f5183, %f5190;
	mul.f32 	%f5192, %f5183, %f5183;
	fma.rn.f32 	%f5193, %f5192, 0f3C80F082, 0fBD563CAE;
	fma.rn.f32 	%f5194, %f5193, %f5192, 0f3E085941;
	fma.rn.f32 	%f5195, %f5194, %f5192, 0fBEAAA9ED;
	fma.rn.f32 	%f5196, %f5195, %f5192, 0f00000000;
	fma.rn.f32 	%f5197, %f5196, %f5183, %f5183;
	setp.ge.f32 	%p1038, %f5184, 0f3F19999A;
	selp.f32 	%f5198, %f5191, %f5197, %p1038;
	add.f32 	%f5199, %f5198, 0f3F800000;
	mul.f32 	%f5827, %f5181, %f5199;
	bra.uni 	$L__BB0_790;
$L__BB0_785:
	setp.eq.s32 	%p1032, %r489, 7;
	@%p1032 bra 	$L__BB0_788;
	setp.eq.s32 	%p1033, %r489, 5;
	@%p1033 bra 	$L__BB0_789;
	setp.ne.s32 	%p1034, %r489, 4;
	@%p1034 bra 	$L__BB0_790;
$L__BB0_788:
	fma.rn.f32 	%f5167, %f5827, 0fBBBB989D, 0f3F000000;
	cvt.sat.f32.f32 	%f5168, %f5167;
	mov.f32 	%f5169, 0f4B400001;
	mov.f32 	%f5170, 0f437C0000;
	fma.rm.f32 	%f5171, %f5168, %f5170, %f5169;
	add.f32 	%f5172, %f5171, 0fCB40007F;
	neg.f32 	%f5173, %f5172;
	fma.rn.f32 	%f5174, %f5827, 0fBFB8AA3B, %f5173;
	fma.rn.f32 	%f5175, %f5827, 0fB2A57060, %f5174;
	mov.b32 	%r1616, %f5171;
	shl.b32 	%r1617, %r1616, 23;
	mov.b32 	%f5176, %r1617;
	ex2.approx.ftz.f32 	%f5177, %f5175;
	fma.rn.f32 	%f5178, %f5177, %f5176, 0f3F800000;
	div.rn.f32 	%f5827, %f5827, %f5178;
	bra.uni 	$L__BB0_790;
$L__BB0_789:
	max.f32 	%f5827, %f5827, 0f00000000;
$L__BB0_790:
	st.global.f32 	[%rd52], %f5827;
$L__BB0_791:
	add.s32 	%r1618, %r243, 1;
	setp.ge.u32 	%p1039, %r1618, %r487;
	@%p1039 bra 	$L__BB0_800;
	ld.global.f32 	%f5200, [%rd52+4];
	mul.f32 	%f5201, %f626, %f5200;
	fma.rn.f32 	%f5828, %f625, %f91, %f5201;
	setp.gt.u32 	%p1040, %r489, 7;
	@%p1040 bra 	$L__BB0_799;
	mov.b32 	%r1620, 1;
	shl.b32 	%r1621, %r1620, %r489;
	and.b32  	%r1622, %r1621, 36;
	setp.ne.s32 	%p1041, %r1622, 0;
	@%p1041 bra 	$L__BB0_798;
	mov.b32 	%r1623, 1;
	shl.b32 	%r1624, %r1623, %r489;
	and.b32  	%r1625, %r1624, 72;
	setp.ne.s32 	%p1042, %r1625, 0;
	@%p1042 bra 	$L__BB0_797;
	mov.b32 	%r1626, 1;
	shl.b32 	%r1627, %r1626, %r489;
	and.b32  	%r1628, %r1627, 144;
	setp.ne.s32 	%p1043, %r1628, 0;
	@%p1043 bra 	$L__BB0_796;
	bra.uni 	$L__BB0_799;
$L__BB0_796:
	fma.rn.f32 	%f5202, %f5828, 0fBBBB989D, 0f3F000000;
	cvt.sat.f32.f32 	%f5203, %f5202;
	mov.f32 	%f5204, 0f4B400001;
	mov.f32 	%f5205, 0f437C0000;
	fma.rm.f32 	%f5206, %f5203, %f5205, %f5204;
	add.f32 	%f5207, %f5206, 0fCB40007F;
	neg.f32 	%f5208, %f5207;
	fma.rn.f32 	%f5209, %f5828, 0fBFB8AA3B, %f5208;
	fma.rn.f32 	%f5210, %f5828, 0fB2A57060, %f5209;
	mov.b32 	%r1629, %f5206;
	shl.b32 	%r1630, %r1629, 23;
	mov.b32 	%f5211, %r1630;
	ex2.approx.ftz.f32 	%f5212, %f5210;
	fma.rn.f32 	%f5213, %f5212, %f5211, 0f3F800000;
	div.rn.f32 	%f5828, %f5828, %f5213;
	bra.uni 	$L__BB0_799;
$L__BB0_797:
	mul.f32 	%f5214, %f5828, %f5828;
	mul.f32 	%f5215, %f5828, %f5214;
	mul.f32 	%f5216, %f5828, 0f3F000000;
	fma.rn.f32 	%f5217, %f5215, 0f3D372713, %f5828;
	mul.f32 	%f5218, %f5217, 0f3F4C422A;
	abs.f32 	%f5219, %f5218;
	mul.f32 	%f5220, %f5219, 0f4038AA3B;
	ex2.approx.ftz.f32 	%f5221, %f5220;
	add.f32 	%f5222, %f5221, 0f3F800000;
	rcp.approx.ftz.f32 	%f5223, %f5222;
	fma.rn.f32 	%f5224, %f5223, 0fC0000000, 0f3F800000;
	setp.ge.f32 	%p1044, %f5219, 0f41102CB4;
	selp.f32 	%f5225, 0f3F800000, %f5224, %p1044;
	copysign.f32 	%f5226, %f5218, %f5225;
	mul.f32 	%f5227, %f5218, %f5218;
	fma.rn.f32 	%f5228, %f5227, 0f3C80F082, 0fBD563CAE;
	fma.rn.f32 	%f5229, %f5228, %f5227, 0f3E085941;
	fma.rn.f32 	%f5230, %f5229, %f5227, 0fBEAAA9ED;
	fma.rn.f32 	%f5231, %f5230, %f5227, 0f00000000;
	fma.rn.f32 	%f5232, %f5231, %f5218, %f5218;
	setp.ge.f32 	%p1045, %f5219, 0f3F19999A;
	selp.f32 	%f5233, %f5226, %f5232, %p1045;
	add.f32 	%f5234, %f5233, 0f3F800000;
	mul.f32 	%f5828, %f5216, %f5234;
	bra.uni 	$L__BB0_799;
$L__BB0_798:
	max.f32 	%f5828, %f5828, 0f00000000;
$L__BB0_799:
	st.global.f32 	[%rd52+4], %f5828;
$L__BB0_800:
	add.s32 	%r1631, %r243, 2;
	setp.ge.u32 	%p1046, %r1631, %r487;
	@%p1046 bra 	$L__BB0_809;
	ld.global.f32 	%f5235, [%rd52+8];
	mul.f32 	%f5236, %f626, %f5235;
	fma.rn.f32 	%f5829, %f625, %f90, %f5236;
	setp.gt.u32 	%p1047, %r489, 7;
	@%p1047 bra 	$L__BB0_808;
	mov.b32 	%r1633, 1;
	shl.b32 	%r1634, %r1633, %r489;
	and.b32  	%r1635, %r1634, 36;
	setp.ne.s32 	%p1048, %r1635, 0;
	@%p1048 bra 	$L__BB0_807;
	mov.b32 	%r1636, 1;
	shl.b32 	%r1637, %r1636, %r489;
	and.b32  	%r1638, %r1637, 72;
	setp.ne.s32 	%p1049, %r1638, 0;
	@%p1049 bra 	$L__BB0_806;
	mov.b32 	%r1639, 1;
	shl.b32 	%r1640, %r1639, %r489;
	and.b32  	%r1641, %r1640, 144;
	setp.ne.s32 	%p1050, %r1641, 0;
	@%p1050 bra 	$L__BB0_805;
	bra.uni 	$L__BB0_808;
$L__BB0_805:
	fma.rn.f32 	%f5237, %f5829, 0fBBBB989D, 0f3F000000;
	cvt.sat.f32.f32 	%f5238, %f5237;
	mov.f32 	%f5239, 0f4B400001;
	mov.f32 	%f5240, 0f437C0000;
	fma.rm.f32 	%f5241, %f5238, %f5240, %f5239;
	add.f32 	%f5242, %f5241, 0fCB40007F;
	neg.f32 	%f5243, %f5242;
	fma.rn.f32 	%f5244, %f5829, 0fBFB8AA3B, %f5243;
	fma.rn.f32 	%f5245, %f5829, 0fB2A57060, %f5244;
	mov.b32 	%r1642, %f5241;
	shl.b32 	%r1643, %r1642, 23;
	mov.b32 	%f5246, %r1643;
	ex2.approx.ftz.f32 	%f5247, %f5245;
	fma.rn.f32 	%f5248, %f5247, %f5246, 0f3F800000;
	div.rn.f32 	%f5829, %f5829, %f5248;
	bra.uni 	$L__BB0_808;
$L__BB0_806:
	mul.f32 	%f5249, %f5829, %f5829;
	mul.f32 	%f5250, %f5829, %f5249;
	mul.f32 	%f5251, %f5829, 0f3F000000;
	fma.rn.f32 	%f5252, %f5250, 0f3D372713, %f5829;
	mul.f32 	%f5253, %f5252, 0f3F4C422A;
	abs.f32 	%f5254, %f5253;
	mul.f32 	%f5255, %f5254, 0f4038AA3B;
	ex2.approx.ftz.f32 	%f5256, %f5255;
	add.f32 	%f5257, %f5256, 0f3F800000;
	rcp.approx.ftz.f32 	%f5258, %f5257;
	fma.rn.f32 	%f5259, %f5258, 0fC0000000, 0f3F800000;
	setp.ge.f32 	%p1051, %f5254, 0f41102CB4;
	selp.f32 	%f5260, 0f3F800000, %f5259, %p1051;
	copysign.f32 	%f5261, %f5253, %f5260;
	mul.f32 	%f5262, %f5253, %f5253;
	fma.rn.f32 	%f5263, %f5262, 0f3C80F082, 0fBD563CAE;
	fma.rn.f32 	%f5264, %f5263, %f5262, 0f3E085941;
	fma.rn.f32 	%f5265, %f5264, %f5262, 0fBEAAA9ED;
	fma.rn.f32 	%f5266, %f5265, %f5262, 0f00000000;
	fma.rn.f32 	%f5267, %f5266, %f5253, %f5253;
	setp.ge.f32 	%p1052, %f5254, 0f3F19999A;
	selp.f32 	%f5268, %f5261, %f5267, %p1052;
	add.f32 	%f5269, %f5268, 0f3F800000;
	mul.f32 	%f5829, %f5251, %f5269;
	bra.uni 	$L__BB0_808;
$L__BB0_807:
	max.f32 	%f5829, %f5829, 0f00000000;
$L__BB0_808:
	st.global.f32 	[%rd52+8], %f5829;
$L__BB0_809:
	add.s32 	%r1644, %r243, 3;
	setp.ge.u32 	%p1053, %r1644, %r487;
	@%p1053 bra 	$L__BB0_669;
	ld.global.f32 	%f5270, [%rd52+12];
	mul.f32 	%f5271, %f626, %f5270;
	fma.rn.f32 	%f5830, %f625, %f89, %f5271;
	setp.gt.u32 	%p1054, %r489, 7;
	@%p1054 bra 	$L__BB0_817;
	mov.b32 	%r1646, 1;
	shl.b32 	%r1647, %r1646, %r489;
	and.b32  	%r1648, %r1647, 36;
	setp.ne.s32 	%p1055, %r1648, 0;
	@%p1055 bra 	$L__BB0_816;
	mov.b32 	%r1649, 1;
	shl.b32 	%r1650, %r1649, %r489;
	and.b32  	%r1651, %r1650, 72;
	setp.ne.s32 	%p1056, %r1651, 0;
	@%p1056 bra 	$L__BB0_815;
	mov.b32 	%r1652, 1;
	shl.b32 	%r1653, %r1652, %r489;
	and.b32  	%r1654, %r1653, 144;
	setp.ne.s32 	%p1057, %r1654, 0;
	@%p1057 bra 	$L__BB0_814;
	bra.uni 	$L__BB0_817;
$L__BB0_814:
	fma.rn.f32 	%f5272, %f5830, 0fBBBB989D, 0f3F000000;
	cvt.sat.f32.f32 	%f5273, %f5272;
	mov.f32 	%f5274, 0f4B400001;
	mov.f32 	%f5275, 0f437C0000;
	fma.rm.f32 	%f5276, %f5273, %f5275, %f5274;
	add.f32 	%f5277, %f5276, 0fCB40007F;
	neg.f32 	%f5278, %f5277;
	fma.rn.f32 	%f5279, %f5830, 0fBFB8AA3B, %f5278;
	fma.rn.f32 	%f5280, %f5830, 0fB2A57060, %f5279;
	mov.b32 	%r1655, %f5276;
	shl.b32 	%r1656, %r1655, 23;
	mov.b32 	%f5281, %r1656;
	ex2.approx.ftz.f32 	%f5282, %f5280;
	fma.rn.f32 	%f5283, %f5282, %f5281, 0f3F800000;
	div.rn.f32 	%f5830, %f5830, %f5283;
	bra.uni 	$L__BB0_817;
$L__BB0_815:
	mul.f32 	%f5284, %f5830, %f5830;
	mul.f32 	%f5285, %f5830, %f5284;
	mul.f32 	%f5286, %f5830, 0f3F000000;
	fma.rn.f32 	%f5287, %f5285, 0f3D372713, %f5830;
	mul.f32 	%f5288, %f5287, 0f3F4C422A;
	abs.f32 	%f5289, %f5288;
	mul.f32 	%f5290, %f5289, 0f4038AA3B;
	ex2.approx.ftz.f32 	%f5291, %f5290;
	add.f32 	%f5292, %f5291, 0f3F800000;
	rcp.approx.ftz.f32 	%f5293, %f5292;
	fma.rn.f32 	%f5294, %f5293, 0fC0000000, 0f3F800000;
	setp.ge.f32 	%p1058, %f5289, 0f41102CB4;
	selp.f32 	%f5295, 0f3F800000, %f5294, %p1058;
	copysign.f32 	%f5296, %f5288, %f5295;
	mul.f32 	%f5297, %f5288, %f5288;
	fma.rn.f32 	%f5298, %f5297, 0f3C80F082, 0fBD563CAE;
	fma.rn.f32 	%f5299, %f5298, %f5297, 0f3E085941;
	fma.rn.f32 	%f5300, %f5299, %f5297, 0fBEAAA9ED;
	fma.rn.f32 	%f5301, %f5300, %f5297, 0f00000000;
	fma.rn.f32 	%f5302, %f5301, %f5288, %f5288;
	setp.ge.f32 	%p1059, %f5289, 0f3F19999A;
	selp.f32 	%f5303, %f5296, %f5302, %p1059;
	add.f32 	%f5304, %f5303, 0f3F800000;
	mul.f32 	%f5830, %f5286, %f5304;
	bra.uni 	$L__BB0_817;
$L__BB0_816:
	max.f32 	%f5830, %f5830, 0f00000000;
$L__BB0_817:
	st.global.f32 	[%rd52+12], %f5830;
	bra.uni 	$L__BB0_669;
$L__BB0_818:
	setp.eq.s64 	%p218, %rd88, 0;
	@%p218 bra 	$L__BB0_1254;
	setp.gt.s32 	%p219, %r489, 3;
	@%p219 bra 	$L__BB0_875;
	setp.eq.s32 	%p223, %r489, 1;
	@%p223 bra 	$L__BB0_946;
	setp.eq.s32 	%p224, %r489, 2;
	@%p224 bra 	$L__BB0_1102;
	setp.eq.s32 	%p225, %r489, 3;
	@%p225 bra 	$L__BB0_823;
	bra.uni 	$L__BB0_878;
$L__BB0_823:
	setp.lt.u32 	%p262, %r242, %r486;
	@%p262 bra 	$L__BB0_1170;
$L__BB0_824:
	add.s32 	%r373, %r242, 1;
	setp.ge.u32 	%p279, %r373, %r486;
	@%p279 bra 	$L__BB0_841;
	mul.lo.s32 	%r374, %r373, %r487;
	setp.ge.u32 	%p280, %r243, %r487;
	@%p280 bra 	$L__BB0_829;
	setp.ne.s32 	%p281, %r489, 7;
	mul.f32 	%f5847, %f625, %f88;
	@%p281 bra 	$L__BB0_828;
	mul.wide.u32 	%rd250, %r243, 4;
	add.s64 	%rd251, %rd3, %rd250;
	ld.global.nc.f32 	%f1369, [%rd251];
	add.f32 	%f5847, %f5847, %f1369;
$L__BB0_828:
	mul.f32 	%f1370, %f5847, %f5847;
	mul.f32 	%f1371, %f5847, %f1370;
	mul.f32 	%f1372, %f5847, 0f3F000000;
	fma.rn.f32 	%f1373, %f1371, 0f3D372713, %f5847;
	mul.f32 	%f1374, %f1373, 0f3F4C422A;
	abs.f32 	%f1375, %f1374;
	mul.f32 	%f1376, %f1375, 0f4038AA3B;
	ex2.approx.ftz.f32 	%f1377, %f1376;
	add.f32 	%f1378, %f1377, 0f3F800000;
	rcp.approx.ftz.f32 	%f1379, %f1378;
	fma.rn.f32 	%f1380, %f1379, 0fC0000000, 0f3F800000;
	setp.ge.f32 	%p282, %f1375, 0f41102CB4;
	selp.f32 	%f1381, 0f3F800000, %f1380, %p282;
	copysign.f32 	%f1382, %f1374, %f1381;
	mul.f32 	%f1383, %f1374, %f1374;
	fma.rn.f32 	%f1384, %f1383, 0f3C80F082, 0fBD563CAE;
	fma.rn.f32 	%f1385, %f1384, %f1383, 0f3E085941;
	fma.rn.f32 	%f1386, %f1385, %f1383, 0fBEAAA9ED;
	fma.rn.f32 	%f1387, %f1386, %f1383, 0f00000000;
	fma.rn.f32 	%f1388, %f1387, %f1374, %f1374;
	setp.ge.f32 	%p283, %f1375, 0f3F19999A;
	selp.f32 	%f1389, %f1382, %f1388, %p283;
	add.f32 	%f1390, %f1389, 0f3F800000;
	mul.f32 	%f1391, %f1372, %f1390;
	add.s32 	%r852, %r243, %r374;
	mul.wide.u32 	%rd252, %r852, 4;
	add.s64 	%rd253, %rd4, %rd252;
	st.global.f32 	[%rd253], %f1391;
$L__BB0_829:
	add.s32 	%r375, %r243, 1;
	setp.ge.u32 	%p284, %r375, %r487;
	@%p284 bra 	$L__BB0_833;
	setp.ne.s32 	%p285, %r489, 7;
	mul.f32 	%f5848, %f625, %f87;
	@%p285 bra 	$L__BB0_832;
	mul.wide.u32 	%rd254, %r243, 4;
	add.s64 	%rd255, %rd3, %rd254;
	ld.global.nc.f32 	%f1392, [%rd255+4];
	add.f32 	%f5848, %f5848, %f1392;
$L__BB0_832:
	mul.f32 	%f1393, %f5848, %f5848;
	mul.f32 	%f1394, %f5848, %f1393;
	mul.f32 	%f1395, %f5848, 0f3F000000;
	fma.rn.f32 	%f1396, %f1394, 0f3D372713, %f5848;
	mul.f32 	%f1397, %f1396, 0f3F4C422A;
	abs.f32 	%f1398, %f1397;
	mul.f32 	%f1399, %f1398, 0f4038AA3B;
	ex2.approx.ftz.f32 	%f1400, %f1399;
	add.f32 	%f1401, %f1400, 0f3F800000;
	rcp.approx.ftz.f32 	%f1402, %f1401;
	fma.rn.f32 	%f1403, %f1402, 0fC0000000, 0f3F800000;
	setp.ge.f32 	%p286, %f1398, 0f41102CB4;
	selp.f32 	%f1404, 0f3F800000, %f1403, %p286;
	copysign.f32 	%f1405, %f1397, %f1404;
	mul.f32 	%f1406, %f1397, %f1397;
	fma.rn.f32 	%f1407, %f1406, 0f3C80F082, 0fBD563CAE;
	fma.rn.f32 	%f1408, %f1407, %f1406, 0f3E085941;
	fma.rn.f32 	%f1409, %f1408, %f1406, 0fBEAAA9ED;
	fma.rn.f32 	%f1410, %f1409, %f1406, 0f00000000;
	fma.rn.f32 	%f1411, %f1410, %f1397, %f1397;
	setp.ge.f32 	%p287, %f1398, 0f3F19999A;
	selp.f32 	%f1412, %f1405, %f1411, %p287;
	add.f32 	%f1413, %f1412, 0f3F800000;
	mul.f32 	%f1414, %f1395, %f1413;
	add.s32 	%r853, %r375, %r374;
	mul.wide.u32 	%rd256, %r853, 4;
	add.s64 	%rd257, %rd4, %rd256;
	st.global.f32 	[%rd257], %f1414;
$L__BB0_833:
	add.s32 	%r376, %r243, 2;
	setp.ge.u32 	%p288, %r376, %r487;
	@%p288 bra 	$L__BB0_837;
	setp.ne.s32 	%p289, %r489, 7;
	mul.f32 	%f5849, %f625, %f86;
	@%p289 bra 	$L__BB0_836;
	mul.wide.u32 	%rd258, %r243, 4;
	add.s64 	%rd259, %rd3, %rd258;
	ld.global.nc.f32 	%f1415, [%rd259+8];
	add.f32 	%f5849, %f5849, %f1415;
$L__BB0_836:
	mul.f32 	%f1416, %f5849, %f5849;
	mul.f32 	%f1417, %f5849, %f1416;
	mul.f32 	%f1418, %f5849, 0f3F000000;
	fma.rn.f32 	%f1419, %f1417, 0f3D372713, %f5849;
	mul.f32 	%f1420, %f1419, 0f3F4C422A;
	abs.f32 	%f1421, %f1420;
	mul.f32 	%f1422, %f1421, 0f4038AA3B;
	ex2.approx.ftz.f32 	%f1423, %f1422;
	add.f32 	%f1424, %f1423, 0f3F800000;
	rcp.approx.ftz.f32 	%f1425, %f1424;
	fma.rn.f32 	%f1426, %f1425, 0fC0000000, 0f3F800000;
	setp.ge.f32 	%p290, %f1421, 0f41102CB4;
	selp.f32 	%f1427, 0f3F800000, %f1426, %p290;
	copysign.f32 	%f1428, %f1420, %f1427;
	mul.f32 	%f1429, %f1420, %f1420;
	fma.rn.f32 	%f1430, %f1429, 0f3C80F082, 0fBD563CAE;
	fma.rn.f32 	%f1431, %f1430, %f1429, 0f3E085941;
	fma.rn.f32 	%f1432, %f1431, %f1429, 0fBEAAA9ED;
	fma.rn.f32 	%f1433, %f1432, %f1429, 0f00000000;
	fma.rn.f32 	%f1434, %f1433, %f1420, %f1420;
	setp.ge.f32 	%p291, %f1421, 0f3F19999A;
	selp.f32 	%f1435, %f1428, %f1434, %p291;
	add.f32 	%f1436, %f1435, 0f3F800000;
	mul.f32 	%f1437, %f1418, %f1436;
	add.s32 	%r854, %r376, %r374;
	mul.wide.u32 	%rd260, %r854, 4;
	add.s64 	%rd261, %rd4, %rd260;
	st.global.f32 	[%rd261], %f1437;
$L__BB0_837:
	add.s32 	%r377, %r243, 3;
	setp.ge.u32 	%p292, %r377, %r487;
	@%p292 bra 	$L__BB0_841;
	setp.ne.s32 	%p293, %r489, 7;
	mul.f32 	%f5850, %f625, %f85;
	@%p293 bra 	$L__BB0_840;
	mul.wide.u32 	%rd262, %r243, 4;
	add.s64 	%rd263, %rd3, %rd262;
	ld.global.nc.f32 	%f1438, [%rd263+12];
	add.f32 	%f5850, %f5850, %f1438;
$L__BB0_840:
	mul.f32 	%f1439, %f5850, %f5850;
	mul.f32 	%f1440, %f5850, %f1439;
	mul.f32 	%f1441, %f5850, 0f3F000000;
	fma.rn.f32 	%f1442, %f1440, 0f3D372713, %f5850;
	mul.f32 	%f1443, %f1442, 0f3F4C422A;
	abs.f32 	%f1444, %f1443;
	mul.f32 	%f1445, %f1444, 0f4038AA3B;
	ex2.approx.ftz.f32 	%f1446, %f1445;
	add.f32 	%f1447, %f1446, 0f3F800000;
	rcp.approx.ftz.f32 	%f1448, %f1447;
	fma.rn.f32 	%f1449, %f1448, 0fC0000000, 0f3F800000;
	setp.ge.f32 	%p294, %f1444, 0f41102CB4;
	selp.f32 	%f1450, 0f3F800000, %f1449, %p294;
	copysign.f32 	%f1451, %f1443, %f1450;
	mul.f32 	%f1452, %f1443, %f1443;
	fma.rn.f32 	%f1453, %f1452, 0f3C80F082, 0fBD563CAE;
	fma.rn.f32 	%f1454, %f1453, %f1452, 0f3E085941;
	fma.rn.f32 	%f1455, %f1454, %f1452, 0fBEAAA9ED;
	fma.rn.f32 	%f1456, %f1455, %f1452, 0f00000000;
	fma.rn.f32 	%f1457, %f1456, %f1443, %f1443;
	setp.ge.f32 	%p295, %f1444, 0f3F19999A;
	selp.f32 	%f1458, %f1451, %f1457, %p295;
	add.f32 	%f1459, %f1458, 0f3F800000;
	mul.f32 	%f1460, %f1441, %f1459;
	add.s32 	%r855, %r377, %r374;
	mul.wide.u32 	%rd264, %r855, 4;
	add.s64 	%rd265, %rd4, %rd264;
	st.global.f32 	[%rd265], %f1460;
$L__BB0_841:
	add.s32 	%r378, %r242, 2;
	setp.ge.u32 	%p296, %r378, %r486;
	@%p296 bra 	$L__BB0_858;
	mul.lo.s32 	%r379, %r378, %r487;
	setp.ge.u32 	%p297, %r243, %r487;
	add.s32 	%r856, %r243, %r379;
	mul.wide.u32 	%rd266, %r856, 4;
	add.s64 	%rd73, %rd4, %rd266;
	@%p297 bra 	$L__BB0_846;
	setp.ne.s32 	%p298, %r489, 7;
	mul.f32 	%f5851, %f625, %f93;
	@%p298 bra 	$L__BB0_845;
	mul.wide.u32 	%rd267, %r243, 4;
	add.s64 	%rd268, %rd3, %rd267;
	ld.global.nc.f32 	%f1461, [%rd268];
	add.f32 	%f5851, %f5851, %f1461;
$L__BB0_845:
	mul.f32 	%f1462, %f5851, %f5851;
	mul.f32 	%f1463, %f5851, %f1462;
	mul.f32 	%f1464, %f5851, 0f3F000000;
	fma.rn.f32 	%f1465, %f1463, 0f3D372713, %f5851;
	mul.f32 	%f1466, %f1465, 0f3F4C422A;
	abs.f32 	%f1467, %f1466;
	mul.f32 	%f1468, %f1467, 0f4038AA3B;
	ex2.approx.ftz.f32 	%f1469, %f1468;
	add.f32 	%f1470, %f1469, 0f3F800000;
	rcp.approx.ftz.f32 	%f1471, %f1470;
	fma.rn.f32 	%f1472, %f1471, 0fC0000000, 0f3F800000;
	setp.ge.f32 	%p299, %f1467, 0f41102CB4;
	selp.f32 	%f1473, 0f3F800000, %f1472, %p299;
	copysign.f32 	%f1474, %f1466, %f1473;
	mul.f32 	%f1475, %f1466, %f1466;
	fma.rn.f32 	%f1476, %f1475, 0f3C80F082, 0fBD563CAE;
	fma.rn.f32 	%f1477, %f1476, %f1475, 0f3E085941;
	fma.rn.f32 	%f1478, %f1477, %f1475, 0fBEAAA9ED;
	fma.rn.f32 	%f1479, %f1478, %f1475, 0f00000000;
	fma.rn.f32 	%f1480, %f1479, %f1466, %f1466;
	setp.ge.f32 	%p300, %f1467, 0f3F19999A;
	selp.f32 	%f1481, %f1474, %f1480, %p300;
	add.f32 	%f1482, %f1481, 0f3F800000;
	mul.f32 	%f1483, %f1464, %f1482;
	st.global.f32 	[%rd73], %f1483;
$L__BB0_846:
	add.s32 	%r857, %r243, 1;
	setp.ge.u32 	%p301, %r857, %r487;
	@%p301 bra 	$L__BB0_850;
	setp.ne.s32 	%p302, %r489, 7;
	mul.f32 	%f5852, %f625, %f94;
	@%p302 bra 	$L__BB0_849;
	mul.wide.u32 	%rd269, %r243, 4;
	add.s64 	%rd270, %rd3, %rd269;
	ld.global.nc.f32 	%f1484, [%rd270+4];
	add.f32 	%f5852, %f5852, %f1484;
$L__BB0_849:
	mul.f32 	%f1485, %f5852, %f5852;
	mul.f32 	%f1486, %f5852, %f1485;
	mul.f32 	%f1487, %f5852, 0f3F000000;
	fma.rn.f32 	%f1488, %f1486, 0f3D372713, %f5852;
	mul.f32 	%f1489, %f1488, 0f3F4C422A;
	abs.f32 	%f1490, %f1489;
	mul.f32 	%f1491, %f1490, 0f4038AA3B;
	ex2.approx.ftz.f32 	%f1492, %f1491;
	add.f32 	%f1493, %f1492, 0f3F800000;
	rcp.approx.ftz.f32 	%f1494, %f1493;
	fma.rn.f32 	%f1495, %f1494, 0fC0000000, 0f3F800000;
	setp.ge.f32 	%p303, %f1490, 0f41102CB4;
	selp.f32 	%f1496, 0f3F800000, %f1495, %p303;
	copysign.f32 	%f1497, %f1489, %f1496;
	mul.f32 	%f1498, %f1489, %f1489;
	fma.rn.f32 	%f1499, %f1498, 0f3C80F082, 0fBD563CAE;
	fma.rn.f32 	%f1500, %f1499, %f1498, 0f3E085941;
	fma.rn.f32 	%f1501, %f1500, %f1498, 0fBEAAA9ED;
	fma.rn.f32 	%f1502, %f1501, %f1498, 0f00000000;
	fma.rn.f32 	%f1503, %f1502, %f1489, %f1489;
	setp.ge.f32 	%p304, %f1490, 0f3F19999A;
	selp.f32 	%f1504, %f1497, %f1503, %p304;
	add.f32 	%f1505, %f1504, 0f3F800000;
	mul.f32 	%f1506, %f1487, %f1505;
	st.global.f32 	[%rd73+4], %f1506;
$L__BB0_850:
	add.s32 	%r858, %r243, 2;
	setp.ge.u32 	%p305, %r858, %r487;
	add.s32 	%r859, %r858, %r379;
	mul.wide.u32 	%rd271, %r859, 4;
	add.s64 	%rd74, %rd4, %rd271;
	@%p305 bra 	$L__BB0_854;
	setp.ne.s32 	%p306, %r489, 7;
	mul.f32 	%f5853, %f625, %f95;
	@%p306 bra 	$L__BB0_853;
	mul.wide.u32 	%rd272, %r243, 4;
	add.s64 	%rd273, %rd3, %rd272;
	ld.global.nc.f32 	%f1507, [%rd273+8];
	add.f32 	%f5853, %f5853, %f1507;
$L__BB0_853:
	mul.f32 	%f1508, %f5853, %f5853;
	mul.f32 	%f1509, %f5853, %f1508;
	mul.f32 	%f1510, %f5853, 0f3F000000;
	fma.rn.f32 	%f1511, %f1509, 0f3D372713, %f5853;
	mul.f32 	%f1512, %f1511, 0f3F4C422A;
	abs.f32 	%f1513, %f1512;
	mul.f32 	%f1514, %f1513, 0f4038AA3B;
	ex2.approx.ftz.f32 	%f1515, %f1514;
	add.f32 	%f1516, %f1515, 0f3F800000;
	rcp.approx.ftz.f32 	%f1517, %f1516;
	fma.rn.f32 	%f1518, %f1517, 0fC0000000, 0f3F800000;
	setp.ge.f32 	%p307, %f1513, 0f41102CB4;
	selp.f32 	%f1519, 0f3F800000, %f1518, %p307;
	copysign.f32 	%f1520, %f1512, %f1519;
	mul.f32 	%f1521, %f1512, %f1512;
	fma.rn.f32 	%f1522, %f1521, 0f3C80F082, 0fBD563CAE;
	fma.rn.f32 	%f1523, %f1522, %f1521, 0f3E085941;
	fma.rn.f32 	%f1524, %f1523, %f1521, 0fBEAAA9ED;
	fma.rn.f32 	%f1525, %f1524, %f1521, 0f00000000;
	fma.rn.f32 	%f1526, %f1525, %f1512, %f1512;
	setp.ge.f32 	%p308, %f1513, 0f3F19999A;
	selp.f32 	%f1527, %f1520, %f1526, %p308;
	add.f32 	%f1528, %f1527, 0f3F800000;
	mul.f32 	%f1529, %f1510, %f1528;
	st.global.f32 	[%rd74], %f1529;
$L__BB0_854:
	add.s32 	%r860, %r243, 3;
	setp.ge.u32 	%p309, %r860, %r487;
	@%p309 bra 	$L__BB0_858;
	setp.ne.s32 	%p310, %r489, 7;
	mul.f32 	%f5854, %f625, %f96;
	@%p310 bra 	$L__BB0_857;
	mul.wide.u32 	%rd274, %r243, 4;
	add.s64 	%rd275, %rd3, %rd274;
	ld.global.nc.f32 	%f1530, [%rd275+12];
	add.f32 	%f5854, %f5854, %f1530;
$L__BB0_857:
	mul.f32 	%f1531, %f5854, %f5854;
	mul.f32 	%f1532, %f5854, %f1531;
	mul.f32 	%f1533, %f5854, 0f3F000000;
	fma.rn.f32 	%f1534, %f1532, 0f3D372713, %f5854;
	mul.f32 	%f1535, %f1534, 0f3F4C422A;
	abs.f32 	%f1536, %f1535;
	mul.f32 	%f1537, %f1536, 0f4038AA3B;
	ex2.approx.ftz.f32 	%f1538, %f1537;
	add.f32 	%f1539, %f1538, 0f3F800000;
	rcp.approx.ftz.f32 	%f1540, %f1539;
	fma.rn.f32 	%f1541, %f1540, 0fC0000000, 0f3F800000;
	setp.ge.f32 	%p311, %f1536, 0f41102CB4;
	selp.f32 	%f1542, 0f3F800000, %f1541, %p311;
	copysign.f32 	%f1543, %f1535, %f1542;
	mul.f32 	%f1544, %f1535, %f1535;
	fma.rn.f32 	%f1545, %f1544, 0f3C80F082, 0fBD563CAE;
	fma.rn.f32 	%f1546, %f1545, %f1544, 0f3E085941;
	fma.rn.f32 	%f1547, %f1546, %f1544, 0fBEAAA9ED;
	fma.rn.f32 	%f1548, %f1547, %f1544, 0f00000000;
	fma.rn.f32 	%f1549, %f1548, %f1535, %f1535;
	setp.ge.f32 	%p312, %f1536, 0f3F19999A;
	selp.f32 	%f1550, %f1543, %f1549, %p312;
	add.f32 	%f1551, %f1550, 0f3F800000;
	mul.f32 	%f1552, %f1533, %f1551;
	st.global.f32 	[%rd74+4], %f1552;
$L__BB0_858:
	add.s32 	%r380, %r242, 3;
	setp.ge.u32 	%p313, %r380, %r486;
	@%p313 bra 	$L__BB0_1402;
	mul.lo.s32 	%r381, %r380, %r487;
	setp.ge.u32 	%p314, %r243, %r487;
	@%p314 bra 	$L__BB0_863;
	setp.ne.s32 	%p315, %r489, 7;
	mul.f32 	%f5855, %f625, %f97;
	@%p315 bra 	$L__BB0_862;
	mul.wide.u32 	%rd276, %r243, 4;
	add.s64 	%rd277, %rd3, %rd276;
	ld.global.nc.f32 	%f1553, [%rd277];
	add.f32 	%f5855, %f5855, %f1553;
$L__BB0_862:
	mul.f32 	%f1554, %f5855, %f5855;
	mul.f32 	%f1555, %f5855, %f1554;
	mul.f32 	%f1556, %f5855, 0f3F000000;
	fma.rn.f32 	%f1557, %f1555, 0f3D372713, %f5855;
	mul.f32 	%f1558, %f1557, 0f3F4C422A;
	abs.f32 	%f1559, %f1558;
	mul.f32 	%f1560, %f1559, 0f4038AA3B;
	ex2.approx.ftz.f32 	%f1561, %f1560;
	add.f32 	%f1562, %f1561, 0f3F800000;
	rcp.approx.ftz.f32 	%f1563, %f1562;
	fma.rn.f32 	%f1564, %f1563, 0fC0000000, 0f3F800000;
	setp.ge.f32 	%p316, %f1559, 0f41102CB4;
	selp.f32 	%f1565, 0f3F800000, %f1564, %p316;
	copysign.f32 	%f1566, %f1558, %f1565;
	mul.f32 	%f1567, %f1558, %f1558;
	fma.rn.f32 	%f1568, %f1567, 0f3C80F082, 0fBD563CAE;
	fma.rn.f32 	%f1569, %f1568, %f1567, 0f3E085941;
	fma.rn.f32 	%f1570, %f1569, %f1567, 0fBEAAA9ED;
	fma.rn.f32 	%f1571, %f1570, %f1567, 0f00000000;
	fma.rn.f32 	%f1572, %f1571, %f1558, %f1558;
	setp.ge.f32 	%p317, %f1559, 0f3F19999A;
	selp.f32 	%f1573, %f1566, %f1572, %p317;
	add.f32 	%f1574, %f1573, 0f3F800000;
	mul.f32 	%f1575, %f1556, %f1574;
	add.s32 	%r861, %r243, %r381;
	mul.wide.u32 	%rd278, %r861, 4;
	add.s64 	%rd279, %rd4, %rd278;
	st.global.f32 	[%rd279], %f1575;
$L__BB0_863:
	add.s32 	%r382, %r243, 1;
	setp.ge.u32 	%p318, %r382, %r487;
	@%p318 bra 	$L__BB0_867;
	setp.ne.s32 	%p319, %r489, 7;
	mul.f32 	%f5856, %f625, %f98;
	@%p319 bra 	$L__BB0_866;
	mul.wide.u32 	%rd280, %r243, 4;
	add.s64 	%rd281, %rd3, %rd280;
	ld.global.nc.f32 	%f1576, [%rd281+4];
	add.f32 	%f5856, %f5856, %f1576;
$L__BB0_866:
	mul.f32 	%f1577, %f5856, %f5856;
	mul.f32 	%f1578, %f5856, %f1577;
	mul.f32 	%f1579, %f5856, 0f3F000000;
	fma.rn.f32 	%f1580, %f1578, 0f3D372713, %f5856;
	mul.f32 	%f1581, %f1580, 0f3F4C422A;
	abs.f32 	%f1582, %f1581;
	mul.f32 	%f1583, %f1582, 0f4038AA3B;
	ex2.approx.ftz.f32 	%f1584, %f1583;
	add.f32 	%f1585, %f1584, 0f3F800000;
	rcp.approx.ftz.f32 	%f1586, %f1585;
	fma.rn.f32 	%f1587, %f1586, 0fC0000000, 0f3F800000;
	setp.ge.f32 	%p320, %f1582, 0f41102CB4;
	selp.f32 	%f1588, 0f3F800000, %f1587, %p320;
	copysign.f32 	%f1589, %f1581, %f1588;
	mul.f32 	%f1590, %f1581, %f1581;
	fma.rn.f32 	%f1591, %f1590, 0f3C80F082, 0fBD563CAE;
	fma.rn.f32 	%f1592, %f1591, %f1590, 0f3E085941;
	fma.rn.f32 	%f1593, %f1592, %f1590, 0fBEAAA9ED;
	fma.rn.f32 	%f1594, %f1593, %f1590, 0f00000000;
	fma.rn.f32 	%f1595, %f1594, %f1581, %f1581;
	setp.ge.f32 	%p321, %f1582, 0f3F19999A;
	selp.f32 	%f1596, %f1589, %f1595, %p321;
	add.f32 	%f1597, %f1596, 0f3F800000;
	mul.f32 	%f1598, %f1579, %f1597;
	add.s32 	%r862, %r382, %r381;
	mul.wide.u32 	%rd282, %r862, 4;
	add.s64 	%rd283, %rd4, %rd282;
	st.global.f32 	[%rd283], %f1598;
$L__BB0_867:
	add.s32 	%r383, %r243, 2;
	setp.ge.u32 	%p322, %r383, %r487;
	@%p322 bra 	$L__BB0_871;
	setp.ne.s32 	%p323, %r489, 7;
	mul.f32 	%f5857, %f625, %f99;
	@%p323 bra 	$L__BB0_870;
	mul.wide.u32 	%rd284, %r243, 4;
	add.s64 	%rd285, %rd3, %rd284;
	ld.global.nc.f32 	%f1599, [%rd285+8];
	add.f32 	%f5857, %f5857, %f1599;
$L__BB0_870:
	mul.f32 	%f1600, %f5857, %f5857;
	mul.f32 	%f1601, %f5857, %f1600;
	mul.f32 	%f1602, %f5857, 0f3F000000;
	fma.rn.f32 	%f1603, %f1601, 0f3D372713, %f5857;
	mul.f32 	%f1604, %f1603, 0f3F4C422A;
	abs.f32 	%f1605, %f1604;
	mul.f32 	%f1606, %f1605, 0f4038AA3B;
	ex2.approx.ftz.f32 	%f1607, %f1606;
	add.f32 	%f1608, %f1607, 0f3F800000;
	rcp.approx.ftz.f32 	%f1609, %f1608;
	fma.rn.f32 	%f1610, %f1609, 0fC0000000, 0f3F800000;
	setp.ge.f32 	%p324, %f1605, 0f41102CB4;
	selp.f32 	%f1611, 0f3F800000, %f1610, %p324;
	copysign.f32 	%f1612, %f1604, %f1611;
	mul.f32 	%f1613, %f1604, %f1604;
	fma.rn.f32 	%f1614, %f1613, 0f3C80F082, 0fBD563CAE;
	fma.rn.f32 	%f1615, %f1614, %f1613, 0f3E085941;
	fma.rn.f32 	%f1616, %f1615, %f1613, 0fBEAAA9ED;
	fma.rn.f32 	%f1617, %f1616, %f1613, 0f00000000;
	fma.rn.f32 	%f1618, %f1617, %f1604, %f1604;
	setp.ge.f32 	%p325, %f1605, 0f3F19999A;
	selp.f32 	%f1619, %f1612, %f1618, %p325;
	add.f32 	%f1620, %f1619, 0f3F800000;
	mul.f32 	%f1621, %f1602, %f1620;
	add.s32 	%r863, %r383, %r381;
	mul.wide.u32 	%rd286, %r863, 4;
	add.s64 	%rd287, %rd4, %rd286;
	st.global.f32 	[%rd287], %f1621;
$L__BB0_871:
	add.s32 	%r384, %r243, 3;
	setp.ge.u32 	%p326, %r384, %r487;
	@%p326 bra 	$L__BB0_1402;
	setp.ne.s32 	%p327, %r489, 7;
	mul.f32 	%f5858, %f625, %f100;
	@%p327 bra 	$L__BB0_874;
	mul.wide.u32 	%rd288, %r243, 4;
	add.s64 	%rd289, %rd3, %rd288;
	ld.global.nc.f32 	%f1622, [%rd289+12];
	add.f32 	%f5858, %f5858, %f1622;
$L__BB0_874:
	mul.f32 	%f1623, %f5858, %f5858;
	mul.f32 	%f1624, %f5858, %f1623;
	mul.f32 	%f1625, %f5858, 0f3F000000;
	fma.rn.f32 	%f1626, %f1624, 0f3D372713, %f5858;
	mul.f32 	%f1627, %f1626, 0f3F4C422A;
	abs.f32 	%f1628, %f1627;
	mul.f32 	%f1629, %f1628, 0f4038AA3B;
	ex2.approx.ftz.f32 	%f1630, %f1629;
	add.f32 	%f1631, %f1630, 0f3F800000;
	rcp.approx.ftz.f32 	%f1632, %f1631;
	fma.rn.f32 	%f1633, %f1632, 0fC0000000, 0f3F800000;
	setp.ge.f32 	%p328, %f1628, 0f41102CB4;
	selp.f32 	%f1634, 0f3F800000, %f1633, %p328;
	copysign.f32 	%f1635, %f1627, %f1634;
	mul.f32 	%f1636, %f1627, %f1627;
	fma.rn.f32 	%f1637, %f1636, 0f3C80F082, 0fBD563CAE;
	fma.rn.f32 	%f1638, %f1637, %f1636, 0f3E085941;
	fma.rn.f32 	%f1639, %f1638, %f1636, 0fBEAAA9ED;
	fma.rn.f32 	%f1640, %f1639, %f1636, 0f00000000;
	fma.rn.f32 	%f1641, %f1640, %f1627, %f1627;
	setp.ge.f32 	%p329, %f1628, 0f3F19999A;
	selp.f32 	%f1642, %f1635, %f1641, %p329;
	add.f32 	%f1643, %f1642, 0f3F800000;
	mul.f32 	%f1644, %f1625, %f1643;
	add.s32 	%r864, %r384, %r381;
	mul.wide.u32 	%rd290, %r864, 4;
	add.s64 	%rd291, %rd4, %rd290;
	st.global.f32 	[%rd291], %f1644;
	bra.uni 	$L__BB0_1402;
$L__BB0_875:
	add.s32 	%r798, %r489, -5;
	setp.lt.u32 	%p220, %r798, 2;
	@%p220 bra 	$L__BB0_946;
	setp.eq.s32 	%p221, %r489, 4;
	@%p221 bra 	$L__BB0_1186;
	setp.eq.s32 	%p222, %r489, 7;
	@%p222 bra 	$L__BB0_1186;
$L__BB0_878:
	setp.lt.u32 	%p490, %r242, %r486;
	@%p490 bra 	$L__BB0_879;
	bra.uni 	$L__BB0_895;
$L__BB0_879:
	setp.lt.u32 	%p491, %r243, %r487;
	mul.wide.u32 	%rd488, %r243, 4;
	add.s64 	%rd83, %rd3, %rd488;
	mad.lo.s32 	%r982, %r242, %r487, %r243;
	mul.wide.u32 	%rd489, %r982, 4;
	add.s64 	%rd84, %rd4, %rd489;
	@%p491 bra 	$L__BB0_880;
	bra.uni 	$L__BB0_883;
$L__BB0_880:
	setp.ne.s32 	%p492, %r489, 7;
	mul.f32 	%f5879, %f625, %f92;
	@%p492 bra 	$L__BB0_882;
	ld.global.nc.f32 	%f2381, [%rd83];
	add.f32 	%f5879, %f5879, %f2381;
$L__BB0_882:
	st.global.f32 	[%rd84], %f5879;
$L__BB0_883:
	add.s32 	%r983, %r243, 1;
	setp.ge.u32 	%p493, %r983, %r487;
	@%p493 bra 	$L__BB0_887;
	setp.ne.s32 	%p494, %r489, 7;
	mul.f32 	%f5880, %f625, %f91;
	@%p494 bra 	$L__BB0_886;
	ld.global.nc.f32 	%f2382, [%rd83+4];
	add.f32 	%f5880, %f5880, %f2382;
$L__BB0_886:
	st.global.f32 	[%rd84+4], %f5880;
$L__BB0_887:
	add.s32 	%r984, %r243, 2;
	setp.ge.u32 	%p495, %r984, %r487;
	@%p495 bra 	$L__BB0_891;
	setp.ne.s32 	%p496, %r489, 7;
	mul.f32 	%f5881, %f625, %f90;
	@%p496 bra 	$L__BB0_890;
	ld.global.nc.f32 	%f2383, [%rd83+8];
	add.f32 	%f5881, %f5881, %f2383;
$L__BB0_890:
	st.global.f32 	[%rd84+8], %f5881;
$L__BB0_891:
	add.s32 	%r985, %r243, 3;
	setp.ge.u32 	%p497, %r985, %r487;
	@%p497 bra 	$L__BB0_895;
	setp.ne.s32 	%p498, %r489, 7;
	mul.f32 	%f5882, %f625, %f89;
	@%p498 bra 	$L__BB0_894;
	ld.global.nc.f32 	%f2384, [%rd83+12];
	add.f32 	%f5882, %f5882, %f2384;
$L__BB0_894:
	st.global.f32 	[%rd84+12], %f5882;
$L__BB0_895:
	add.s32 	%r397, %r242, 1;
	setp.ge.u32 	%p499, %r397, %r486;
	@%p499 bra 	$L__BB0_912;
	mul.lo.s32 	%r398, %r397, %r487;
	setp.ge.u32 	%p500, %r243, %r487;
	@%p500 bra 	$L__BB0_900;
	setp.ne.s32 	%p501, %r489, 7;
	mul.f32 	%f5883, %f625, %f88;
	@%p501 bra 	$L__BB0_899;
	mul.wide.u32 	%rd490, %r243, 4;
	add.s64 	%rd491, %rd3, %rd490;
	ld.global.nc.f32 	%f2385, [%rd491];
	add.f32 	%f5883, %f5883, %f2385;
$L__BB0_899:
	add.s32 	%r986, %r243, %r398;
	mul.wide.u32 	%rd492, %r986, 4;
	add.s64 	%rd493, %rd4, %rd492;
	st.global.f32 	[%rd493], %f5883;
$L__BB0_900:
	add.s32 	%r399, %r243, 1;
	setp.ge.u32 	%p502, %r399, %r487;
	@%p502 bra 	$L__BB0_904;
	setp.ne.s32 	%p503, %r489, 7;
	mul.f32 	%f5884, %f625, %f87;
	@%p503 bra 	$L__BB0_903;
	mul.wide.u32 	%rd494, %r243, 4;
	add.s64 	%rd495, %rd3, %rd494;
	ld.global.nc.f32 	%f2386, [%rd495+4];
	add.f32 	%f5884, %f5884, %f2386;
$L__BB0_903:
	add.s32 	%r987, %r399, %r398;
	mul.wide.u32 	%rd496, %r987, 4;
	add.s64 	%rd497, %rd4, %rd496;
	st.global.f32 	[%rd497], %f5884;
$L__BB0_904:
	add.s32 	%r400, %r243, 2;
	setp.ge.u32 	%p504, %r400, %r487;
	@%p504 bra 	$L__BB0_908;
	setp.ne.s32 	%p505, %r489, 7;
	mul.f32 	%f5885, %f625, %f86;
	@%p505 bra 	$L__BB0_907;
	mul.wide.u32 	%rd498, %r243, 4;
	add.s64 	%rd499, %rd3, %rd498;
	ld.global.nc.f32 	%f2387, [%rd499+8];
	add.f32 	%f5885, %f5885, %f2387;
$L__BB0_907:
	add.s32 	%r988, %r400, %r398;
	mul.wide.u32 	%rd500, %r988, 4;
	add.s64 	%rd501, %rd4, %rd500;
	st.global.f32 	[%rd501], %f5885;
$L__BB0_908:
	add.s32 	%r401, %r243, 3;
	setp.ge.u32 	%p506, %r401, %r487;
	@%p506 bra 	$L__BB0_912;
	setp.ne.s32 	%p507, %r489, 7;
	mul.f32 	%f5886, %f625, %f85;
	@%p507 bra 	$L__BB0_911;
	mul.wide.u32 	%rd502, %r243, 4;
	add.s64 	%rd503, %rd3, %rd502;
	ld.global.nc.f32 	%f2388, [%rd503+12];
	add.f32 	%f5886, %f5886, %f2388;
$L__BB0_911:
	add.s32 	%r989, %r401, %r398;
	mul.wide.u32 	%rd504, %r989, 4;
	add.s64 	%rd505, %rd4, %rd504;
	st.global.f32 	[%rd505], %f5886;
$L__BB0_912:
	add.s32 	%r402, %r242, 2;
	setp.ge.u32 	%p508, %r402, %r486;
	@%p508 bra 	$L__BB0_929;
	mul.lo.s32 	%r403, %r402, %r487;
	setp.ge.u32 	%p509, %r243, %r487;
	add.s32 	%r990, %r243, %r403;
	mul.wide.u32 	%rd506, %r990, 4;
	add.s64 	%rd81, %rd4, %rd506;
	@%p509 bra 	$L__BB0_917;
	setp.ne.s32 	%p510, %r489, 7;
	mul.f32 	%f5887, %f625, %f93;
	@%p510 bra 	$L__BB0_916;
	mul.wide.u32 	%rd507, %r243, 4;
	add.s64 	%rd508, %rd3, %rd507;
	ld.global.nc.f32 	%f2389, [%rd508];
	add.f32 	%f5887, %f5887, %f2389;
$L__BB0_916:
	st.global.f32 	[%rd81], %f5887;
$L__BB0_917:
	add.s32 	%r991, %r243, 1;
	setp.ge.u32 	%p511, %r991, %r487;
	@%p511 bra 	$L__BB0_921;
	setp.ne.s32 	%p512, %r489, 7;
	mul.f32 	%f5888, %f625, %f94;
	@%p512 bra 	$L__BB0_920;
	mul.wide.u32 	%rd509, %r243, 4;
	add.s64 	%rd510, %rd3, %rd509;
	ld.global.nc.f32 	%f2390, [%rd510+4];
	add.f32 	%f5888, %f5888, %f2390;
$L__BB0_920:
	st.global.f32 	[%rd81+4], %f5888;
$L__BB0_921:
	add.s32 	%r992, %r243, 2;
	setp.ge.u32 	%p513, %r992, %r487;
	add.s32 	%r993, %r992, %r403;
	mul.wide.u32 	%rd511, %r993, 4;
	add.s64 	%rd82, %rd4, %rd511;
	@%p513 bra 	$L__BB0_925;
	setp.ne.s32 	%p514, %r489, 7;
	mul.f32 	%f5889, %f625, %f95;
	@%p514 bra 	$L__BB0_924;
	mul.wide.u32 	%rd512, %r243, 4;
	add.s64 	%rd513, %rd3, %rd512;
	ld.global.nc.f32 	%f2391, [%rd513+8];
	add.f32 	%f5889, %f5889, %f2391;
$L__BB0_924:
	st.global.f32 	[%rd82], %f5889;
$L__BB0_925:
	add.s32 	%r994, %r243, 3;
	setp.ge.u32 	%p515, %r994, %r487;
	@%p515 bra 	$L__BB0_929;
	setp.ne.s32 	%p516, %r489, 7;
	mul.f32 	%f5890, %f625, %f96;
	@%p516 bra 	$L__BB0_928;
	mul.wide.u32 	%rd514, %r243, 4;
	add.s64 	%rd515, %rd3, %rd514;
	ld.global.nc.f32 	%f2392, [%rd515+12];
	add.f32 	%f5890, %f5890, %f2392;
$L__BB0_928:
	st.global.f32 	[%rd82+4], %f5890;
$L__BB0_929:
	add.s32 	%r404, %r242, 3;
	setp.ge.u32 	%p517, %r404, %r486;
	@%p517 bra 	$L__BB0_1402;
	mul.lo.s32 	%r405, %r404, %r487;
	setp.ge.u32 	%p518, %r243, %r487;
	@%p518 bra 	$L__BB0_934;
	setp.ne.s32 	%p519, %r489, 7;
	mul.f32 	%f5891, %f625, %f97;
	@%p519 bra 	$L__BB0_933;
	mul.wide.u32 	%rd516, %r243, 4;
	add.s64 	%rd517, %rd3, %rd516;
	ld.global.nc.f32 	%f2393, [%rd517];
	add.f32 	%f5891, %f5891, %f2393;
$L__BB0_933:
	add.s32 	%r995, %r243, %r405;
	mul.wide.u32 	%rd518, %r995, 4;
	add.s64 	%rd519, %rd4, %rd518;
	st.global.f32 	[%rd519], %f5891;
$L__BB0_934:
	add.s32 	%r406, %r243, 1;
	setp.ge.u32 	%p520, %r406, %r487;
	@%p520 bra 	$L__BB0_938;
	setp.ne.s32 	%p521, %r489, 7;
	mul.f32 	%f5892, %f625, %f98;
	@%p521 bra 	$L__BB0_937;
	mul.wide.u32 	%rd520, %r243, 4;
	add.s64 	%rd521, %rd3, %rd520;
	ld.global.nc.f32 	%f2394, [%rd521+4];
	add.f32 	%f5892, %f5892, %f2394;
$L__BB0_937:
	add.s32 	%r996, %r406, %r405;
	mul.wide.u32 	%rd522, %r996, 4;
	add.s64 	%rd523, %rd4, %rd522;
	st.global.f32 	[%rd523], %f5892;
$L__BB0_938:
	add.s32 	%r407, %r243, 2;
	setp.ge.u32 	%p522, %r407, %r487;
	@%p522 bra 	$L__BB0_942;
	setp.ne.s32 	%p523, %r489, 7;
	mul.f32 	%f5893, %f625, %f99;
	@%p523 bra 	$L__BB0_941;
	mul.wide.u32 	%rd524, %r243, 4;
	add.s64 	%rd525, %rd3, %rd524;
	ld.global.nc.f32 	%f2395, [%rd525+8];
	add.f32 	%f5893, %f5893, %f2395;
$L__BB0_941:
	add.s32 	%r997, %r407, %r405;
	mul.wide.u32 	%rd526, %r997, 4;
	add.s64 	%rd527, %rd4, %rd526;
	st.global.f32 	[%rd527], %f5893;
$L__BB0_942:
	add.s32 	%r408, %r243, 3;
	setp.ge.u32 	%p524, %r408, %r487;
	@%p524 bra 	$L__BB0_1402;
	setp.ne.s32 	%p525, %r489, 7;
	mul.f32 	%f5894, %f625, %f100;
	@%p525 bra 	$L__BB0_945;
	mul.wide.u32 	%rd528, %r243, 4;
	add.s64 	%rd529, %rd3, %rd528;
	ld.global.nc.f32 	%f2396, [%rd529+12];
	add.f32 	%f5894, %f5894, %f2396;
$L__BB0_945:
	add.s32 	%r998, %r408, %r405;
	mul.wide.u32 	%rd530, %r998, 4;
	add.s64 	%rd531, %rd4, %rd530;
	st.global.f32 	[%rd531], %f5894;
	bra.uni 	$L__BB0_1402;
$L__BB0_946:
	setp.lt.u32 	%p366, %r242, %r486;
	@%p366 bra 	$L__BB0_1064;
$L__BB0_947:
	add.s32 	%r330, %r242, 1;
	setp.ge.u32 	%p397, %r330, %r486;
	@%p397 bra 	$L__BB0_986;
	mul.lo.s32 	%r331, %r330, %r487;
	setp.gt.s32 	%p398, %r489, 3;
	@%p398 bra 	$L__BB0_959;
	setp.eq.s32 	%p402, %r489, 2;
	@%p402 bra 	$L__BB0_970;
	setp.eq.s32 	%p403, %r489, 3;
	@%p403 bra 	$L__BB0_951;
	bra.uni 	$L__BB0_978;
$L__BB0_951:
	setp.ge.u32 	%p408, %r243, %r487;
	@%p408 bra 	$L__BB0_953;
	mul.wide.u32 	%rd336, %r243, 4;
	add.s64 	%rd337, %rd3, %rd336;
	ld.global.nc.f32 	%f1913, [%rd337];
	fma.rn.f32 	%f1914, %f625, %f88, %f1913;
	mul.f32 	%f1915, %f1914, %f1914;
	mul.f32 	%f1916, %f1914, %f1915;
	mul.f32 	%f1917, %f1914, 0f3F000000;
	fma.rn.f32 	%f1918, %f1916, 0f3D372713, %f1914;
	mul.f32 	%f1919, %f1918, 0f3F4C422A;
	abs.f32 	%f1920, %f1919;
	mul.f32 	%f1921, %f1920, 0f4038AA3B;
	ex2.approx.ftz.f32 	%f1922, %f1921;
	add.f32 	%f1923, %f1922, 0f3F800000;
	rcp.approx.ftz.f32 	%f1924, %f1923;
	fma.rn.f32 	%f1925, %f1924, 0fC0000000, 0f3F800000;
	setp.ge.f32 	%p409, %f1920, 0f41102CB4;
	selp.f32 	%f1926, 0f3F800000, %f1925, %p409;
	copysign.f32 	%f1927, %f1919, %f1926;
	mul.f32 	%f1928, %f1919, %f1919;
	fma.rn.f32 	%f1929, %f1928, 0f3C80F082, 0fBD563CAE;
	fma.rn.f32 	%f1930, %f1929, %f1928, 0f3E085941;
	fma.rn.f32 	%f1931, %f1930, %f1928, 0fBEAAA9ED;
	fma.rn.f32 	%f1932, %f1931, %f1928, 0f00000000;
	fma.rn.f32 	%f1933, %f1932, %f1919, %f1919;
	setp.ge.f32 	%p410, %f1920, 0f3F19999A;
	selp.f32 	%f1934, %f1927, %f1933, %p410;
	add.f32 	%f1935, %f1934, 0f3F800000;
	mul.f32 	%f1936, %f1917, %f1935;
	add.s32 	%r918, %r243, %r331;
	mul.wide.u32 	%rd338, %r918, 4;
	add.s64 	%rd339, %rd4, %rd338;
	st.global.f32 	[%rd339], %f1936;
$L__BB0_953:
	add.s32 	%r335, %r243, 1;
	setp.ge.u32 	%p411, %r335, %r487;
	@%p411 bra 	$L__BB0_955;
	mul.wide.u32 	%rd340, %r243, 4;
	add.s64 	%rd341, %rd3, %rd340;
	ld.global.nc.f32 	%f1937, [%rd341+4];
	fma.rn.f32 	%f1938, %f625, %f87, %f1937;
	mul.f32 	%f1939, %f1938, %f1938;
	mul.f32 	%f1940, %f1938, %f1939;
	mul.f32 	%f1941, %f1938, 0f3F000000;
	fma.rn.f32 	%f1942, %f1940, 0f3D372713, %f1938;
	mul.f32 	%f1943, %f1942, 0f3F4C422A;
	abs.f32 	%f1944, %f1943;
	mul.f32 	%f1945, %f1944, 0f4038AA3B;
	ex2.approx.ftz.f32 	%f1946, %f1945;
	add.f32 	%f1947, %f1946, 0f3F800000;
	rcp.approx.ftz.f32 	%f1948, %f1947;
	fma.rn.f32 	%f1949, %f1948, 0fC0000000, 0f3F800000;
	setp.ge.f32 	%p412, %f1944, 0f41102CB4;
	selp.f32 	%f1950, 0f3F800000, %f1949, %p412;
	copysign.f32 	%f1951, %f1943, %f1950;
	mul.f32 	%f1952, %f1943, %f1943;
	fma.rn.f32 	%f1953, %f1952, 0f3C80F082, 0fBD563CAE;
	fma.rn.f32 	%f1954, %f1953, %f1952, 0f3E085941;
	fma.rn.f32 	%f1955, %f1954, %f1952, 0fBEAAA9ED;
	fma.rn.f32 	%f1956, %f1955, %f1952, 0f00000000;
	fma.rn.f32 	%f1957, %f1956, %f1943, %f1943;
	setp.ge.f32 	%p413, %f1944, 0f3F19999A;
	selp.f32 	%f1958, %f1951, %f1957, %p413;
	add.f32 	%f1959, %f1958, 0f3F800000;
	mul.f32 	%f1960, %f1941, %f1959;
	add.s32 	%r919, %r335, %r331;
	mul.wide.u32 	%rd342, %r919, 4;
	add.s64 	%rd343, %rd4, %rd342;
	st.global.f32 	[%rd343], %f1960;
$L__BB0_955:
	add.s32 	%r336, %r243, 2;
	setp.ge.u32 	%p414, %r336, %r487;
	@%p414 bra 	$L__BB0_957;
	mul.wide.u32 	%rd344, %r243, 4;
	add.s64 	%rd345, %rd3, %rd344;
	ld.global.nc.f32 	%f1961, [%rd345+8];
	fma.rn.f32 	%f1962, %f625, %f86, %f1961;
	mul.f32 	%f1963, %f1962, %f1962;
	mul.f32 	%f1964, %f1962, %f1963;
	mul.f32 	%f1965, %f1962, 0f3F000000;
	fma.rn.f32 	%f1966, %f1964, 0f3D372713, %f1962;
	mul.f32 	%f1967, %f1966, 0f3F4C422A;
	abs.f32 	%f1968, %f1967;
	mul.f32 	%f1969, %f1968, 0f4038AA3B;
	ex2.approx.ftz.f32 	%f1970, %f1969;
	add.f32 	%f1971, %f1970, 0f3F800000;
	rcp.approx.ftz.f32 	%f1972, %f1971;
	fma.rn.f32 	%f1973, %f1972, 0fC0000000, 0f3F800000;
	setp.ge.f32 	%p415, %f1968, 0f41102CB4;
	selp.f32 	%f1974, 0f3F800000, %f1973, %p415;
	copysign.f32 	%f1975, %f1967, %f1974;
	mul.f32 	%f1976, %f1967, %f1967;
	fma.rn.f32 	%f1977, %f1976, 0f3C80F082, 0fBD563CAE;
	fma.rn.f32 	%f1978, %f1977, %f1976, 0f3E085941;
	fma.rn.f32 	%f1979, %f1978, %f1976, 0fBEAAA9ED;
	fma.rn.f32 	%f1980, %f1979, %f1976, 0f00000000;
	fma.rn.f32 	%f1981, %f1980, %f1967, %f1967;
	setp.ge.f32 	%p416, %f1968, 0f3F19999A;
	selp.f32 	%f1982, %f1975, %f1981, %p416;
	add.f32 	%f1983, %f1982, 0f3F800000;
	mul.f32 	%f1984, %f1965, %f1983;
	add.s32 	%r920, %r336, %r331;
	mul.wide.u32 	%rd346, %r920, 4;
	add.s64 	%rd347, %rd4, %rd346;
	st.global.f32 	[%rd347], %f1984;
$L__BB0_957:
	add.s32 	%r337, %r243, 3;
	setp.ge.u32 	%p417, %r337, %r487;
	@%p417 bra 	$L__BB0_986;
	mul.wide.u32 	%rd348, %r243, 4;
	add.s64 	%rd349, %rd3, %rd348;
	ld.global.nc.f32 	%f1985, [%rd349+12];
	fma.rn.f32 	%f1986, %f625, %f85, %f1985;
	mul.f32 	%f1987, %f1986, %f1986;
	mul.f32 	%f1988, %f1986, %f1987;
	mul.f32 	%f1989, %f1986, 0f3F000000;
	fma.rn.f32 	%f1990, %f1988, 0f3D372713, %f1986;
	mul.f32 	%f1991, %f1990, 0f3F4C422A;
	abs.f32 	%f1992, %f1991;
	mul.f32 	%f1993, %f1992, 0f4038AA3B;
	ex2.approx.ftz.f32 	%f1994, %f1993;
	add.f32 	%f1995, %f1994, 0f3F800000;
	rcp.approx.ftz.f32 	%f1996, %f1995;
	fma.rn.f32 	%f1997, %f1996, 0fC0000000, 0f3F800000;
	setp.ge.f32 	%p418, %f1992, 0f41102CB4;
	selp.f32 	%f1998, 0f3F800000, %f1997, %p418;
	copysign.f32 	%f1999, %f1991, %f1998;
	mul.f32 	%f2000, %f1991, %f1991;
	fma.rn.f32 	%f2001, %f2000, 0f3C80F082, 0fBD563CAE;
	fma.rn.f32 	%f2002, %f2001, %f2000, 0f3E085941;
	fma.rn.f32 	%f2003, %f2002, %f2000, 0fBEAAA9ED;
	fma.rn.f32 	%f2004, %f2003, %f2000, 0f00000000;
	fma.rn.f32 	%f2005, %f2004, %f1991, %f1991;
	setp.ge.f32 	%p419, %f1992, 0f3F19999A;
	selp.f32 	%f2006, %f1999, %f2005, %p419;
	add.f32 	%f2007, %f2006, 0f3F800000;
	mul.f32 	%f2008, %f1989, %f2007;
	add.s32 	%r921, %r337, %r331;
	mul.wide.u32 	%rd350, %r921, 4;
	add.s64 	%rd351, %rd4, %rd350;
	st.global.f32 	[%rd351], %f2008;
	bra.uni 	$L__BB0_986;
$L__BB0_959:
	setp.eq.s32 	%p399, %r489, 6;
	@%p399 bra 	$L__BB0_951;
	setp.eq.s32 	%p400, %r489, 5;
	@%p400 bra 	$L__BB0_970;
	setp.ne.s32 	%p401, %r489, 4;
	@%p401 bra 	$L__BB0_978;
	setp.ge.u32 	%p404, %r243, %r487;
	@%p404 bra 	$L__BB0_964;
	mul.wide.u32 	%rd320, %r243, 4;
	add.s64 	%rd321, %rd3, %rd320;
	ld.global.nc.f32 	%f1853, [%rd321];
	fma.rn.f32 	%f1854, %f625, %f88, %f1853;
	fma.rn.f32 	%f1855, %f1854, 0fBBBB989D, 0f3F000000;
	cvt.sat.f32.f32 	%f1856, %f1855;
	mov.f32 	%f1857, 0f4B400001;
	mov.f32 	%f1858, 0f437C0000;
	fma.rm.f32 	%f1859, %f1856, %f1858, %f1857;
	add.f32 	%f1860, %f1859, 0fCB40007F;
	neg.f32 	%f1861, %f1860;
	fma.rn.f32 	%f1862, %f1854, 0fBFB8AA3B, %f1861;
	fma.rn.f32 	%f1863, %f1854, 0fB2A57060, %f1862;
	mov.b32 	%r906, %f1859;
	shl.b32 	%r907, %r906, 23;
	mov.b32 	%f1864, %r907;
	ex2.approx.ftz.f32 	%f1865, %f1863;
	fma.rn.f32 	%f1866, %f1865, %f1864, 0f3F800000;
	div.rn.f32 	%f1867, %f1854, %f1866;
	add.s32 	%r908, %r243, %r331;
	mul.wide.u32 	%rd322, %r908, 4;
	add.s64 	%rd323, %rd4, %rd322;
	st.global.f32 	[%rd323], %f1867;
$L__BB0_964:
	add.s32 	%r332, %r243, 1;
	setp.ge.u32 	%p405, %r332, %r487;
	@%p405 bra 	$L__BB0_966;
	mul.wide.u32 	%rd324, %r243, 4;
	add.s64 	%rd325, %rd3, %rd324;
	ld.global.nc.f32 	%f1868, [%rd325+4];
	fma.rn.f32 	%f1869, %f625, %f87, %f1868;
	fma.rn.f32 	%f1870, %f1869, 0fBBBB989D, 0f3F000000;
	cvt.sat.f32.f32 	%f1871, %f1870;
	mov.f32 	%f1872, 0f4B400001;
	mov.f32 	%f1873, 0f437C0000;
	fma.rm.f32 	%f1874, %f1871, %f1873, %f1872;
	add.f32 	%f1875, %f1874, 0fCB40007F;
	neg.f32 	%f1876, %f1875;
	fma.rn.f32 	%f1877, %f1869, 0fBFB8AA3B, %f1876;
	fma.rn.f32 	%f1878, %f1869, 0fB2A57060, %f1877;
	mov.b32 	%r909, %f1874;
	shl.b32 	%r910, %r909, 23;
	mov.b32 	%f1879, %r910;
	ex2.approx.ftz.f32 	%f1880, %f1878;
	fma.rn.f32 	%f1881, %f1880, %f1879, 0f3F800000;
	div.rn.f32 	%f1882, %f1869, %f1881;
	add.s32 	%r911, %r332, %r331;
	mul.wide.u32 	%rd326, %r911, 4;
	add.s64 	%rd327, %rd4, %rd326;
	st.global.f32 	[%rd327], %f1882;
$L__BB0_966:
	add.s32 	%r333, %r243, 2;
	setp.ge.u32 	%p406, %r333, %r487;
	@%p406 bra 	$L__BB0_968;
	mul.wide.u32 	%rd328, %r243, 4;
	add.s64 	%rd329, %rd3, %rd328;
	ld.global.nc.f32 	%f1883, [%rd329+8];
	fma.rn.f32 	%f1884, %f625, %f86, %f1883;
	fma.rn.f32 	%f1885, %f1884, 0fBBBB989D, 0f3F000000;
	cvt.sat.f32.f32 	%f1886, %f1885;
	mov.f32 	%f1887, 0f4B400001;
	mov.f32 	%f1888, 0f437C0000;
	fma.rm.f32 	%f1889, %f1886, %f1888, %f1887;
	add.f32 	%f1890, %f1889, 0fCB40007F;
	neg.f32 	%f1891, %f1890;
	fma.rn.f32 	%f1892, %f1884, 0fBFB8AA3B, %f1891;
	fma.rn.f32 	%f1893, %f1884, 0fB2A57060, %f1892;
	mov.b32 	%r912, %f1889;
	shl.b32 	%r913, %r912, 23;
	mov.b32 	%f1894, %r913;
	ex2.approx.ftz.f32 	%f1895, %f1893;
	fma.rn.f32 	%f1896, %f1895, %f1894, 0f3F800000;
	div.rn.f32 	%f1897, %f1884, %f1896;
	add.s32 	%r914, %r333, %r331;
	mul.wide.u32 	%rd330, %r914, 4;
	add.s64 	%rd331, %rd4, %rd330;
	st.global.f32 	[%rd331], %f1897;
$L__BB0_968:
	add.s32 	%r334, %r243, 3;
	setp.ge.u32 	%p407, %r334, %r487;
	@%p407 bra 	$L__BB0_986;
	mul.wide.u32 	%rd332, %r243, 4;
	add.s64 	%rd333, %rd3, %rd332;
	ld.global.nc.f32 	%f1898, [%rd333+12];
	fma.rn.f32 	%f1899, %f625, %f85, %f1898;
	fma.rn.f32 	%f1900, %f1899, 0fBBBB989D, 0f3F000000;
	cvt.sat.f32.f32 	%f1901, %f1900;
	mov.f32 	%f1902, 0f4B400001;
	mov.f32 	%f1903, 0f437C0000;
	fma.rm.f32 	%f1904, %f1901, %f1903, %f1902;
	add.f32 	%f1905, %f1904, 0fCB40007F;
	neg.f32 	%f1906, %f1905;
	fma.rn.f32 	%f1907, %f1899, 0fBFB8AA3B, %f1906;
	fma.rn.f32 	%f1908, %f1899, 0fB2A57060, %f1907;
	mov.b32 	%r915, %f1904;
	shl.b32 	%r916, %r915, 23;
	mov.b32 	%f1909, %r916;
	ex2.approx.ftz.f32 	%f1910, %f1908;
	fma.rn.f32 	%f1911, %f1910, %f1909, 0f3F800000;
	div.rn.f32 	%f1912, %f1899, %f1911;
	add.s32 	%r917, %r334, %r331;
	mul.wide.u32 	%rd334, %r917, 4;
	add.s64 	%rd335, %rd4, %rd334;
	st.global.f32 	[%rd335], %f1912;
	bra.uni 	$L__BB0_986;
$L__BB0_970:
	setp.ge.u32 	%p420, %r243, %r487;
	@%p420 bra 	$L__BB0_972;
	mul.wide.u32 	%rd352, %r243, 4;
	add.s64 	%rd353, %rd3, %rd352;
	ld.global.nc.f32 	%f2009, [%rd353];
	fma.rn.f32 	%f2010, %f625, %f88, %f2009;
	max.f32 	%f2011, %f2010, 0f00000000;
	add.s32 	%r922, %r243, %r331;
	mul.wide.u32 	%rd354, %r922, 4;
	add.s64 	%rd355, %rd4, %rd354;
	st.global.f32 	[%rd355], %f2011;
$L__BB0_972:
	add.s32 	%r338, %r243, 1;
	setp.ge.u32 	%p421, %r338, %r487;
	@%p421 bra 	$L__BB0_974;
	mul.wide.u32 	%rd356, %r243, 4;
	add.s64 	%rd357, %rd3, %rd356;
	ld.global.nc.f32 	%f2012, [%rd357+4];
	fma.rn.f32 	%f2013, %f625, %f87, %f2012;
	max.f32 	%f2014, %f2013, 0f00000000;
	add.s32 	%r923, %r338, %r331;
	mul.wide.u32 	%rd358, %r923, 4;
	add.s64 	%rd359, %rd4, %rd358;
	st.global.f32 	[%rd359], %f2014;
$L__BB0_974:
	add.s32 	%r339, %r243, 2;
	setp.ge.u32 	%p422, %r339, %r487;
	@%p422 bra 	$L__BB0_976;
	mul.wide.u32 	%rd360, %r243, 4;
	add.s64 	%rd361, %rd3, %rd360;
	ld.global.nc.f32 	%f2015, [%rd361+8];
	fma.rn.f32 	%f2016, %f625, %f86, %f2015;
	max.f32 	%f2017, %f2016, 0f00000000;
	add.s32 	%r924, %r339, %r331;
	mul.wide.u32 	%rd362, %r924, 4;
	add.s64 	%rd363, %rd4, %rd362;
	st.global.f32 	[%rd363], %f2017;
$L__BB0_976:
	add.s32 	%r340, %r243, 3;
	setp.ge.u32 	%p423, %r340, %r487;
	@%p423 bra 	$L__BB0_986;
	mul.wide.u32 	%rd364, %r243, 4;
	add.s64 	%rd365, %rd3, %rd364;
	ld.global.nc.f32 	%f2018, [%rd365+12];
	fma.rn.f32 	%f2019, %f625, %f85, %f2018;
	max.f32 	%f2020, %f2019, 0f00000000;
	add.s32 	%r925, %r340, %r331;
	mul.wide.u32 	%rd366, %r925, 4;
	add.s64 	%rd367, %rd4, %rd366;
	st.global.f32 	[%rd367], %f2020;
	bra.uni 	$L__BB0_986;
$L__BB0_978:
	setp.ge.u32 	%p424, %r243, %r487;
	@%p424 bra 	$L__BB0_980;
	mul.wide.u32 	%rd368, %r243, 4;
	add.s64 	%rd369, %rd3, %rd368;
	ld.global.nc.f32 	%f2021, [%rd369];
	fma.rn.f32 	%f2022, %f625, %f88, %f2021;
	add.s32 	%r926, %r243, %r331;
	mul.wide.u32 	%rd370, %r926, 4;
	add.s64 	%rd371, %rd4, %rd370;
	st.global.f32 	[%rd371], %f2022;
$L__BB0_980:
	add.s32 	%r341, %r243, 1;
	setp.ge.u32 	%p425, %r341, %r487;
	@%p425 bra 	$L__BB0_982;
	mul.wide.u32 	%rd372, %r243, 4;
	add.s64 	%rd373, %rd3, %rd372;
	ld.global.nc.f32 	%f2023, [%rd373+4];
	fma.rn.f32 	%f2024, %f625, %f87, %f2023;
	add.s32 	%r927, %r341, %r331;
	mul.wide.u32 	%rd374, %r927, 4;
	add.s64 	%rd375, %rd4, %rd374;
	st.global.f32 	[%rd375], %f2024;
$L__BB0_982:
	add.s32 	%r342, %r243, 2;
	setp.ge.u32 	%p426, %r342, %r487;
	@%p426 bra 	$L__BB0_984;
	mul.wide.u32 	%rd376, %r243, 4;
	add.s64 	%rd377, %rd3, %rd376;
	ld.global.nc.f32 	%f2025, [%rd377+8];
	fma.rn.f32 	%f2026, %f625, %f86, %f2025;
	add.s32 	%r928, %r342, %r331;
	mul.wide.u32 	%rd378, %r928, 4;
	add.s64 	%rd379, %rd4, %rd378;
	st.global.f32 	[%rd379], %f2026;
$L__BB0_984:
	add.s32 	%r343, %r243, 3;
	setp.ge.u32 	%p427, %r343, %r487;
	@%p427 bra 	$L__BB0_986;
	mul.wide.u32 	%rd380, %r243, 4;
	add.s64 	%rd381, %rd3, %rd380;
	ld.global.nc.f32 	%f2027, [%rd381+12];
	fma.rn.f32 	%f2028, %f625, %f85, %f2027;
	add.s32 	%r929, %r343, %r331;
	mul.wide.u32 	%rd382, %r929, 4;
	add.s64 	%rd383, %rd4, %rd382;
	st.global.f32 	[%rd383], %f2028;
$L__BB0_986:
	add.s32 	%r344, %r242, 2;
	setp.ge.u32 	%p428, %r344, %r486;
	@%p428 bra 	$L__BB0_1025;
	mul.lo.s32 	%r345, %r344, %r487;
	setp.gt.s32 	%p429, %r489, 3;
	@%p429 bra 	$L__BB0_998;
	setp.eq.s32 	%p433, %r489, 2;
	@%p433 bra 	$L__BB0_1009;
	setp.eq.s32 	%p434, %r489, 3;
	@%p434 bra 	$L__BB0_990;
	bra.uni 	$L__BB0_1017;
$L__BB0_990:
	setp.ge.u32 	%p439, %r243, %r487;
	add.s32 	%r943, %r243, %r345;
	mul.wide.u32 	%rd394, %r943, 4;
	add.s64 	%rd55, %rd4, %rd394;
	@%p439 bra 	$L__BB0_992;
	mul.wide.u32 	%rd395, %r243, 4;
	add.s64 	%rd396, %rd3, %rd395;
	ld.global.nc.f32 	%f2089, [%rd396];
	fma.rn.f32 	%f2090, %f625, %f93, %f2089;
	mul.f32 	%f2091, %f2090, %f2090;
	mul.f32 	%f2092, %f2090, %f2091;
	mul.f32 	%f2093, %f2090, 0f3F000000;
	fma.rn.f32 	%f2094, %f2092, 0f3D372713, %f2090;
	mul.f32 	%f2095, %f2094, 0f3F4C422A;
	abs.f32 	%f2096, %f2095;
	mul.f32 	%f2097, %f2096, 0f4038AA3B;
	ex2.approx.ftz.f32 	%f2098, %f2097;
	add.f32 	%f2099, %f2098, 0f3F800000;
	rcp.approx.ftz.f32 	%f2100, %f2099;
	fma.rn.f32 	%f2101, %f2100, 0fC0000000, 0f3F800000;
	setp.ge.f32 	%p440, %f2096, 0f41102CB4;
	selp.f32 	%f2102, 0f3F800000, %f2101, %p440;
	copysign.f32 	%f2103, %f2095, %f2102;
	mul.f32 	%f2104, %f2095, %f2095;
	fma.rn.f32 	%f2105, %f2104, 0f3C80F082, 0fBD563CAE;
	fma.rn.f32 	%f2106, %f2105, %f2104, 0f3E085941;
	fma.rn.f32 	%f2107, %f2106, %f2104, 0fBEAAA9ED;
	fma.rn.f32 	%f2108, %f2107, %f2104, 0f00000000;
	fma.rn.f32 	%f2109, %f2108, %f2095, %f2095;
	setp.ge.f32 	%p441, %f2096, 0f3F19999A;
	selp.f32 	%f2110, %f2103, %f2109, %p441;
	add.f32 	%f2111, %f2110, 0f3F800000;
	mul.f32 	%f2112, %f2093, %f2111;
	st.global.f32 	[%rd55], %f2112;
$L__BB0_992:
	add.s32 	%r944, %r243, 1;
	setp.ge.u32 	%p442, %r944, %r487;
	@%p442 bra 	$L__BB0_994;
	mul.wide.u32 	%rd397, %r243, 4;
	add.s64 	%rd398, %rd3, %rd397;
	ld.global.nc.f32 	%f2113, [%rd398+4];
	fma.rn.f32 	%f2114, %f625, %f94, %f2113;
	mul.f32 	%f2115, %f2114, %f2114;
	mul.f32 	%f2116, %f2114, %f2115;
	mul.f32 	%f2117, %f2114, 0f3F000000;
	fma.rn.f32 	%f2118, %f2116, 0f3D372713, %f2114;
	mul.f32 	%f2119, %f2118, 0f3F4C422A;
	abs.f32 	%f2120, %f2119;
	mul.f32 	%f2121, %f2120, 0f4038AA3B;
	ex2.approx.ftz.f32 	%f2122, %f2121;
	add.f32 	%f2123, %f2122, 0f3F800000;
	rcp.approx.ftz.f32 	%f2124, %f2123;
	fma.rn.f32 	%f2125, %f2124, 0fC0000000, 0f3F800000;
	setp.ge.f32 	%p443, %f2120, 0f41102CB4;
	selp.f32 	%f2126, 0f3F800000, %f2125, %p443;
	copysign.f32 	%f2127, %f2119, %f2126;
	mul.f32 	%f2128, %f2119, %f2119;
	fma.rn.f32 	%f2129, %f2128, 0f3C80F082, 0fBD563CAE;
	fma.rn.f32 	%f2130, %f2129, %f2128, 0f3E085941;
	fma.rn.f32 	%f2131, %f2130, %f2128, 0fBEAAA9ED;
	fma.rn.f32 	%f2132, %f2131, %f2128, 0f00000000;
	fma.rn.f32 	%f2133, %f2132, %f2119, %f2119;
	setp.ge.f32 	%p444, %f2120, 0f3F19999A;
	selp.f32 	%f2134, %f2127, %f2133, %p444;
	add.f32 	%f2135, %f2134, 0f3F800000;
	mul.f32 	%f2136, %f2117, %f2135;
	st.global.f32 	[%rd55+4], %f2136;
$L__BB0_994:
	add.s32 	%r945, %r243, 2;
	setp.ge.u32 	%p445, %r945, %r487;
	add.s32 	%r946, %r945, %r345;
	mul.wide.u32 	%rd399, %r946, 4;
	add.s64 	%rd56, %rd4, %rd399;
	@%p445 bra 	$L__BB0_996;
	mul.wide.u32 	%rd400, %r243, 4;
	add.s64 	%rd401, %rd3, %rd400;
	ld.global.nc.f32 	%f2137, [%rd401+8];
	fma.rn.f32 	%f2138, %f625, %f95, %f2137;
	mul.f32 	%f2139, %f2138, %f2138;
	mul.f32 	%f2140, %f2138, %f2139;
	mul.f32 	%f2141, %f2138, 0f3F000000;
	fma.rn.f32 	%f2142, %f2140, 0f3D372713, %f2138;
	mul.f32 	%f2143, %f2142, 0f3F4C422A;
	abs.f32 	%f2144, %f2143;
	mul.f32 	%f2145, %f2144, 0f4038AA3B;
	ex2.approx.ftz.f32 	%f2146, %f2145;
	add.f32 	%f2147, %f2146, 0f3F800000;
	rcp.approx.ftz.f32 	%f2148, %f2147;
	fma.rn.f32 	%f2149, %f2148, 0fC0000000, 0f3F800000;
	setp.ge.f32 	%p446, %f2144, 0f41102CB4;
	selp.f32 	%f2150, 0f3F800000, %f2149, %p446;
	copysign.f32 	%f2151, %f2143, %f2150;
	mul.f32 	%f2152, %f2143, %f2143;
	fma.rn.f32 	%f2153, %f2152, 0f3C80F082, 0fBD563CAE;
	fma.rn.f32 	%f2154, %f2153, %f2152, 0f3E085941;
	fma.rn.f32 	%f2155, %f2154, %f2152, 0fBEAAA9ED;
	fma.rn.f32 	%f2156, %f2155, %f2152, 0f00000000;
	fma.rn.f32 	%f2157, %f2156, %f2143, %f2143;
	setp.ge.f32 	%p447, %f2144, 0f3F19999A;
	selp.f32 	%f2158, %f2151, %f2157, %p447;
	add.f32 	%f2159, %f2158, 0f3F800000;
	mul.f32 	%f2160, %f2141, %f2159;
	st.global.f32 	[%rd56], %f2160;
$L__BB0_996:
	add.s32 	%r947, %r243, 3;
	setp.ge.u32 	%p448, %r947, %r487;
	@%p448 bra 	$L__BB0_1025;
	mul.wide.u32 	%rd402, %r243, 4;
	add.s64 	%rd403, %rd3, %rd402;
	ld.global.nc.f32 	%f2161, [%rd403+12];
	fma.rn.f32 	%f2162, %f625, %f96, %f2161;
	mul.f32 	%f2163, %f2162, %f2162;
	mul.f32 	%f2164, %f2162, %f2163;
	mul.f32 	%f2165, %f2162, 0f3F000000;
	fma.rn.f32 	%f2166, %f2164, 0f3D372713, %f2162;
	mul.f32 	%f2167, %f2166, 0f3F4C422A;
	abs.f32 	%f2168, %f2167;
	mul.f32 	%f2169, %f2168, 0f4038AA3B;
	ex2.approx.ftz.f32 	%f2170, %f2169;
	add.f32 	%f2171, %f2170, 0f3F800000;
	rcp.approx.ftz.f32 	%f2172, %f2171;
	fma.rn.f32 	%f2173, %f2172, 0fC0000000, 0f3F800000;
	setp.ge.f32 	%p449, %f2168, 0f41102CB4;
	selp.f32 	%f2174, 0f3F800000, %f2173, %p449;
	copysign.f32 	%f2175, %f2167, %f2174;
	mul.f32 	%f2176, %f2167, %f2167;
	fma.rn.f32 	%f2177, %f2176, 0f3C80F082, 0fBD563CAE;
	fma.rn.f32 	%f2178, %f2177, %f2176, 0f3E085941;
	fma.rn.f32 	%f2179, %f2178, %f2176, 0fBEAAA9ED;
	fma.rn.f32 	%f2180, %f2179, %f2176, 0f00000000;
	fma.rn.f32 	%f2181, %f2180, %f2167, %f2167;
	setp.ge.f32 	%p450, %f2168, 0f3F19999A;
	selp.f32 	%f2182, %f2175, %f2181, %p450;
	add.f32 	%f2183, %f2182, 0f3F800000;
	mul.f32 	%f2184, %f2165, %f2183;
	st.global.f32 	[%rd56+4], %f2184;
	bra.uni 	$L__BB0_1025;
$L__BB0_998:
	setp.eq.s32 	%p430, %r489, 6;
	@%p430 bra 	$L__BB0_990;
	setp.eq.s32 	%p431, %r489, 5;
	@%p431 bra 	$L__BB0_1009;
	setp.ne.s32 	%p432, %r489, 4;
	@%p432 bra 	$L__BB0_1017;
	setp.ge.u32 	%p435, %r243, %r487;
	add.s32 	%r930, %r243, %r345;
	mul.wide.u32 	%rd384, %r930, 4;
	add.s64 	%rd53, %rd4, %rd384;
	@%p435 bra 	$L__BB0_1003;
	mul.wide.u32 	%rd385, %r243, 4;
	add.s64 	%rd386, %rd3, %rd385;
	ld.global.nc.f32 	%f2029, [%rd386];
	fma.rn.f32 	%f2030, %f625, %f93, %f2029;
	fma.rn.f32 	%f2031, %f2030, 0fBBBB989D, 0f3F000000;
	cvt.sat.f32.f32 	%f2032, %f2031;
	mov.f32 	%f2033, 0f4B400001;
	mov.f32 	%f2034, 0f437C0000;
	fma.rm.f32 	%f2035, %f2032, %f2034, %f2033;
	add.f32 	%f2036, %f2035, 0fCB40007F;
	neg.f32 	%f2037, %f2036;
	fma.rn.f32 	%f2038, %f2030, 0fBFB8AA3B, %f2037;
	fma.rn.f32 	%f2039, %f2030, 0fB2A57060, %f2038;
	mov.b32 	%r931, %f2035;
	shl.b32 	%r932, %r931, 23;
	mov.b32 	%f2040, %r932;
	ex2.approx.ftz.f32 	%f2041, %f2039;
	fma.rn.f32 	%f2042, %f2041, %f2040, 0f3F800000;
	div.rn.f32 	%f2043, %f2030, %f2042;
	st.global.f32 	[%rd53], %f2043;
$L__BB0_1003:
	add.s32 	%r933, %r243, 1;
	setp.ge.u32 	%p436, %r933, %r487;
	@%p436 bra 	$L__BB0_1005;
	mul.wide.u32 	%rd387, %r243, 4;
	add.s64 	%rd388, %rd3, %rd387;
	ld.global.nc.f32 	%f2044, [%rd388+4];
	fma.rn.f32 	%f2045, %f625, %f94, %f2044;
	fma.rn.f32 	%f2046, %f2045, 0fBBBB989D, 0f3F000000;
	cvt.sat.f32.f32 	%f2047, %f2046;
	mov.f32 	%f2048, 0f4B400001;
	mov.f32 	%f2049, 0f437C0000;
	fma.rm.f32 	%f2050, %f2047, %f2049, %f2048;
	add.f32 	%f2051, %f2050, 0fCB40007F;
	neg.f32 	%f2052, %f2051;
	fma.rn.f32 	%f2053, %f2045, 0fBFB8AA3B, %f2052;
	fma.rn.f32 	%f2054, %f2045, 0fB2A57060, %f2053;
	mov.b32 	%r934, %f2050;
	shl.b32 	%r935, %r934, 23;
	mov.b32 	%f2055, %r935;
	ex2.approx.ftz.f32 	%f2056, %f2054;
	fma.rn.f32 	%f2057, %f2056, %f2055, 0f3F800000;
	div.rn.f32 	%f2058, %f2045, %f2057;
	st.global.f32 	[%rd53+4], %f2058;
$L__BB0_1005:
	add.s32 	%r936, %r243, 2;
	setp.ge.u32 	%p437, %r936, %r487;
	add.s32 	%r937, %r936, %r345;
	mul.wide.u32 	%rd389, %r937, 4;
	add.s64 	%rd54, %rd4, %rd389;
	@%p437 bra 	$L__BB0_1007;
	mul.wide.u32 	%rd390, %r243, 4;
	add.s64 	%rd391, %rd3, %rd390;
	ld.global.nc.f32 	%f2059, [%rd391+8];
	fma.rn.f32 	%f2060, %f625, %f95, %f2059;
	fma.rn.f32 	%f2061, %f2060, 0fBBBB989D, 0f3F000000;
	cvt.sat.f32.f32 	%f2062, %f2061;
	mov.f32 	%f2063, 0f4B400001;
	mov.f32 	%f2064, 0f437C0000;
	fma.rm.f32 	%f2065, %f2062, %f2064, %f2063;
	add.f32 	%f2066, %f2065, 0fCB40007F;
	neg.f32 	%f2067, %f2066;
	fma.rn.f32 	%f2068, %f2060, 0fBFB8AA3B, %f2067;
	fma.rn.f32 	%f2069, %f2060, 0fB2A57060, %f2068;
	mov.b32 	%r938, %f2065;
	shl.b32 	%r939, %r938, 23;
	mov.b32 	%f2070, %r939;
	ex2.approx.ftz.f32 	%f2071, %f2069;
	fma.rn.f32 	%f2072, %f2071, %f2070, 0f3F800000;
	div.rn.f32 	%f2073, %f2060, %f2072;
	st.global.f32 	[%rd54], %f2073;
$L__BB0_1007:
	add.s32 	%r940, %r243, 3;
	setp.ge.u32 	%p438, %r940, %r487;
	@%p438 bra 	$L__BB0_1025;
	mul.wide.u32 	%rd392, %r243, 4;
	add.s64 	%rd393, %rd3, %rd392;
	ld.global.nc.f32 	%f2074, [%rd393+12];
	fma.rn.f32 	%f2075, %f625, %f96, %f2074;
	fma.rn.f32 	%f2076, %f2075, 0fBBBB989D, 0f3F000000;
	cvt.sat.f32.f32 	%f2077, %f2076;
	mov.f32 	%f2078, 0f4B400001;
	mov.f32 	%f2079, 0f437C0000;
	fma.rm.f32 	%f2080, %f2077, %f2079, %f2078;
	add.f32 	%f2081, %f2080, 0fCB40007F;
	neg.f32 	%f2082, %f2081;
	fma.rn.f32 	%f2083, %f2075, 0fBFB8AA3B, %f2082;
	fma.rn.f32 	%f2084, %f2075, 0fB2A57060, %f2083;
	mov.b32 	%r941, %f2080;
	shl.b32 	%r942, %r941, 23;
	mov.b32 	%f2085, %r942;
	ex2.approx.ftz.f32 	%f2086, %f2084;
	fma.rn.f32 	%f2087, %f2086, %f2085, 0f3F800000;
	div.rn.f32 	%f2088, %f2075, %f2087;
	st.global.f32 	[%rd54+4], %f2088;
	bra.uni 	$L__BB0_1025;
$L__BB0_1009:
	setp.ge.u32 	%p451, %r243, %r487;
	add.s32 	%r948, %r243, %r345;
	mul.wide.u32 	%rd404, %r948, 4;
	add.s64 	%rd57, %rd4, %rd404;
	@%p451 bra 	$L__BB0_1011;
	mul.wide.u32 	%rd405, %r243, 4;
	add.s64 	%rd406, %rd3, %rd405;
	ld.global.nc.f32 	%f2185, [%rd406];
	fma.rn.f32 	%f2186, %f625, %f93, %f2185;
	max.f32 	%f2187, %f2186, 0f00000000;
	st.global.f32 	[%rd57], %f2187;
$L__BB0_1011:
	add.s32 	%r949, %r243, 1;
	setp.ge.u32 	%p452, %r949, %r487;
	@%p452 bra 	$L__BB0_1013;
	mul.wide.u32 	%rd407, %r243, 4;
	add.s64 	%rd408, %rd3, %rd407;
	ld.global.nc.f32 	%f2188, [%rd408+4];
	fma.rn.f32 	%f2189, %f625, %f94, %f2188;
	max.f32 	%f2190, %f2189, 0f00000000;
	st.global.f32 	[%rd57+4], %f2190;
$L__BB0_1013:
	add.s32 	%r950, %r243, 2;
	setp.ge.u32 	%p453, %r950, %r487;
	add.s32 	%r951, %r950, %r345;
	mul.wide.u32 	%rd409, %r951, 4;
	add.s64 	%rd58, %rd4, %rd409;
	@%p453 bra 	$L__BB0_1015;
	mul.wide.u32 	%rd410, %r243, 4;
	add.s64 	%rd411, %rd3, %rd410;
	ld.global.nc.f32 	%f2191, [%rd411+8];
	fma.rn.f32 	%f2192, %f625, %f95, %f2191;
	max.f32 	%f2193, %f2192, 0f00000000;
	st.global.f32 	[%rd58], %f2193;
$L__BB0_1015:
	add.s32 	%r952, %r243, 3;
	setp.ge.u32 	%p454, %r952, %r487;
	@%p454 bra 	$L__BB0_1025;
	mul.wide.u32 	%rd412, %r243, 4;
	add.s64 	%rd413, %rd3, %rd412;
	ld.global.nc.f32 	%f2194, [%rd413+12];
	fma.rn.f32 	%f2195, %f625, %f96, %f2194;
	max.f32 	%f2196, %f2195, 0f00000000;
	st.global.f32 	[%rd58+4], %f2196;
	bra.uni 	$L__BB0_1025;
$L__BB0_1017:
	setp.ge.u32 	%p455, %r243, %r487;
	add.s32 	%r953, %r243, %r345;
	mul.wide.u32 	%rd414, %r953, 4;
	add.s64 	%rd59, %rd4, %rd414;
	@%p455 bra 	$L__BB0_1019;
	mul.wide.u32 	%rd415, %r243, 4;
	add.s64 	%rd416, %rd3, %rd415;
	ld.global.nc.f32 	%f2197, [%rd416];
	fma.rn.f32 	%f2198, %f625, %f93, %f2197;
	st.global.f32 	[%rd59], %f2198;
$L__BB0_1019:
	add.s32 	%r954, %r243, 1;
	setp.ge.u32 	%p456, %r954, %r487;
	@%p456 bra 	$L__BB0_1021;
	mul.wide.u32 	%rd417, %r243, 4;
	add.s64 	%rd418, %rd3, %rd417;
	ld.global.nc.f32 	%f2199, [%rd418+4];
	fma.rn.f32 	%f2200, %f625, %f94, %f2199;
	st.global.f32 	[%rd59+4], %f2200;
$L__BB0_1021:
	add.s32 	%r955, %r243, 2;
	setp.ge.u32 	%p457, %r955, %r487;
	add.s32 	%r956, %r955, %r345;
	mul.wide.u32 	%rd419, %r956, 4;
	add.s64 	%rd60, %rd4, %rd419;
	@%p457 bra 	$L__BB0_1023;
	mul.wide.u32 	%rd420, %r243, 4;
	add.s64 	%rd421, %rd3, %rd420;
	ld.global.nc.f32 	%f2201, [%rd421+8];
	fma.rn.f32 	%f2202, %f625, %f95, %f2201;
	st.global.f32 	[%rd60], %f2202;
$L__BB0_1023:
	add.s32 	%r957, %r243, 3;
	setp.ge.u32 	%p458, %r957, %r487;
	@%p458 bra 	$L__BB0_1025;
	mul.wide.u32 	%rd422, %r243, 4;
	add.s64 	%rd423, %rd3, %rd422;
	ld.global.nc.f32 	%f2203, [%rd423+12];
	fma.rn.f32 	%f2204, %f625, %f96, %f2203;
	st.global.f32 	[%rd60+4], %f2204;
$L__BB0_1025:
	add.s32 	%r346, %r242, 3;
	setp.ge.u32 	%p459, %r346, %r486;
	@%p459 bra 	$L__BB0_1402;
	mul.lo.s32 	%r347, %r346, %r487;
	setp.gt.s32 	%p460, %r489, 3;
	@%p460 bra 	$L__BB0_1037;
	setp.eq.s32 	%p464, %r489, 2;
	@%p464 bra 	$L__BB0_1048;
	setp.eq.s32 	%p465, %r489, 3;
	@%p465 bra 	$L__BB0_1029;
	bra.uni 	$L__BB0_1056;
$L__BB0_1029:
	setp.ge.u32 	%p470, %r243, %r487;
	@%p470 bra 	$L__BB0_1031;
	mul.wide.u32 	%rd440, %r243, 4;
	add.s64 	%rd441, %rd3, %rd440;
	ld.global.nc.f32 	%f2265, [%rd441];
	fma.rn.f32 	%f2266, %f625, %f97, %f2265;
	mul.f32 	%f2267, %f2266, %f2266;
	mul.f32 	%f2268, %f2266, %f2267;
	mul.f32 	%f2269, %f2266, 0f3F000000;
	fma.rn.f32 	%f2270, %f2268, 0f3D372713, %f2266;
	mul.f32 	%f2271, %f2270, 0f3F4C422A;
	abs.f32 	%f2272, %f2271;
	mul.f32 	%f2273, %f2272, 0f4038AA3B;
	ex2.approx.ftz.f32 	%f2274, %f2273;
	add.f32 	%f2275, %f2274, 0f3F800000;
	rcp.approx.ftz.f32 	%f2276, %f2275;
	fma.rn.f32 	%f2277, %f2276, 0fC0000000, 0f3F800000;
	setp.ge.f32 	%p471, %f2272, 0f41102CB4;
	selp.f32 	%f2278, 0f3F800000, %f2277, %p471;
	copysign.f32 	%f2279, %f2271, %f2278;
	mul.f32 	%f2280, %f2271, %f2271;
	fma.rn.f32 	%f2281, %f2280, 0f3C80F082, 0fBD563CAE;
	fma.rn.f32 	%f2282, %f2281, %f2280, 0f3E085941;
	fma.rn.f32 	%f2283, %f2282, %f2280, 0fBEAAA9ED;
	fma.rn.f32 	%f2284, %f2283, %f2280, 0f00000000;
	fma.rn.f32 	%f2285, %f2284, %f2271, %f2271;
	setp.ge.f32 	%p472, %f2272, 0f3F19999A;
	selp.f32 	%f2286, %f2279, %f2285, %p472;
	add.f32 	%f2287, %f2286, 0f3F800000;
	mul.f32 	%f2288, %f2269, %f2287;
	add.s32 	%r970, %r243, %r347;
	mul.wide.u32 	%rd442, %r970, 4;
	add.s64 	%rd443, %rd4, %rd442;
	st.global.f32 	[%rd443], %f2288;
$L__BB0_1031:
	add.s32 	%r351, %r243, 1;
	setp.ge.u32 	%p473, %r351, %r487;
	@%p473 bra 	$L__BB0_1033;
	mul.wide.u32 	%rd444, %r243, 4;
	add.s64 	%rd445, %rd3, %rd444;
	ld.global.nc.f32 	%f2289, [%rd445+4];
	fma.rn.f32 	%f2290, %f625, %f98, %f2289;
	mul.f32 	%f2291, %f2290, %f2290;
	mul.f32 	%f2292, %f2290, %f2291;
	mul.f32 	%f2293, %f2290, 0f3F000000;
	fma.rn.f32 	%f2294, %f2292, 0f3D372713, %f2290;
	mul.f32 	%f2295, %f2294, 0f3F4C422A;
	abs.f32 	%f2296, %f2295;
	mul.f32 	%f2297, %f2296, 0f4038AA3B;
	ex2.approx.ftz.f32 	%f2298, %f2297;
	add.f32 	%f2299, %f2298, 0f3F800000;
	rcp.approx.ftz.f32 	%f2300, %f2299;
	fma.rn.f32 	%f2301, %f2300, 0fC0000000, 0f3F800000;
	setp.ge.f32 	%p474, %f2296, 0f41102CB4;
	selp.f32 	%f2302, 0f3F800000, %f2301, %p474;
	copysign.f32 	%f2303, %f2295, %f2302;
	mul.f32 	%f2304, %f2295, %f2295;
	fma.rn.f32 	%f2305, %f2304, 0f3C80F082, 0fBD563CAE;
	fma.rn.f32 	%f2306, %f2305, %f2304, 0f3E085941;
	fma.rn.f32 	%f2307, %f2306, %f2304, 0fBEAAA9ED;
	fma.rn.f32 	%f2308, %f2307, %f2304, 0f00000000;
	fma.rn.f32 	%f2309, %f2308, %f2295, %f2295;
	setp.ge.f32 	%p475, %f2296, 0f3F19999A;
	selp.f32 	%f2310, %f2303, %f2309, %p475;
	add.f32 	%f2311, %f2310, 0f3F800000;
	mul.f32 	%f2312, %f2293, %f2311;
	add.s32 	%r971, %r351, %r347;
	mul.wide.u32 	%rd446, %r971, 4;
	add.s64 	%rd447, %rd4, %rd446;
	st.global.f32 	[%rd447], %f2312;
$L__BB0_1033:
	add.s32 	%r352, %r243, 2;
	setp.ge.u32 	%p476, %r352, %r487;
	@%p476 bra 	$L__BB0_1035;
	mul.wide.u32 	%rd448, %r243, 4;
	add.s64 	%rd449, %rd3, %rd448;
	ld.global.nc.f32 	%f2313, [%rd449+8];
	fma.rn.f32 	%f2314, %f625, %f99, %f2313;
	mul.f32 	%f2315, %f2314, %f2314;
	mul.f32 	%f2316, %f2314, %f2315;
	mul.f32 	%f2317, %f2314, 0f3F000000;
	fma.rn.f32 	%f2318, %f2316, 0f3D372713, %f2314;
	mul.f32 	%f2319, %f2318, 0f3F4C422A;
	abs.f32 	%f2320, %f2319;
	mul.f32 	%f2321, %f2320, 0f4038AA3B;
	ex2.approx.ftz.f32 	%f2322, %f2321;
	add.f32 	%f2323, %f2322, 0f3F800000;
	rcp.approx.ftz.f32 	%f2324, %f2323;
	fma.rn.f32 	%f2325, %f2324, 0fC0000000, 0f3F800000;
	setp.ge.f32 	%p477, %f2320, 0f41102CB4;
	selp.f32 	%f2326, 0f3F800000, %f2325, %p477;
	copysign.f32 	%f2327, %f2319, %f2326;
	mul.f32 	%f2328, %f2319, %f2319;
	fma.rn.f32 	%f2329, %f2328, 0f3C80F082, 0fBD563CAE;
	fma.rn.f32 	%f2330, %f2329, %f2328, 0f3E085941;
	fma.rn.f32 	%f2331, %f2330, %f2328, 0fBEAAA9ED;
	fma.rn.f32 	%f2332, %f2331, %f2328, 0f00000000;
	fma.rn.f32 	%f2333, %f2332, %f2319, %f2319;
	setp.ge.f32 	%p478, %f2320, 0f3F19999A;
	selp.f32 	%f2334, %f2327, %f2333, %p478;
	add.f32 	%f2335, %f2334, 0f3F800000;
	mul.f32 	%f2336, %f2317, %f2335;
	add.s32 	%r972, %r352, %r347;
	mul.wide.u32 	%rd450, %r972, 4;
	add.s64 	%rd451, %rd4, %rd450;
	st.global.f32 	[%rd451], %f2336;
$L__BB0_1035:
	add.s32 	%r353, %r243, 3;
	setp.ge.u32 	%p479, %r353, %r487;
	@%p479 bra 	$L__BB0_1402;
	mul.wide.u32 	%rd452, %r243, 4;
	add.s64 	%rd453, %rd3, %rd452;
	ld.global.nc.f32 	%f2337, [%rd453+12];
	fma.rn.f32 	%f2338, %f625, %f100, %f2337;
	mul.f32 	%f2339, %f2338, %f2338;
	mul.f32 	%f2340, %f2338, %f2339;
	mul.f32 	%f2341, %f2338, 0f3F000000;
	fma.rn.f32 	%f2342, %f2340, 0f3D372713, %f2338;
	mul.f32 	%f2343, %f2342, 0f3F4C422A;
	abs.f32 	%f2344, %f2343;
	mul.f32 	%f2345, %f2344, 0f4038AA3B;
	ex2.approx.ftz.f32 	%f2346, %f2345;
	add.f32 	%f2347, %f2346, 0f3F800000;
	rcp.approx.ftz.f32 	%f2348, %f2347;
	fma.rn.f32 	%f2349, %f2348, 0fC0000000, 0f3F800000;
	setp.ge.f32 	%p480, %f2344, 0f41102CB4;
	selp.f32 	%f2350, 0f3F800000, %f2349, %p480;
	copysign.f32 	%f2351, %f2343, %f2350;
	mul.f32 	%f2352, %f2343, %f2343;
	fma.rn.f32 	%f2353, %f2352, 0f3C80F082, 0fBD563CAE;
	fma.rn.f32 	%f2354, %f2353, %f2352, 0f3E085941;
	fma.rn.f32 	%f2355, %f2354, %f2352, 0fBEAAA9ED;
	fma.rn.f32 	%f2356, %f2355, %f2352, 0f00000000;
	fma.rn.f32 	%f2357, %f2356, %f2343, %f2343;
	setp.ge.f32 	%p481, %f2344, 0f3F19999A;
	selp.f32 	%f2358, %f2351, %f2357, %p481;
	add.f32 	%f2359, %f2358, 0f3F800000;
	mul.f32 	%f2360, %f2341, %f2359;
	add.s32 	%r973, %r353, %r347;
	mul.wide.u32 	%rd454, %r973, 4;
	add.s64 	%rd455, %rd4, %rd454;
	st.global.f32 	[%rd455], %f2360;
	bra.uni 	$L__BB0_1402;
$L__BB0_1037:
	setp.eq.s32 	%p461, %r489, 6;
	@%p461 bra 	$L__BB0_1029;
	setp.eq.s32 	%p462, %r489, 5;
	@%p462 bra 	$L__BB0_1048;
	setp.ne.s32 	%p463, %r489, 4;
	@%p463 bra 	$L__BB0_1056;
	setp.ge.u32 	%p466, %r243, %r487;
	@%p466 bra 	$L__BB0_1042;
	mul.wide.u32 	%rd424, %r243, 4;
	add.s64 	%rd425, %rd3, %rd424;
	ld.global.nc.f32 	%f2205, [%rd425];
	fma.rn.f32 	%f2206, %f625, %f97, %f2205;
	fma.rn.f32 	%f2207, %f2206, 0fBBBB989D, 0f3F000000;
	cvt.sat.f32.f32 	%f2208, %f2207;
	mov.f32 	%f2209, 0f4B400001;
	mov.f32 	%f2210, 0f437C0000;
	fma.rm.f32 	%f2211, %f2208, %f2210, %f2209;
	add.f32 	%f2212, %f2211, 0fCB40007F;
	neg.f32 	%f2213, %f2212;
	fma.rn.f32 	%f2214, %f2206, 0fBFB8AA3B, %f2213;
	fma.rn.f32 	%f2215, %f2206, 0fB2A57060, %f2214;
	mov.b32 	%r958, %f2211;
	shl.b32 	%r959, %r958, 23;
	mov.b32 	%f2216, %r959;
	ex2.approx.ftz.f32 	%f2217, %f2215;
	fma.rn.f32 	%f2218, %f2217, %f2216, 0f3F800000;
	div.rn.f32 	%f2219, %f2206, %f2218;
	add.s32 	%r960, %r243, %r347;
	mul.wide.u32 	%rd426, %r960, 4;
	add.s64 	%rd427, %rd4, %rd426;
	st.global.f32 	[%rd427], %f2219;
$L__BB0_1042:
	add.s32 	%r348, %r243, 1;
	setp.ge.u32 	%p467, %r348, %r487;
	@%p467 bra 	$L__BB0_1044;
	mul.wide.u32 	%rd428, %r243, 4;
	add.s64 	%rd429, %rd3, %rd428;
	ld.global.nc.f32 	%f2220, [%rd429+4];
	fma.rn.f32 	%f2221, %f625, %f98, %f2220;
	fma.rn.f32 	%f2222, %f2221, 0fBBBB989D, 0f3F000000;
	cvt.sat.f32.f32 	%f2223, %f2222;
	mov.f32 	%f2224, 0f4B400001;
	mov.f32 	%f2225, 0f437C0000;
	fma.rm.f32 	%f2226, %f2223, %f2225, %f2224;
	add.f32 	%f2227, %f2226, 0fCB40007F;
	neg.f32 	%f2228, %f2227;
	fma.rn.f32 	%f2229, %f2221, 0fBFB8AA3B, %f2228;
	fma.rn.f32 	%f2230, %f2221, 0fB2A57060, %f2229;
	mov.b32 	%r961, %f2226;
	shl.b32 	%r962, %r961, 23;
	mov.b32 	%f2231, %r962;
	ex2.approx.ftz.f32 	%f2232, %f2230;
	fma.rn.f32 	%f2233, %f2232, %f2231, 0f3F800000;
	div.rn.f32 	%f2234, %f2221, %f2233;
	add.s32 	%r963, %r348, %r347;
	mul.wide.u32 	%rd430, %r963, 4;
	add.s64 	%rd431, %rd4, %rd430;
	st.global.f32 	[%rd431], %f2234;
$L__BB0_1044:
	add.s32 	%r349, %r243, 2;
	setp.ge.u32 	%p468, %r349, %r487;
	@%p468 bra 	$L__BB0_1046;
	mul.wide.u32 	%rd432, %r243, 4;
	add.s64 	%rd433, %rd3, %rd432;
	ld.global.nc.f32 	%f2235, [%rd433+8];
	fma.rn.f32 	%f2236, %f625, %f99, %f2235;
	fma.rn.f32 	%f2237, %f2236, 0fBBBB989D, 0f3F000000;
	cvt.sat.f32.f32 	%f2238, %f2237;
	mov.f32 	%f2239, 0f4B400001;
	mov.f32 	%f2240, 0f437C0000;
	fma.rm.f32 	%f2241, %f2238, %f2240, %f2239;
	add.f32 	%f2242, %f2241, 0fCB40007F;
	neg.f32 	%f2243, %f2242;
	fma.rn.f32 	%f2244, %f2236, 0fBFB8AA3B, %f2243;
	fma.rn.f32 	%f2245, %f2236, 0fB2A57060, %f2244;
	mov.b32 	%r964, %f2241;
	shl.b32 	%r965, %r964, 23;
	mov.b32 	%f2246, %r965;
	ex2.approx.ftz.f32 	%f2247, %f2245;
	fma.rn.f32 	%f2248, %f2247, %f2246, 0f3F800000;
	div.rn.f32 	%f2249, %f2236, %f2248;
	add.s32 	%r966, %r349, %r347;
	mul.wide.u32 	%rd434, %r966, 4;
	add.s64 	%rd435, %rd4, %rd434;
	st.global.f32 	[%rd435], %f2249;
$L__BB0_1046:
	add.s32 	%r350, %r243, 3;
	setp.ge.u32 	%p469, %r350, %r487;
	@%p469 bra 	$L__BB0_1402;
	mul.wide.u32 	%rd436, %r243, 4;
	add.s64 	%rd437, %rd3, %rd436;
	ld.global.nc.f32 	%f2250, [%rd437+12];
	fma.rn.f32 	%f2251, %f625, %f100, %f2250;
	fma.rn.f32 	%f2252, %f2251, 0fBBBB989D, 0f3F000000;
	cvt.sat.f32.f32 	%f2253, %f2252;
	mov.f32 	%f2254, 0f4B400001;
	mov.f32 	%f2255, 0f437C0000;
	fma.rm.f32 	%f2256, %f2253, %f2255, %f2254;
	add.f32 	%f2257, %f2256, 0fCB40007F;
	neg.f32 	%f2258, %f2257;
	fma.rn.f32 	%f2259, %f2251, 0fBFB8AA3B, %f2258;
	fma.rn.f32 	%f2260, %f2251, 0fB2A57060, %f2259;
	mov.b32 	%r967, %f2256;
	shl.b32 	%r968, %r967, 23;
	mov.b32 	%f2261, %r968;
	ex2.approx.ftz.f32 	%f2262, %f2260;
	fma.rn.f32 	%f2263, %f2262, %f2261, 0f3F800000;
	div.rn.f32 	%f2264, %f2251, %f2263;
	add.s32 	%r969, %r350, %r347;
	mul.wide.u32 	%rd438, %r969, 4;
	add.s64 	%rd439, %rd4, %rd438;
	st.global.f32 	[%rd439], %f2264;
	bra.uni 	$L__BB0_1402;
$L__BB0_1048:
	setp.ge.u32 	%p482, %r243, %r487;
	@%p482 bra 	$L__BB0_1050;
	mul.wide.u32 	%rd456, %r243, 4;
	add.s64 	%rd457, %rd3, %rd456;
	ld.global.nc.f32 	%f2361, [%rd457];
	fma.rn.f32 	%f2362, %f625, %f97, %f2361;
	max.f32 	%f2363, %f2362, 0f00000000;
	add.s32 	%r974, %r243, %r347;
	mul.wide.u32 	%rd458, %r974, 4;
	add.s64 	%rd459, %rd4, %rd458;
	st.global.f32 	[%rd459], %f2363;
$L__BB0_1050:
	add.s32 	%r354, %r243, 1;
	setp.ge.u32 	%p483, %r354, %r487;
	@%p483 bra 	$L__BB0_1052;
	mul.wide.u32 	%rd460, %r243, 4;
	add.s64 	%rd461, %rd3, %rd460;
	ld.global.nc.f32 	%f2364, [%rd461+4];
	fma.rn.f32 	%f2365, %f625, %f98, %f2364;
	max.f32 	%f2366, %f2365, 0f00000000;
	add.s32 	%r975, %r354, %r347;
	mul.wide.u32 	%rd462, %r975, 4;
	add.s64 	%rd463, %rd4, %rd462;
	st.global.f32 	[%rd463], %f2366;
$L__BB0_1052:
	add.s32 	%r355, %r243, 2;
	setp.ge.u32 	%p484, %r355, %r487;
	@%p484 bra 	$L__BB0_1054;
	mul.wide.u32 	%rd464, %r243, 4;
	add.s64 	%rd465, %rd3, %rd464;
	ld.global.nc.f32 	%f2367, [%rd465+8];
	fma.rn.f32 	%f2368, %f625, %f99, %f2367;
	max.f32 	%f2369, %f2368, 0f00000000;
	add.s32 	%r976, %r355, %r347;
	mul.wide.u32 	%rd466, %r976, 4;
	add.s64 	%rd467, %rd4, %rd466;
	st.global.f32 	[%rd467], %f2369;
$L__BB0_1054:
	add.s32 	%r356, %r243, 3;
	setp.ge.u32 	%p485, %r356, %r487;
	@%p485 bra 	$L__BB0_1402;
	mul.wide.u32 	%rd468, %r243, 4;
	add.s64 	%rd469, %rd3, %rd468;
	ld.global.nc.f32 	%f2370, [%rd469+12];
	fma.rn.f32 	%f2371, %f625, %f100, %f2370;
	max.f32 	%f2372, %f2371, 0f00000000;
	add.s32 	%r977, %r356, %r347;
	mul.wide.u32 	%rd470, %r977, 4;
	add.s64 	%rd471, %rd4, %rd470;
	st.global.f32 	[%rd471], %f2372;
	bra.uni 	$L__BB0_1402;
$L__BB0_1056:
	setp.ge.u32 	%p486, %r243, %r487;
	@%p486 bra 	$L__BB0_1058;
	mul.wide.u32 	%rd472, %r243, 4;
	add.s64 	%rd473, %rd3, %rd472;
	ld.global.nc.f32 	%f2373, [%rd473];
	fma.rn.f32 	%f2374, %f625, %f97, %f2373;
	add.s32 	%r978, %r243, %r347;
	mul.wide.u32 	%rd474, %r978, 4;
	add.s64 	%rd475, %rd4, %rd474;
	st.global.f32 	[%rd475], %f2374;
$L__BB0_1058:
	add.s32 	%r357, %r243, 1;
	setp.ge.u32 	%p487, %r357, %r487;
	@%p487 bra 	$L__BB0_1060;
	mul.wide.u32 	%rd476, %r243, 4;
	add.s64 	%rd477, %rd3, %rd476;
	ld.global.nc.f32 	%f2375, [%rd477+4];
	fma.rn.f32 	%f2376, %f625, %f98, %f2375;
	add.s32 	%r979, %r357, %r347;
	mul.wide.u32 	%rd478, %r979, 4;
	add.s64 	%rd479, %rd4, %rd478;
	st.global.f32 	[%rd479], %f2376;
$L__BB0_1060:
	add.s32 	%r358, %r243, 2;
	setp.ge.u32 	%p488, %r358, %r487;
	@%p488 bra 	$L__BB0_1062;
	mul.wide.u32 	%rd480, %r243, 4;
	add.s64 	%rd481, %rd3, %rd480;
	ld.global.nc.f32 	%f2377, [%rd481+8];
	fma.rn.f32 	%f2378, %f625, %f99, %f2377;
	add.s32 	%r980, %r358, %r347;
	mul.wide.u32 	%rd482, %r980, 4;
	add.s64 	%rd483, %rd4, %rd482;
	st.global.f32 	[%rd483], %f2378;
$L__BB0_1062:
	add.s32 	%r359, %r243, 3;
	setp.ge.u32 	%p489, %r359, %r487;
	@%p489 bra 	$L__BB0_1402;
	mul.wide.u32 	%rd484, %r243, 4;
	add.s64 	%rd485, %rd3, %rd484;
	ld.global.nc.f32 	%f2379, [%rd485+12];
	fma.rn.f32 	%f2380, %f625, %f100, %f2379;
	add.s32 	%r981, %r359, %r347;
	mul.wide.u32 	%rd486, %r981, 4;
	add.s64 	%rd487, %rd4, %rd486;
	st.global.f32 	[%rd487], %f2380;
	bra.uni 	$L__BB0_1402;
$L__BB0_1064:
	mul.lo.s32 	%r360, %r242, %r487;
	setp.gt.s32 	%p367, %r489, 3;
	@%p367 bra 	$L__BB0_1075;
	setp.eq.s32 	%p371, %r489, 2;
	@%p371 bra 	$L__BB0_1078;
	setp.eq.s32 	%p372, %r489, 3;
	@%p372 bra 	$L__BB0_1067;
	bra.uni 	$L__BB0_1094;
$L__BB0_1067:
	setp.ge.u32 	%p377, %r243, %r487;
	mul.wide.u32 	%rd314, %r243, 4;
	add.s64 	%rd63, %rd3, %rd314;
	add.s32 	%r894, %r243, %r360;
	mul.wide.u32 	%rd315, %r894, 4;
	add.s64 	%rd64, %rd4, %rd315;
	@%p377 bra 	$L__BB0_1069;
	ld.global.nc.f32 	%f1737, [%rd63];
	fma.rn.f32 	%f1738, %f625, %f92, %f1737;
	mul.f32 	%f1739, %f1738, %f1738;
	mul.f32 	%f1740, %f1738, %f1739;
	mul.f32 	%f1741, %f1738, 0f3F000000;
	fma.rn.f32 	%f1742, %f1740, 0f3D372713, %f1738;
	mul.f32 	%f1743, %f1742, 0f3F4C422A;
	abs.f32 	%f1744, %f1743;
	mul.f32 	%f1745, %f1744, 0f4038AA3B;
	ex2.approx.ftz.f32 	%f1746, %f1745;
	add.f32 	%f1747, %f1746, 0f3F800000;
	rcp.approx.ftz.f32 	%f1748, %f1747;
	fma.rn.f32 	%f1749, %f1748, 0fC0000000, 0f3F800000;
	setp.ge.f32 	%p378, %f1744, 0f41102CB4;
	selp.f32 	%f1750, 0f3F800000, %f1749, %p378;
	copysign.f32 	%f1751, %f1743, %f1750;
	mul.f32 	%f1752, %f1743, %f1743;
	fma.rn.f32 	%f1753, %f1752, 0f3C80F082, 0fBD563CAE;
	fma.rn.f32 	%f1754, %f1753, %f1752, 0f3E085941;
	fma.rn.f32 	%f1755, %f1754, %f1752, 0fBEAAA9ED;
	fma.rn.f32 	%f1756, %f1755, %f1752, 0f00000000;
	fma.rn.f32 	%f1757, %f1756, %f1743, %f1743;
	setp.ge.f32 	%p379, %f1744, 0f3F19999A;
	selp.f32 	%f1758, %f1751, %f1757, %p379;
	add.f32 	%f1759, %f1758, 0f3F800000;
	mul.f32 	%f1760, %f1741, %f1759;
	st.global.f32 	[%rd64], %f1760;
$L__BB0_1069:
	add.s32 	%r895, %r243, 1;
	setp.ge.u32 	%p380, %r895, %r487;
	@%p380 bra 	$L__BB0_1071;
	ld.global.nc.f32 	%f1761, [%rd63+4];
	fma.rn.f32 	%f1762, %f625, %f91, %f1761;
	mul.f32 	%f1763, %f1762, %f1762;
	mul.f32 	%f1764, %f1762, %f1763;
	mul.f32 	%f1765, %f1762, 0f3F000000;
	fma.rn.f32 	%f1766, %f1764, 0f3D372713, %f1762;
	mul.f32 	%f1767, %f1766, 0f3F4C422A;
	abs.f32 	%f1768, %f1767;
	mul.f32 	%f1769, %f1768, 0f4038AA3B;
	ex2.approx.ftz.f32 	%f1770, %f1769;
	add.f32 	%f1771, %f1770, 0f3F800000;
	rcp.approx.ftz.f32 	%f1772, %f1771;
	fma.rn.f32 	%f1773, %f1772, 0fC0000000, 0f3F800000;
	setp.ge.f32 	%p381, %f1768, 0f41102CB4;
	selp.f32 	%f1774, 0f3F800000, %f1773, %p381;
	copysign.f32 	%f1775, %f1767, %f1774;
	mul.f32 	%f1776, %f1767, %f1767;
	fma.rn.f32 	%f1777, %f1776, 0f3C80F082, 0fBD563CAE;
	fma.rn.f32 	%f1778, %f1777, %f1776, 0f3E085941;
	fma.rn.f32 	%f1779, %f1778, %f1776, 0fBEAAA9ED;
	fma.rn.f32 	%f1780, %f1779, %f1776, 0f00000000;
	fma.rn.f32 	%f1781, %f1780, %f1767, %f1767;
	setp.ge.f32 	%p382, %f1768, 0f3F19999A;
	selp.f32 	%f1782, %f1775, %f1781, %p382;
	add.f32 	%f1783, %f1782, 0f3F800000;
	mul.f32 	%f1784, %f1765, %f1783;
	st.global.f32 	[%rd64+4], %f1784;
$L__BB0_1071:
	add.s32 	%r896, %r243, 2;
	setp.ge.u32 	%p383, %r896, %r487;
	@%p383 bra 	$L__BB0_1073;
	ld.global.nc.f32 	%f1785, [%rd63+8];
	fma.rn.f32 	%f1786, %f625, %f90, %f1785;
	mul.f32 	%f1787, %f1786, %f1786;
	mul.f32 	%f1788, %f1786, %f1787;
	mul.f32 	%f1789, %f1786, 0f3F000000;
	fma.rn.f32 	%f1790, %f1788, 0f3D372713, %f1786;
	mul.f32 	%f1791, %f1790, 0f3F4C422A;
	abs.f32 	%f1792, %f1791;
	mul.f32 	%f1793, %f1792, 0f4038AA3B;
	ex2.approx.ftz.f32 	%f1794, %f1793;
	add.f32 	%f1795, %f1794, 0f3F800000;
	rcp.approx.ftz.f32 	%f1796, %f1795;
	fma.rn.f32 	%f1797, %f1796, 0fC0000000, 0f3F800000;
	setp.ge.f32 	%p384, %f1792, 0f41102CB4;
	selp.f32 	%f1798, 0f3F800000, %f1797, %p384;
	copysign.f32 	%f1799, %f1791, %f1798;
	mul.f32 	%f1800, %f1791, %f1791;
	fma.rn.f32 	%f1801, %f1800, 0f3C80F082, 0fBD563CAE;
	fma.rn.f32 	%f1802, %f1801, %f1800, 0f3E085941;
	fma.rn.f32 	%f1803, %f1802, %f1800, 0fBEAAA9ED;
	fma.rn.f32 	%f1804, %f1803, %f1800, 0f00000000;
	fma.rn.f32 	%f1805, %f1804, %f1791, %f1791;
	setp.ge.f32 	%p385, %f1792, 0f3F19999A;
	selp.f32 	%f1806, %f1799, %f1805, %p385;
	add.f32 	%f1807, %f1806, 0f3F800000;
	mul.f32 	%f1808, %f1789, %f1807;
	st.global.f32 	[%rd64+8], %f1808;
$L__BB0_1073:
	add.s32 	%r897, %r243, 3;
	setp.ge.u32 	%p386, %r897, %r487;
	@%p386 bra 	$L__BB0_947;
	ld.global.nc.f32 	%f1809, [%rd63+12];
	fma.rn.f32 	%f1810, %f625, %f89, %f1809;
	mul.f32 	%f1811, %f1810, %f1810;
	mul.f32 	%f1812, %f1810, %f1811;
	mul.f32 	%f1813, %f1810, 0f3F000000;
	fma.rn.f32 	%f1814, %f1812, 0f3D372713, %f1810;
	mul.f32 	%f1815, %f1814, 0f3F4C422A;
	abs.f32 	%f1816, %f1815;
	mul.f32 	%f1817, %f1816, 0f4038AA3B;
	ex2.approx.ftz.f32 	%f1818, %f1817;
	add.f32 	%f1819, %f1818, 0f3F800000;
	rcp.approx.ftz.f32 	%f1820, %f1819;
	fma.rn.f32 	%f1821, %f1820, 0fC0000000, 0f3F800000;
	setp.ge.f32 	%p387, %f1816, 0f41102CB4;
	selp.f32 	%f1822, 0f3F800000, %f1821, %p387;
	copysign.f32 	%f1823, %f1815, %f1822;
	mul.f32 	%f1824, %f1815, %f1815;
	fma.rn.f32 	%f1825, %f1824, 0f3C80F082, 0fBD563CAE;
	fma.rn.f32 	%f1826, %f1825, %f1824, 0f3E085941;
	fma.rn.f32 	%f1827, %f1826, %f1824, 0fBEAAA9ED;
	fma.rn.f32 	%f1828, %f1827, %f1824, 0f00000000;
	fma.rn.f32 	%f1829, %f1828, %f1815, %f1815;
	setp.ge.f32 	%p388, %f1816, 0f3F19999A;
	selp.f32 	%f1830, %f1823, %f1829, %p388;
	add.f32 	%f1831, %f1830, 0f3F800000;
	mul.f32 	%f1832, %f1813, %f1831;
	st.global.f32 	[%rd64+12], %f1832;
	bra.uni 	$L__BB0_947;
$L__BB0_1075:
	setp.eq.s32 	%p368, %r489, 4;
	@%p368 bra 	$L__BB0_1086;
	setp.eq.s32 	%p369, %r489, 6;
	@%p369 bra 	$L__BB0_1067;
	setp.ne.s32 	%p370, %r489, 5;
	@%p370 bra 	$L__BB0_1094;
$L__BB0_1078:
	setp.ge.u32 	%p389, %r243, %r487;
	mul.wide.u32 	%rd316, %r243, 4;
	add.s64 	%rd61, %rd3, %rd316;
	add.s32 	%r898, %r243, %r360;
	mul.wide.u32 	%rd317, %r898, 4;
	add.s64 	%rd62, %rd4, %rd317;
	@%p389 bra 	$L__BB0_1080;
	ld.global.nc.f32 	%f1833, [%rd61];
	fma.rn.f32 	%f1834, %f625, %f92, %f1833;
	max.f32 	%f1835, %f1834, 0f00000000;
	st.global.f32 	[%rd62], %f1835;
$L__BB0_1080:
	add.s32 	%r899, %r243, 1;
	setp.ge.u32 	%p390, %r899, %r487;
	@%p390 bra 	$L__BB0_1082;
	ld.global.nc.f32 	%f1836, [%rd61+4];
	fma.rn.f32 	%f1837, %f625, %f91, %f1836;
	max.f32 	%f1838, %f1837, 0f00000000;
	st.global.f32 	[%rd62+4], %f1838;
$L__BB0_1082:
	add.s32 	%r900, %r243, 2;
	setp.ge.u32 	%p391, %r900, %r487;
	@%p391 bra 	$L__BB0_1084;
	ld.global.nc.f32 	%f1839, [%rd61+8];
	fma.rn.f32 	%f1840, %f625, %f90, %f1839;
	max.f32 	%f1841, %f1840, 0f00000000;
	st.global.f32 	[%rd62+8], %f1841;
$L__BB0_1084:
	add.s32 	%r901, %r243, 3;
	setp.ge.u32 	%p392, %r901, %r487;
	@%p392 bra 	$L__BB0_947;
	ld.global.nc.f32 	%f1842, [%rd61+12];
	fma.rn.f32 	%f1843, %f625, %f89, %f1842;
	max.f32 	%f1844, %f1843, 0f00000000;
	st.global.f32 	[%rd62+12], %f1844;
	bra.uni 	$L__BB0_947;
$L__BB0_1086:
	setp.ge.u32 	%p373, %r243, %r487;
	mul.wide.u32 	%rd312, %r243, 4;
	add.s64 	%rd65, %rd3, %rd312;
	add.s32 	%r882, %r243, %r360;
	mul.wide.u32 	%rd313, %r882, 4;
	add.s64 	%rd66, %rd4, %rd313;
	@%p373 bra 	$L__BB0_1088;
	ld.global.nc.f32 	%f1677, [%rd65];
	fma.rn.f32 	%f1678, %f625, %f92, %f1677;
	fma.rn.f32 	%f1679, %f1678, 0fBBBB989D, 0f3F000000;
	cvt.sat.f32.f32 	%f1680, %f1679;
	mov.f32 	%f1681, 0f4B400001;
	mov.f32 	%f1682, 0f437C0000;
	fma.rm.f32 	%f1683, %f1680, %f1682, %f1681;
	add.f32 	%f1684, %f1683, 0fCB40007F;
	neg.f32 	%f1685, %f1684;
	fma.rn.f32 	%f1686, %f1678, 0fBFB8AA3B, %f1685;
	fma.rn.f32 	%f1687, %f1678, 0fB2A57060, %f1686;
	mov.b32 	%r883, %f1683;
	shl.b32 	%r884, %r883, 23;
	mov.b32 	%f1688, %r884;
	ex2.approx.ftz.f32 	%f1689, %f1687;
	fma.rn.f32 	%f1690, %f1689, %f1688, 0f3F800000;
	div.rn.f32 	%f1691, %f1678, %f1690;
	st.global.f32 	[%rd66], %f1691;
$L__BB0_1088:
	add.s32 	%r885, %r243, 1;
	setp.ge.u32 	%p374, %r885, %r487;
	@%p374 bra 	$L__BB0_1090;
	ld.global.nc.f32 	%f1692, [%rd65+4];
	fma.rn.f32 	%f1693, %f625, %f91, %f1692;
	fma.rn.f32 	%f1694, %f1693, 0fBBBB989D, 0f3F000000;
	cvt.sat.f32.f32 	%f1695, %f1694;
	mov.f32 	%f1696, 0f4B400001;
	mov.f32 	%f1697, 0f437C0000;
	fma.rm.f32 	%f1698, %f1695, %f1697, %f1696;
	add.f32 	%f1699, %f1698, 0fCB40007F;
	neg.f32 	%f1700, %f1699;
	fma.rn.f32 	%f1701, %f1693, 0fBFB8AA3B, %f1700;
	fma.rn.f32 	%f1702, %f1693, 0fB2A57060, %f1701;
	mov.b32 	%r886, %f1698;
	shl.b32 	%r887, %r886, 23;
	mov.b32 	%f1703, %r887;
	ex2.approx.ftz.f32 	%f1704, %f1702;
	fma.rn.f32 	%f1705, %f1704, %f1703, 0f3F800000;
	div.rn.f32 	%f1706, %f1693, %f1705;
	st.global.f32 	[%rd66+4], %f1706;
$L__BB0_1090:
	add.s32 	%r888, %r243, 2;
	setp.ge.u32 	%p375, %r888, %r487;
	@%p375 bra 	$L__BB0_1092;
	ld.global.nc.f32 	%f1707, [%rd65+8];
	fma.rn.f32 	%f1708, %f625, %f90, %f1707;
	fma.rn.f32 	%f1709, %f1708, 0fBBBB989D, 0f3F000000;
	cvt.sat.f32.f32 	%f1710, %f1709;
	mov.f32 	%f1711, 0f4B400001;
	mov.f32 	%f1712, 0f437C0000;
	fma.rm.f32 	%f1713, %f1710, %f1712, %f1711;
	add.f32 	%f1714, %f1713, 0fCB40007F;
	neg.f32 	%f1715, %f1714;
	fma.rn.f32 	%f1716, %f1708, 0fBFB8AA3B, %f1715;
	fma.rn.f32 	%f1717, %f1708, 0fB2A57060, %f1716;
	mov.b32 	%r889, %f1713;
	shl.b32 	%r890, %r889, 23;
	mov.b32 	%f1718, %r890;
	ex2.approx.ftz.f32 	%f1719, %f1717;
	fma.rn.f32 	%f1720, %f1719, %f1718, 0f3F800000;
	div.rn.f32 	%f1721, %f1708, %f1720;
	st.global.f32 	[%rd66+8], %f1721;
$L__BB0_1092:
	add.s32 	%r891, %r243, 3;
	setp.ge.u32 	%p376, %r891, %r487;
	@%p376 bra 	$L__BB0_947;
	ld.global.nc.f32 	%f1722, [%rd65+12];
	fma.rn.f32 	%f1723, %f625, %f89, %f1722;
	fma.rn.f32 	%f1724, %f1723, 0fBBBB989D, 0f3F000000;
	cvt.sat.f32.f32 	%f1725, %f1724;
	mov.f32 	%f1726, 0f4B400001;
	mov.f32 	%f1727, 0f437C0000;
	fma.rm.f32 	%f1728, %f1725, %f1727, %f1726;
	add.f32 	%f1729, %f1728, 0fCB40007F;
	neg.f32 	%f1730, %f1729;
	fma.rn.f32 	%f1731, %f1723, 0fBFB8AA3B, %f1730;
	fma.rn.f32 	%f1732, %f1723, 0fB2A57060, %f1731;
	mov.b32 	%r892, %f1728;
	shl.b32 	%r893, %r892, 23;
	mov.b32 	%f1733, %r893;
	ex2.approx.ftz.f32 	%f1734, %f1732;
	fma.rn.f32 	%f1735, %f1734, %f1733, 0f3F800000;
	div.rn.f32 	%f1736, %f1723, %f1735;
	st.global.f32 	[%rd66+12], %f1736;
	bra.uni 	$L__BB0_947;
$L__BB0_1094:
	setp.ge.u32 	%p393, %r243, %r487;
	mul.wide.u32 	%rd318, %r243, 4;
	add.s64 	%rd67, %rd3, %rd318;
	add.s32 	%r902, %r243, %r360;
	mul.wide.u32 	%rd319, %r902, 4;
	add.s64 	%rd68, %rd4, %rd319;
	@%p393 bra 	$L__BB0_1096;
	ld.global.nc.f32 	%f1845, [%rd67];
	fma.rn.f32 	%f1846, %f625, %f92, %f1845;
	st.global.f32 	[%rd68], %f1846;
$L__BB0_1096:
	add.s32 	%r903, %r243, 1;
	setp.ge.u32 	%p394, %r903, %r487;
	@%p394 bra 	$L__BB0_1098;
	ld.global.nc.f32 	%f1847, [%rd67+4];
	fma.rn.f32 	%f1848, %f625, %f91, %f1847;
	st.global.f32 	[%rd68+4], %f1848;
$L__BB0_1098:
	add.s32 	%r904, %r243, 2;
	setp.ge.u32 	%p395, %r904, %r487;
	@%p395 bra 	$L__BB0_1100;
	ld.global.nc.f32 	%f1849, [%rd67+8];
	fma.rn.f32 	%f1850, %f625, %f90, %f1849;
	st.global.f32 	[%rd68+8], %f1850;
$L__BB0_1100:
	add.s32 	%r905, %r243, 3;
	setp.ge.u32 	%p396, %r905, %r487;
	@%p396 bra 	$L__BB0_947;
	ld.global.nc.f32 	%f1851, [%rd67+12];
	fma.rn.f32 	%f1852, %f625, %f89, %f1851;
	st.global.f32 	[%rd68+12], %f1852;
	bra.uni 	$L__BB0_947;
$L__BB0_1102:
	setp.lt.u32 	%p330, %r242, %r486;
	mul.wide.u32 	%rd292, %r243, 4;
	add.s64 	%rd69, %rd3, %rd292;
	@%p330 bra 	$L__BB0_1154;
$L__BB0_1103:
	add.s32 	%r361, %r242, 1;
	setp.ge.u32 	%p339, %r361, %r486;
	@%p339 bra 	$L__BB0_1120;
	mul.lo.s32 	%r362, %r361, %r487;
	setp.ge.u32 	%p340, %r243, %r487;
	@%p340 bra 	$L__BB0_1108;
	setp.ne.s32 	%p341, %r489, 7;
	mul.f32 	%f5831, %f625, %f88;
	@%p341 bra 	$L__BB0_1107;
	ld.global.nc.f32 	%f1653, [%rd69];
	add.f32 	%f5831, %f5831, %f1653;
$L__BB0_1107:
	max.f32 	%f1654, %f5831, 0f00000000;
	add.s32 	%r869, %r243, %r362;
	mul.wide.u32 	%rd294, %r869, 4;
	add.s64 	%rd295, %rd4, %rd294;
	st.global.f32 	[%rd295], %f1654;
$L__BB0_1108:
	add.s32 	%r363, %r243, 1;
	setp.ge.u32 	%p342, %r363, %r487;
	@%p342 bra 	$L__BB0_1112;
	setp.ne.s32 	%p343, %r489, 7;
	mul.f32 	%f5832, %f625, %f87;
	@%p343 bra 	$L__BB0_1111;
	ld.global.nc.f32 	%f1655, [%rd69+4];
	add.f32 	%f5832, %f5832, %f1655;
$L__BB0_1111:
	max.f32 	%f1656, %f5832, 0f00000000;
	add.s32 	%r870, %r363, %r362;
	mul.wide.u32 	%rd296, %r870, 4;
	add.s64 	%rd297, %rd4, %rd296;
	st.global.f32 	[%rd297], %f1656;
$L__BB0_1112:
	add.s32 	%r364, %r243, 2;
	setp.ge.u32 	%p344, %r364, %r487;
	@%p344 bra 	$L__BB0_1116;
	setp.ne.s32 	%p345, %r489, 7;
	mul.f32 	%f5833, %f625, %f86;
	@%p345 bra 	$L__BB0_1115;
	ld.global.nc.f32 	%f1657, [%rd69+8];
	add.f32 	%f5833, %f5833, %f1657;
$L__BB0_1115:
	max.f32 	%f1658, %f5833, 0f00000000;
	add.s32 	%r871, %r364, %r362;
	mul.wide.u32 	%rd298, %r871, 4;
	add.s64 	%rd299, %rd4, %rd298;
	st.global.f32 	[%rd299], %f1658;
$L__BB0_1116:
	add.s32 	%r365, %r243, 3;
	setp.ge.u32 	%p346, %r365, %r487;
	@%p346 bra 	$L__BB0_1120;
	setp.ne.s32 	%p347, %r489, 7;
	mul.f32 	%f5834, %f625, %f85;
	@%p347 bra 	$L__BB0_1119;
	ld.global.nc.f32 	%f1659, [%rd69+12];
	add.f32 	%f5834, %f5834, %f1659;
$L__BB0_1119:
	max.f32 	%f1660, %f5834, 0f00000000;
	add.s32 	%r872, %r365, %r362;
	mul.wide.u32 	%rd300, %r872, 4;
	add.s64 	%rd301, %rd4, %rd300;
	st.global.f32 	[%rd301], %f1660;
$L__BB0_1120:
	add.s32 	%r366, %r242, 2;
	setp.ge.u32 	%p348, %r366, %r486;
	@%p348 bra 	$L__BB0_1137;
	mul.lo.s32 	%r367, %r366, %r487;
	setp.ge.u32 	%p349, %r243, %r487;
	add.s32 	%r873, %r243, %r367;
	mul.wide.u32 	%rd302, %r873, 4;
	add.s64 	%rd70, %rd4, %rd302;
	@%p349 bra 	$L__BB0_1125;
	setp.ne.s32 	%p350, %r489, 7;
	mul.f32 	%f5835, %f625, %f93;
	@%p350 bra 	$L__BB0_1124;
	ld.global.nc.f32 	%f1661, [%rd69];
	add.f32 	%f5835, %f5835, %f1661;
$L__BB0_1124:
	max.f32 	%f1662, %f5835, 0f00000000;
	st.global.f32 	[%rd70], %f1662;
$L__BB0_1125:
	add.s32 	%r874, %r243, 1;
	setp.ge.u32 	%p351, %r874, %r487;
	@%p351 bra 	$L__BB0_1129;
	setp.ne.s32 	%p352, %r489, 7;
	mul.f32 	%f5836, %f625, %f94;
	@%p352 bra 	$L__BB0_1128;
	ld.global.nc.f32 	%f1663, [%rd69+4];
	add.f32 	%f5836, %f5836, %f1663;
$L__BB0_1128:
	max.f32 	%f1664, %f5836, 0f00000000;
	st.global.f32 	[%rd70+4], %f1664;
$L__BB0_1129:
	add.s32 	%r875, %r243, 2;
	setp.ge.u32 	%p353, %r875, %r487;
	add.s32 	%r876, %r875, %r367;
	mul.wide.u32 	%rd303, %r876, 4;
	add.s64 	%rd71, %rd4, %rd303;
	@%p353 bra 	$L__BB0_1133;
	setp.ne.s32 	%p354, %r489, 7;
	mul.f32 	%f5837, %f625, %f95;
	@%p354 bra 	$L__BB0_1132;
	ld.global.nc.f32 	%f1665, [%rd69+8];
	add.f32 	%f5837, %f5837, %f1665;
$L__BB0_1132:
	max.f32 	%f1666, %f5837, 0f00000000;
	st.global.f32 	[%rd71], %f1666;
$L__BB0_1133:
	add.s32 	%r877, %r243, 3;
	setp.ge.u32 	%p355, %r877, %r487;
	@%p355 bra 	$L__BB0_1137;
	setp.ne.s32 	%p356, %r489, 7;
	mul.f32 	%f5838, %f625, %f96;
	@%p356 bra 	$L__BB0_1136;
	ld.global.nc.f32 	%f1667, [%rd69+12];
	add.f32 	%f5838, %f5838, %f1667;
$L__BB0_1136:
	max.f32 	%f1668, %f5838, 0f00000000;
	st.global.f32 	[%rd71+4], %f1668;
$L__BB0_1137:
	add.s32 	%r368, %r242, 3;
	setp.ge.u32 	%p357, %r368, %r486;
	@%p357 bra 	$L__BB0_1402;
	mul.lo.s32 	%r369, %r368, %r487;
	setp.ge.u32 	%p358, %r243, %r487;
	@%p358 bra 	$L__BB0_1142;
	setp.ne.s32 	%p359, %r489, 7;
	mul.f32 	%f5839, %f625, %f97;
	@%p359 bra 	$L__BB0_1141;
	ld.global.nc.f32 	%f1669, [%rd69];
	add.f32 	%f5839, %f5839, %f1669;
$L__BB0_1141:
	max.f32 	%f1670, %f5839, 0f00000000;
	add.s32 	%r878, %r243, %r369;
	mul.wide.u32 	%rd304, %r878, 4;
	add.s64 	%rd305, %rd4, %rd304;
	st.global.f32 	[%rd305], %f1670;
$L__BB0_1142:
	add.s32 	%r370, %r243, 1;
	setp.ge.u32 	%p360, %r370, %r487;
	@%p360 bra 	$L__BB0_1146;
	setp.ne.s32 	%p361, %r489, 7;
	mul.f32 	%f5840, %f625, %f98;
	@%p361 bra 	$L__BB0_1145;
	ld.global.nc.f32 	%f1671, [%rd69+4];
	add.f32 	%f5840, %f5840, %f1671;
$L__BB0_1145:
	max.f32 	%f1672, %f5840, 0f00000000;
	add.s32 	%r879, %r370, %r369;
	mul.wide.u32 	%rd306, %r879, 4;
	add.s64 	%rd307, %rd4, %rd306;
	st.global.f32 	[%rd307], %f1672;
$L__BB0_1146:
	add.s32 	%r371, %r243, 2;
	setp.ge.u32 	%p362, %r371, %r487;
	@%p362 bra 	$L__BB0_1150;
	setp.ne.s32 	%p363, %r489, 7;
	mul.f32 	%f5841, %f625, %f99;
	@%p363 bra 	$L__BB0_1149;
	ld.global.nc.f32 	%f1673, [%rd69+8];
	add.f32 	%f5841, %f5841, %f1673;
$L__BB0_1149:
	max.f32 	%f1674, %f5841, 0f00000000;
	add.s32 	%r880, %r371, %r369;
	mul.wide.u32 	%rd308, %r880, 4;
	add.s64 	%rd309, %rd4, %rd308;
	st.global.f32 	[%rd309], %f1674;
$L__BB0_1150:
	add.s32 	%r372, %r243, 3;
	setp.ge.u32 	%p364, %r372, %r487;
	@%p364 bra 	$L__BB0_1402;
	setp.ne.s32 	%p365, %r489, 7;
	mul.f32 	%f5842, %f625, %f100;
	@%p365 bra 	$L__BB0_1153;
	ld.global.nc.f32 	%f1675, [%rd69+12];
	add.f32 	%f5842, %f5842, %f1675;
$L__BB0_1153:
	max.f32 	%f1676, %f5842, 0f00000000;
	add.s32 	%r881, %r372, %r369;
	mul.wide.u32 	%rd310, %r881, 4;
	add.s64 	%rd311, %rd4, %rd310;
	st.global.f32 	[%rd311], %f1676;
	bra.uni 	$L__BB0_1402;
$L__BB0_1154:
	setp.ge.u32 	%p331, %r243, %r487;
	mad.lo.s32 	%r865, %r242, %r487, %r243;
	mul.wide.u32 	%rd293, %r865, 4;
	add.s64 	%rd72, %rd4, %rd293;
	@%p331 bra 	$L__BB0_1158;
	setp.ne.s32 	%p332, %r489, 7;
	mul.f32 	%f5843, %f625, %f92;
	@%p332 bra 	$L__BB0_1157;
	ld.global.nc.f32 	%f1645, [%rd69];
	add.f32 	%f5843, %f5843, %f1645;
$L__BB0_1157:
	max.f32 	%f1646, %f5843, 0f00000000;
	st.global.f32 	[%rd72], %f1646;
$L__BB0_1158:
	add.s32 	%r866, %r243, 1;
	setp.ge.u32 	%p333, %r866, %r487;
	@%p333 bra 	$L__BB0_1162;
	setp.ne.s32 	%p334, %r489, 7;
	mul.f32 	%f5844, %f625, %f91;
	@%p334 bra 	$L__BB0_1161;
	ld.global.nc.f32 	%f1647, [%rd69+4];
	add.f32 	%f5844, %f5844, %f1647;
$L__BB0_1161:
	max.f32 	%f1648, %f5844, 0f00000000;
	st.global.f32 	[%rd72+4], %f1648;
$L__BB0_1162:
	add.s32 	%r867, %r243, 2;
	setp.ge.u32 	%p335, %r867, %r487;
	@%p335 bra 	$L__BB0_1166;
	setp.ne.s32 	%p336, %r489, 7;
	mul.f32 	%f5845, %f625, %f90;
	@%p336 bra 	$L__BB0_1165;
	ld.global.nc.f32 	%f1649, [%rd69+8];
	add.f32 	%f5845, %f5845, %f1649;
$L__BB0_1165:
	max.f32 	%f1650, %f5845, 0f00000000;
	st.global.f32 	[%rd72+8], %f1650;
$L__BB0_1166:
	add.s32 	%r868, %r243, 3;
	setp.ge.u32 	%p337, %r868, %r487;
	@%p337 bra 	$L__BB0_1103;
	setp.ne.s32 	%p338, %r489, 7;
	mul.f32 	%f5846, %f625, %f89;
	@%p338 bra 	$L__BB0_1169;
	ld.global.nc.f32 	%f1651, [%rd69+12];
	add.f32 	%f5846, %f5846, %f1651;
$L__BB0_1169:
	max.f32 	%f1652, %f5846, 0f00000000;
	st.global.f32 	[%rd72+12], %f1652;
	bra.uni 	$L__BB0_1103;
$L__BB0_1170:
	setp.ge.u32 	%p263, %r243, %r487;
	mul.wide.u32 	%rd248, %r243, 4;
	add.s64 	%rd75, %rd3, %rd248;
	mad.lo.s32 	%r848, %r242, %r487, %r243;
	mul.wide.u32 	%rd249, %r848, 4;
	add.s64 	%rd76, %rd4, %rd249;
	@%p263 bra 	$L__BB0_1174;
	setp.ne.s32 	%p264, %r489, 7;
	mul.f32 	%f5859, %f625, %f92;
	@%p264 bra 	$L__BB0_1173;
	ld.global.nc.f32 	%f1277, [%rd75];
	add.f32 	%f5859, %f5859, %f1277;
$L__BB0_1173:
	mul.f32 	%f1278, %f5859, %f5859;
	mul.f32 	%f1279, %f5859, %f1278;
	mul.f32 	%f1280, %f5859, 0f3F000000;
	fma.rn.f32 	%f1281, %f1279, 0f3D372713, %f5859;
	mul.f32 	%f1282, %f1281, 0f3F4C422A;
	abs.f32 	%f1283, %f1282;
	mul.f32 	%f1284, %f1283, 0f4038AA3B;
	ex2.approx.ftz.f32 	%f1285, %f1284;
	add.f32 	%f1286, %f1285, 0f3F800000;
	rcp.approx.ftz.f32 	%f1287, %f1286;
	fma.rn.f32 	%f1288, %f1287, 0fC0000000, 0f3F800000;
	setp.ge.f32 	%p265, %f1283, 0f41102CB4;
	selp.f32 	%f1289, 0f3F800000, %f1288, %p265;
	copysign.f32 	%f1290, %f1282, %f1289;
	mul.f32 	%f1291, %f1282, %f1282;
	fma.rn.f32 	%f1292, %f1291, 0f3C80F082, 0fBD563CAE;
	fma.rn.f32 	%f1293, %f1292, %f1291, 0f3E085941;
	fma.rn.f32 	%f1294, %f1293, %f1291, 0fBEAAA9ED;
	fma.rn.f32 	%f1295, %f1294, %f1291, 0f00000000;
	fma.rn.f32 	%f1296, %f1295, %f1282, %f1282;
	setp.ge.f32 	%p266, %f1283, 0f3F19999A;
	selp.f32 	%f1297, %f1290, %f1296, %p266;
	add.f32 	%f1298, %f1297, 0f3F800000;
	mul.f32 	%f1299, %f1280, %f1298;
	st.global.f32 	[%rd76], %f1299;
$L__BB0_1174:
	add.s32 	%r849, %r243, 1;
	setp.ge.u32 	%p267, %r849, %r487;
	@%p267 bra 	$L__BB0_1178;
	setp.ne.s32 	%p268, %r489, 7;
	mul.f32 	%f5860, %f625, %f91;
	@%p268 bra 	$L__BB0_1177;
	ld.global.nc.f32 	%f1300, [%rd75+4];
	add.f32 	%f5860, %f5860, %f1300;
$L__BB0_1177:
	mul.f32 	%f1301, %f5860, %f5860;
	mul.f32 	%f1302, %f5860, %f1301;
	mul.f32 	%f1303, %f5860, 0f3F000000;
	fma.rn.f32 	%f1304, %f1302, 0f3D372713, %f5860;
	mul.f32 	%f1305, %f1304, 0f3F4C422A;
	abs.f32 	%f1306, %f1305;
	mul.f32 	%f1307, %f1306, 0f4038AA3B;
	ex2.approx.ftz.f32 	%f1308, %f1307;
	add.f32 	%f1309, %f1308, 0f3F800000;
	rcp.approx.ftz.f32 	%f1310, %f1309;
	fma.rn.f32 	%f1311, %f1310, 0fC0000000, 0f3F800000;
	setp.ge.f32 	%p269, %f1306, 0f41102CB4;
	selp.f32 	%f1312, 0f3F800000, %f1311, %p269;
	copysign.f32 	%f1313, %f1305, %f1312;
	mul.f32 	%f1314, %f1305, %f1305;
	fma.rn.f32 	%f1315, %f1314, 0f3C80F082, 0fBD563CAE;
	fma.rn.f32 	%f1316, %f1315, %f1314, 0f3E085941;
	fma.rn.f32 	%f1317, %f1316, %f1314, 0fBEAAA9ED;
	fma.rn.f32 	%f1318, %f1317, %f1314, 0f00000000;
	fma.rn.f32 	%f1319, %f1318, %f1305, %f1305;
	setp.ge.f32 	%p270, %f1306, 0f3F19999A;
	selp.f32 	%f1320, %f1313, %f1319, %p270;
	add.f32 	%f1321, %f1320, 0f3F800000;
	mul.f32 	%f1322, %f1303, %f1321;
	st.global.f32 	[%rd76+4], %f1322;
$L__BB0_1178:
	add.s32 	%r850, %r243, 2;
	setp.ge.u32 	%p271, %r850, %r487;
	@%p271 bra 	$L__BB0_1182;
	setp.ne.s32 	%p272, %r489, 7;
	mul.f32 	%f5861, %f625, %f90;
	@%p272 bra 	$L__BB0_1181;
	ld.global.nc.f32 	%f1323, [%rd75+8];
	add.f32 	%f5861, %f5861, %f1323;
$L__BB0_1181:
	mul.f32 	%f1324, %f5861, %f5861;
	mul.f32 	%f1325, %f5861, %f1324;
	mul.f32 	%f1326, %f5861, 0f3F000000;
	fma.rn.f32 	%f1327, %f1325, 0f3D372713, %f5861;
	mul.f32 	%f1328, %f1327, 0f3F4C422A;
	abs.f32 	%f1329, %f1328;
	mul.f32 	%f1330, %f1329, 0f4038AA3B;
	ex2.approx.ftz.f32 	%f1331, %f1330;
	add.f32 	%f1332, %f1331, 0f3F800000;
	rcp.approx.ftz.f32 	%f1333, %f1332;
	fma.rn.f32 	%f1334, %f1333, 0fC0000000, 0f3F800000;
	setp.ge.f32 	%p273, %f1329, 0f41102CB4;
	selp.f32 	%f1335, 0f3F800000, %f1334, %p273;
	copysign.f32 	%f1336, %f1328, %f1335;
	mul.f32 	%f1337, %f1328, %f1328;
	fma.rn.f32 	%f1338, %f1337, 0f3C80F082, 0fBD563CAE;
	fma.rn.f32 	%f1339, %f1338, %f1337, 0f3E085941;
	fma.rn.f32 	%f1340, %f1339, %f1337, 0fBEAAA9ED;
	fma.rn.f32 	%f1341, %f1340, %f1337, 0f00000000;
	fma.rn.f32 	%f1342, %f1341, %f1328, %f1328;
	setp.ge.f32 	%p274, %f1329, 0f3F19999A;
	selp.f32 	%f1343, %f1336, %f1342, %p274;
	add.f32 	%f1344, %f1343, 0f3F800000;
	mul.f32 	%f1345, %f1326, %f1344;
	st.global.f32 	[%rd76+8], %f1345;
$L__BB0_1182:
	add.s32 	%r851, %r243, 3;
	setp.ge.u32 	%p275, %r851, %r487;
	@%p275 bra 	$L__BB0_824;
	setp.ne.s32 	%p276, %r489, 7;
	mul.f32 	%f5862, %f625, %f89;
	@%p276 bra 	$L__BB0_1185;
	ld.global.nc.f32 	%f1346, [%rd75+12];
	add.f32 	%f5862, %f5862, %f1346;
$L__BB0_1185:
	mul.f32 	%f1347, %f5862, %f5862;
	mul.f32 	%f1348, %f5862, %f1347;
	mul.f32 	%f1349, %f5862, 0f3F000000;
	fma.rn.f32 	%f1350, %f1348, 0f3D372713, %f5862;
	mul.f32 	%f1351, %f1350, 0f3F4C422A;
	abs.f32 	%f1352, %f1351;
	mul.f32 	%f1353, %f1352, 0f4038AA3B;
	ex2.approx.ftz.f32 	%f1354, %f1353;
	add.f32 	%f1355, %f1354, 0f3F800000;
	rcp.approx.ftz.f32 	%f1356, %f1355;
	fma.rn.f32 	%f1357, %f1356, 0fC0000000, 0f3F800000;
	setp.ge.f32 	%p277, %f1352, 0f41102CB4;
	selp.f32 	%f1358, 0f3F800000, %f1357, %p277;
	copysign.f32 	%f1359, %f1351, %f1358;
	mul.f32 	%f1360, %f1351, %f1351;
	fma.rn.f32 	%f1361, %f1360, 0f3C80F082, 0fBD563CAE;
	fma.rn.f32 	%f1362, %f1361, %f1360, 0f3E085941;
	fma.rn.f32 	%f1363, %f1362, %f1360, 0fBEAAA9ED;
	fma.rn.f32 	%f1364, %f1363, %f1360, 0f00000000;
	fma.rn.f32 	%f1365, %f1364, %f1351, %f1351;
	setp.ge.f32 	%p278, %f1352, 0f3F19999A;
	selp.f32 	%f1366, %f1359, %f1365, %p278;
	add.f32 	%f1367, %f1366, 0f3F800000;
	mul.f32 	%f1368, %f1349, %f1367;
	st.global.f32 	[%rd76+12], %f1368;
	bra.uni 	$L__BB0_824;
$L__BB0_1186:
	setp.lt.u32 	%p226, %r242, %r486;
	@%p226 bra 	$L__BB0_1238;
$L__BB0_1187:
	add.s32 	%r385, %r242, 1;
	setp.ge.u32 	%p235, %r385, %r486;
	@%p235 bra 	$L__BB0_1204;
	mul.lo.s32 	%r386, %r385, %r487;
	setp.ge.u32 	%p236, %r243, %r487;
	@%p236 bra 	$L__BB0_1192;
	setp.ne.s32 	%p237, %r489, 7;
	mul.f32 	%f5863, %f625, %f88;
	@%p237 bra 	$L__BB0_1191;
	mul.wide.u32 	%rd206, %r243, 4;
	add.s64 	%rd207, %rd3, %rd206;
	ld.global.nc.f32 	%f1109, [%rd207];
	add.f32 	%f5863, %f5863, %f1109;
$L__BB0_1191:
	fma.rn.f32 	%f1110, %f5863, 0fBBBB989D, 0f3F000000;
	cvt.sat.f32.f32 	%f1111, %f1110;
	mov.f32 	%f1112, 0f4B400001;
	mov.f32 	%f1113, 0f437C0000;
	fma.rm.f32 	%f1114, %f1111, %f1113, %f1112;
	add.f32 	%f1115, %f1114, 0fCB40007F;
	neg.f32 	%f1116, %f1115;
	fma.rn.f32 	%f1117, %f5863, 0fBFB8AA3B, %f1116;
	fma.rn.f32 	%f1118, %f5863, 0fB2A57060, %f1117;
	mov.b32 	%r811, %f1114;
	shl.b32 	%r812, %r811, 23;
	mov.b32 	%f1119, %r812;
	ex2.approx.ftz.f32 	%f1120, %f1118;
	fma.rn.f32 	%f1121, %f1120, %f1119, 0f3F800000;
	div.rn.f32 	%f1122, %f5863, %f1121;
	add.s32 	%r813, %r243, %r386;
	mul.wide.u32 	%rd208, %r813, 4;
	add.s64 	%rd209, %rd4, %rd208;
	st.global.f32 	[%rd209], %f1122;
$L__BB0_1192:
	add.s32 	%r387, %r243, 1;
	setp.ge.u32 	%p238, %r387, %r487;
	@%p238 bra 	$L__BB0_1196;
	setp.ne.s32 	%p239, %r489, 7;
	mul.f32 	%f5864, %f625, %f87;
	@%p239 bra 	$L__BB0_1195;
	mul.wide.u32 	%rd210, %r243, 4;
	add.s64 	%rd211, %rd3, %rd210;
	ld.global.nc.f32 	%f1123, [%rd211+4];
	add.f32 	%f5864, %f5864, %f1123;
$L__BB0_1195:
	fma.rn.f32 	%f1124, %f5864, 0fBBBB989D, 0f3F000000;
	cvt.sat.f32.f32 	%f1125, %f1124;
	mov.f32 	%f1126, 0f4B400001;
	mov.f32 	%f1127, 0f437C0000;
	fma.rm.f32 	%f1128, %f1125, %f1127, %f1126;
	add.f32 	%f1129, %f1128, 0fCB40007F;
	neg.f32 	%f1130, %f1129;
	fma.rn.f32 	%f1131, %f5864, 0fBFB8AA3B, %f1130;
	fma.rn.f32 	%f1132, %f5864, 0fB2A57060, %f1131;
	mov.b32 	%r814, %f1128;
	shl.b32 	%r815, %r814, 23;
	mov.b32 	%f1133, %r815;
	ex2.approx.ftz.f32 	%f1134, %f1132;
	fma.rn.f32 	%f1135, %f1134, %f1133, 0f3F800000;
	div.rn.f32 	%f1136, %f5864, %f1135;
	add.s32 	%r816, %r387, %r386;
	mul.wide.u32 	%rd212, %r816, 4;
	add.s64 	%rd213, %rd4, %rd212;
	st.global.f32 	[%rd213], %f1136;
$L__BB0_1196:
	add.s32 	%r388, %r243, 2;
	setp.ge.u32 	%p240, %r388, %r487;
	@%p240 bra 	$L__BB0_1200;
	setp.ne.s32 	%p241, %r489, 7;
	mul.f32 	%f5865, %f625, %f86;
	@%p241 bra 	$L__BB0_1199;
	mul.wide.u32 	%rd214, %r243, 4;
	add.s64 	%rd215, %rd3, %rd214;
	ld.global.nc.f32 	%f1137, [%rd215+8];
	add.f32 	%f5865, %f5865, %f1137;
$L__BB0_1199:
	fma.rn.f32 	%f1138, %f5865, 0fBBBB989D, 0f3F000000;
	cvt.sat.f32.f32 	%f1139, %f1138;
	mov.f32 	%f1140, 0f4B400001;
	mov.f32 	%f1141, 0f437C0000;
	fma.rm.f32 	%f1142, %f1139, %f1141, %f1140;
	add.f32 	%f1143, %f1142, 0fCB40007F;
	neg.f32 	%f1144, %f1143;
	fma.rn.f32 	%f1145, %f5865, 0fBFB8AA3B, %f1144;
	fma.rn.f32 	%f1146, %f5865, 0fB2A57060, %f1145;
	mov.b32 	%r817, %f1142;
	shl.b32 	%r818, %r817, 23;
	mov.b32 	%f1147, %r818;
	ex2.approx.ftz.f32 	%f1148, %f1146;
	fma.rn.f32 	%f1149, %f1148, %f1147, 0f3F800000;
	div.rn.f32 	%f1150, %f5865, %f1149;
	add.s32 	%r819, %r388, %r386;
	mul.wide.u32 	%rd216, %r819, 4;
	add.s64 	%rd217, %rd4, %rd216;
	st.global.f32 	[%rd217], %f1150;
$L__BB0_1200:
	add.s32 	%r389, %r243, 3;
	setp.ge.u32 	%p242, %r389, %r487;
	@%p242 bra 	$L__BB0_1204;
	setp.ne.s32 	%p243, %r489, 7;
	mul.f32 	%f5866, %f625, %f85;
	@%p243 bra 	$L__BB0_1203;
	mul.wide.u32 	%rd218, %r243, 4;
	add.s64 	%rd219, %rd3, %rd218;
	ld.global.nc.f32 	%f1151, [%rd219+12];
	add.f32 	%f5866, %f5866, %f1151;
$L__BB0_1203:
	fma.rn.f32 	%f1152, %f5866, 0fBBBB989D, 0f3F000000;
	cvt.sat.f32.f32 	%f1153, %f1152;
	mov.f32 	%f1154, 0f4B400001;
	mov.f32 	%f1155, 0f437C0000;
	fma.rm.f32 	%f1156, %f1153, %f1155, %f1154;
	add.f32 	%f1157, %f1156, 0fCB40007F;
	neg.f32 	%f1158, %f1157;
	fma.rn.f32 	%f1159, %f5866, 0fBFB8AA3B, %f1158;
	fma.rn.f32 	%f1160, %f5866, 0fB2A57060, %f1159;
	mov.b32 	%r820, %f1156;
	shl.b32 	%r821, %r820, 23;
	mov.b32 	%f1161, %r821;
	ex2.approx.ftz.f32 	%f1162, %f1160;
	fma.rn.f32 	%f1163, %f1162, %f1161, 0f3F800000;
	div.rn.f32 	%f1164, %f5866, %f1163;
	add.s32 	%r822, %r389, %r386;
	mul.wide.u32 	%rd220, %r822, 4;
	add.s64 	%rd221, %rd4, %rd220;
	st.global.f32 	[%rd221], %f1164;
$L__BB0_1204:
	add.s32 	%r390, %r242, 2;
	setp.ge.u32 	%p244, %r390, %r486;
	@%p244 bra 	$L__BB0_1221;
	mul.lo.s32 	%r391, %r390, %r487;
	setp.ge.u32 	%p245, %r243, %r487;
	add.s32 	%r823, %r243, %r391;
	mul.wide.u32 	%rd222, %r823, 4;
	add.s64 	%rd77, %rd4, %rd222;
	@%p245 bra 	$L__BB0_1209;
	setp.ne.s32 	%p246, %r489, 7;
	mul.f32 	%f5867, %f625, %f93;
	@%p246 bra 	$L__BB0_1208;
	mul.wide.u32 	%rd223, %r243, 4;
	add.s64 	%rd224, %rd3, %rd223;
	ld.global.nc.f32 	%f1165, [%rd224];
	add.f32 	%f5867, %f5867, %f1165;
$L__BB0_1208:
	fma.rn.f32 	%f1166, %f5867, 0fBBBB989D, 0f3F000000;
	cvt.sat.f32.f32 	%f1167, %f1166;
	mov.f32 	%f1168, 0f4B400001;
	mov.f32 	%f1169, 0f437C0000;
	fma.rm.f32 	%f1170, %f1167, %f1169, %f1168;
	add.f32 	%f1171, %f1170, 0fCB40007F;
	neg.f32 	%f1172, %f1171;
	fma.rn.f32 	%f1173, %f5867, 0fBFB8AA3B, %f1172;
	fma.rn.f32 	%f1174, %f5867, 0fB2A57060, %f1173;
	mov.b32 	%r824, %f1170;
	shl.b32 	%r825, %r824, 23;
	mov.b32 	%f1175, %r825;
	ex2.approx.ftz.f32 	%f1176, %f1174;
	fma.rn.f32 	%f1177, %f1176, %f1175, 0f3F800000;
	div.rn.f32 	%f1178, %f5867, %f1177;
	st.global.f32 	[%rd77], %f1178;
$L__BB0_1209:
	add.s32 	%r826, %r243, 1;
	setp.ge.u32 	%p247, %r826, %r487;
	@%p247 bra 	$L__BB0_1213;
	setp.ne.s32 	%p248, %r489, 7;
	mul.f32 	%f5868, %f625, %f94;
	@%p248 bra 	$L__BB0_1212;
	mul.wide.u32 	%rd225, %r243, 4;
	add.s64 	%rd226, %rd3, %rd225;
	ld.global.nc.f32 	%f1179, [%rd226+4];
	add.f32 	%f5868, %f5868, %f1179;
$L__BB0_1212:
	fma.rn.f32 	%f1180, %f5868, 0fBBBB989D, 0f3F000000;
	cvt.sat.f32.f32 	%f1181, %f1180;
	mov.f32 	%f1182, 0f4B400001;
	mov.f32 	%f1183, 0f437C0000;
	fma.rm.f32 	%f1184, %f1181, %f1183, %f1182;
	add.f32 	%f1185, %f1184, 0fCB40007F;
	neg.f32 	%f1186, %f1185;
	fma.rn.f32 	%f1187, %f5868, 0fBFB8AA3B, %f1186;
	fma.rn.f32 	%f1188, %f5868, 0fB2A57060, %f1187;
	mov.b32 	%r827, %f1184;
	shl.b32 	%r828, %r827, 23;
	mov.b32 	%f1189, %r828;
	ex2.approx.ftz.f32 	%f1190, %f1188;
	fma.rn.f32 	%f1191, %f1190, %f1189, 0f3F800000;
	div.rn.f32 	%f1192, %f5868, %f1191;
	st.global.f32 	[%rd77+4], %f1192;
$L__BB0_1213:
	add.s32 	%r829, %r243, 2;
	setp.ge.u32 	%p249, %r829, %r487;
	add.s32 	%r830, %r829, %r391;
	mul.wide.u32 	%rd227, %r830, 4;
	add.s64 	%rd78, %rd4, %rd227;
	@%p249 bra 	$L__BB0_1217;
	setp.ne.s32 	%p250, %r489, 7;
	mul.f32 	%f5869, %f625, %f95;
	@%p250 bra 	$L__BB0_1216;
	mul.wide.u32 	%rd228, %r243, 4;
	add.s64 	%rd229, %rd3, %rd228;
	ld.global.nc.f32 	%f1193, [%rd229+8];
	add.f32 	%f5869, %f5869, %f1193;
$L__BB0_1216:
	fma.rn.f32 	%f1194, %f5869, 0fBBBB989D, 0f3F000000;
	cvt.sat.f32.f32 	%f1195, %f1194;
	mov.f32 	%f1196, 0f4B400001;
	mov.f32 	%f1197, 0f437C0000;
	fma.rm.f32 	%f1198, %f1195, %f1197, %f1196;
	add.f32 	%f1199, %f1198, 0fCB40007F;
	neg.f32 	%f1200, %f1199;
	fma.rn.f32 	%f1201, %f5869, 0fBFB8AA3B, %f1200;
	fma.rn.f32 	%f1202, %f5869, 0fB2A57060, %f1201;
	mov.b32 	%r831, %f1198;
	shl.b32 	%r832, %r831, 23;
	mov.b32 	%f1203, %r832;
	ex2.approx.ftz.f32 	%f1204, %f1202;
	fma.rn.f32 	%f1205, %f1204, %f1203, 0f3F800000;
	div.rn.f32 	%f1206, %f5869, %f1205;
	st.global.f32 	[%rd78], %f1206;
$L__BB0_1217:
	add.s32 	%r833, %r243, 3;
	setp.ge.u32 	%p251, %r833, %r487;
	@%p251 bra 	$L__BB0_1221;
	setp.ne.s32 	%p252, %r489, 7;
	mul.f32 	%f5870, %f625, %f96;
	@%p252 bra 	$L__BB0_1220;
	mul.wide.u32 	%rd230, %r243, 4;
	add.s64 	%rd231, %rd3, %rd230;
	ld.global.nc.f32 	%f1207, [%rd231+12];
	add.f32 	%f5870, %f5870, %f1207;
$L__BB0_1220:
	fma.rn.f32 	%f1208, %f5870, 0fBBBB989D, 0f3F000000;
	cvt.sat.f32.f32 	%f1209, %f1208;
	mov.f32 	%f1210, 0f4B400001;
	mov.f32 	%f1211, 0f437C0000;
	fma.rm.f32 	%f1212, %f1209, %f1211, %f1210;
	add.f32 	%f1213, %f1212, 0fCB40007F;
	neg.f32 	%f1214, %f1213;
	fma.rn.f32 	%f1215, %f5870, 0fBFB8AA3B, %f1214;
	fma.rn.f32 	%f1216, %f5870, 0fB2A57060, %f1215;
	mov.b32 	%r834, %f1212;
	shl.b32 	%r835, %r834, 23;
	mov.b32 	%f1217, %r835;
	ex2.approx.ftz.f32 	%f1218, %f1216;
	fma.rn.f32 	%f1219, %f1218, %f1217, 0f3F800000;
	div.rn.f32 	%f1220, %f5870, %f1219;
	st.global.f32 	[%rd78+4], %f1220;
$L__BB0_1221:
	add.s32 	%r392, %r242, 3;
	setp.ge.u32 	%p253, %r392, %r486;
	@%p253 bra 	$L__BB0_1402;
	mul.lo.s32 	%r393, %r392, %r487;
	setp.ge.u32 	%p254, %r243, %r487;
	@%p254 bra 	$L__BB0_1226;
	setp.ne.s32 	%p255, %r489, 7;
	mul.f32 	%f5871, %f625, %f97;
	@%p255 bra 	$L__BB0_1225;
	mul.wide.u32 	%rd232, %r243, 4;
	add.s64 	%rd233, %rd3, %rd232;
	ld.global.nc.f32 	%f1221, [%rd233];
	add.f32 	%f5871, %f5871, %f1221;
$L__BB0_1225:
	fma.rn.f32 	%f1222, %f5871, 0fBBBB989D, 0f3F000000;
	cvt.sat.f32.f32 	%f1223, %f1222;
	mov.f32 	%f1224, 0f4B400001;
	mov.f32 	%f1225, 0f437C0000;
	fma.rm.f32 	%f1226, %f1223, %f1225, %f1224;
	add.f32 	%f1227, %f1226, 0fCB40007F;
	neg.f32 	%f1228, %f1227;
	fma.rn.f32 	%f1229, %f5871, 0fBFB8AA3B, %f1228;
	fma.rn.f32 	%f1230, %f5871, 0fB2A57060, %f1229;
	mov.b32 	%r836, %f1226;
	shl.b32 	%r837, %r836, 23;
	mov.b32 	%f1231, %r837;
	ex2.approx.ftz.f32 	%f1232, %f1230;
	fma.rn.f32 	%f1233, %f1232, %f1231, 0f3F800000;
	div.rn.f32 	%f1234, %f5871, %f1233;
	add.s32 	%r838, %r243, %r393;
	mul.wide.u32 	%rd234, %r838, 4;
	add.s64 	%rd235, %rd4, %rd234;
	st.global.f32 	[%rd235], %f1234;
$L__BB0_1226:
	add.s32 	%r394, %r243, 1;
	setp.ge.u32 	%p256, %r394, %r487;
	@%p256 bra 	$L__BB0_1230;
	setp.ne.s32 	%p257, %r489, 7;
	mul.f32 	%f5872, %f625, %f98;
	@%p257 bra 	$L__BB0_1229;
	mul.wide.u32 	%rd236, %r243, 4;
	add.s64 	%rd237, %rd3, %rd236;
	ld.global.nc.f32 	%f1235, [%rd237+4];
	add.f32 	%f5872, %f5872, %f1235;
$L__BB0_1229:
	fma.rn.f32 	%f1236, %f5872, 0fBBBB989D, 0f3F000000;
	cvt.sat.f32.f32 	%f1237, %f1236;
	mov.f32 	%f1238, 0f4B400001;
	mov.f32 	%f1239, 0f437C0000;
	fma.rm.f32 	%f1240, %f1237, %f1239, %f1238;
	add.f32 	%f1241, %f1240, 0fCB40007F;
	neg.f32 	%f1242, %f1241;
	fma.rn.f32 	%f1243, %f5872, 0fBFB8AA3B, %f1242;
	fma.rn.f32 	%f1244, %f5872, 0fB2A57060, %f1243;
	mov.b32 	%r839, %f1240;
	shl.b32 	%r840, %r839, 23;
	mov.b32 	%f1245, %r840;
	ex2.approx.ftz.f32 	%f1246, %f1244;
	fma.rn.f32 	%f1247, %f1246, %f1245, 0f3F800000;
	div.rn.f32 	%f1248, %f5872, %f1247;
	add.s32 	%r841, %r394, %r393;
	mul.wide.u32 	%rd238, %r841, 4;
	add.s64 	%rd239, %rd4, %rd238;
	st.global.f32 	[%rd239], %f1248;
$L__BB0_1230:
	add.s32 	%r395, %r243, 2;
	setp.ge.u32 	%p258, %r395, %r487;
	@%p258 bra 	$L__BB0_1234;
	setp.ne.s32 	%p259, %r489, 7;
	mul.f32 	%f5873, %f625, %f99;
	@%p259 bra 	$L__BB0_1233;
	mul.wide.u32 	%rd240, %r243, 4;
	add.s64 	%rd241, %rd3, %rd240;
	ld.global.nc.f32 	%f1249, [%rd241+8];
	add.f32 	%f5873, %f5873, %f1249;
$L__BB0_1233:
	fma.rn.f32 	%f1250, %f5873, 0fBBBB989D, 0f3F000000;
	cvt.sat.f32.f32 	%f1251, %f1250;
	mov.f32 	%f1252, 0f4B400001;
	mov.f32 	%f1253, 0f437C0000;
	fma.rm.f32 	%f1254, %f1251, %f1253, %f1252;
	add.f32 	%f1255, %f1254, 0fCB40007F;
	neg.f32 	%f1256, %f1255;
	fma.rn.f32 	%f1257, %f5873, 0fBFB8AA3B, %f1256;
	fma.rn.f32 	%f1258, %f5873, 0fB2A57060, %f1257;
	mov.b32 	%r842, %f1254;
	shl.b32 	%r843, %r842, 23;
	mov.b32 	%f1259, %r843;
	ex2.approx.ftz.f32 	%f1260, %f1258;
	fma.rn.f32 	%f1261, %f1260, %f1259, 0f3F800000;
	div.rn.f32 	%f1262, %f5873, %f1261;
	add.s32 	%r844, %r395, %r393;
	mul.wide.u32 	%rd242, %r844, 4;
	add.s64 	%rd243, %rd4, %rd242;
	st.global.f32 	[%rd243], %f1262;
$L__BB0_1234:
	add.s32 	%r396, %r243, 3;
	setp.ge.u32 	%p260, %r396, %r487;
	@%p260 bra 	$L__BB0_1402;
	setp.ne.s32 	%p261, %r489, 7;
	mul.f32 	%f5874, %f625, %f100;
	@%p261 bra 	$L__BB0_1237;
	mul.wide.u32 	%rd244, %r243, 4;
	add.s64 	%rd245, %rd3, %rd244;
	ld.global.nc.f32 	%f1263, [%rd245+12];
	add.f32 	%f5874, %f5874, %f1263;
$L__BB0_1237:
	fma.rn.f32 	%f1264, %f5874, 0fBBBB989D, 0f3F000000;
	cvt.sat.f32.f32 	%f1265, %f1264;
	mov.f32 	%f1266, 0f4B400001;
	mov.f32 	%f1267, 0f437C0000;
	fma.rm.f32 	%f1268, %f1265, %f1267, %f1266;
	add.f32 	%f1269, %f1268, 0fCB40007F;
	neg.f32 	%f1270, %f1269;
	fma.rn.f32 	%f1271, %f5874, 0fBFB8AA3B, %f1270;
	fma.rn.f32 	%f1272, %f5874, 0fB2A57060, %f1271;
	mov.b32 	%r845, %f1268;
	shl.b32 	%r846, %r845, 23;
	mov.b32 	%f1273, %r846;
	ex2.approx.ftz.f32 	%f1274, %f1272;
	fma.rn.f32 	%f1275, %f1274, %f1273, 0f3F800000;
	div.rn.f32 	%f1276, %f5874, %f1275;
	add.s32 	%r847, %r396, %r393;
	mul.wide.u32 	%rd246, %r847, 4;
	add.s64 	%rd247, %rd4, %rd246;
	st.global.f32 	[%rd247], %f1276;
	bra.uni 	$L__BB0_1402;
$L__BB0_1238:
	setp.ge.u32 	%p227, %r243, %r487;
	mul.wide.u32 	%rd204, %r243, 4;
	add.s64 	%rd79, %rd3, %rd204;
	mad.lo.s32 	%r799, %r242, %r487, %r243;
	mul.wide.u32 	%rd205, %r799, 4;
	add.s64 	%rd80, %rd4, %rd205;
	@%p227 bra 	$L__BB0_1242;
	setp.ne.s32 	%p228, %r489, 7;
	mul.f32 	%f5875, %f625, %f92;
	@%p228 bra 	$L__BB0_1241;
	ld.global.nc.f32 	%f1053, [%rd79];
	add.f32 	%f5875, %f5875, %f1053;
$L__BB0_1241:
	fma.rn.f32 	%f1054, %f5875, 0fBBBB989D, 0f3F000000;
	cvt.sat.f32.f32 	%f1055, %f1054;
	mov.f32 	%f1056, 0f4B400001;
	mov.f32 	%f1057, 0f437C0000;
	fma.rm.f32 	%f1058, %f1055, %f1057, %f1056;
	add.f32 	%f1059, %f1058, 0fCB40007F;
	neg.f32 	%f1060, %f1059;
	fma.rn.f32 	%f1061, %f5875, 0fBFB8AA3B, %f1060;
	fma.rn.f32 	%f1062, %f5875, 0fB2A57060, %f1061;
	mov.b32 	%r800, %f1058;
	shl.b32 	%r801, %r800, 23;
	mov.b32 	%f1063, %r801;
	ex2.approx.ftz.f32 	%f1064, %f1062;
	fma.rn.f32 	%f1065, %f1064, %f1063, 0f3F800000;
	div.rn.f32 	%f1066, %f5875, %f1065;
	st.global.f32 	[%rd80], %f1066;
$L__BB0_1242:
	add.s32 	%r802, %r243, 1;
	setp.ge.u32 	%p229, %r802, %r487;
	@%p229 bra 	$L__BB0_1246;
	setp.ne.s32 	%p230, %r489, 7;
	mul.f32 	%f5876, %f625, %f91;
	@%p230 bra 	$L__BB0_1245;
	ld.global.nc.f32 	%f1067, [%rd79+4];
	add.f32 	%f5876, %f5876, %f1067;
$L__BB0_1245:
	fma.rn.f32 	%f1068, %f5876, 0fBBBB989D, 0f3F000000;
	cvt.sat.f32.f32 	%f1069, %f1068;
	mov.f32 	%f1070, 0f4B400001;
	mov.f32 	%f1071, 0f437C0000;
	fma.rm.f32 	%f1072, %f1069, %f1071, %f1070;
	add.f32 	%f1073, %f1072, 0fCB40007F;
	neg.f32 	%f1074, %f1073;
	fma.rn.f32 	%f1075, %f5876, 0fBFB8AA3B, %f1074;
	fma.rn.f32 	%f1076, %f5876, 0fB2A57060, %f1075;
	mov.b32 	%r803, %f1072;
	shl.b32 	%r804, %r803, 23;
	mov.b32 	%f1077, %r804;
	ex2.approx.ftz.f32 	%f1078, %f1076;
	fma.rn.f32 	%f1079, %f1078, %f1077, 0f3F800000;
	div.rn.f32 	%f1080, %f5876, %f1079;
	st.global.f32 	[%rd80+4], %f1080;
$L__BB0_1246:
	add.s32 	%r805, %r243, 2;
	setp.ge.u32 	%p231, %r805, %r487;
	@%p231 bra 	$L__BB0_1250;
	setp.ne.s32 	%p232, %r489, 7;
	mul.f32 	%f5877, %f625, %f90;
	@%p232 bra 	$L__BB0_1249;
	ld.global.nc.f32 	%f1081, [%rd79+8];
	add.f32 	%f5877, %f5877, %f1081;
$L__BB0_1249:
	fma.rn.f32 	%f1082, %f5877, 0fBBBB989D, 0f3F000000;
	cvt.sat.f32.f32 	%f1083, %f1082;
	mov.f32 	%f1084, 0f4B400001;
	mov.f32 	%f1085, 0f437C0000;
	fma.rm.f32 	%f1086, %f1083, %f1085, %f1084;
	add.f32 	%f1087, %f1086, 0fCB40007F;
	neg.f32 	%f1088, %f1087;
	fma.rn.f32 	%f1089, %f5877, 0fBFB8AA3B, %f1088;
	fma.rn.f32 	%f1090, %f5877, 0fB2A57060, %f1089;
	mov.b32 	%r806, %f1086;
	shl.b32 	%r807, %r806, 23;
	mov.b32 	%f1091, %r807;
	ex2.approx.ftz.f32 	%f1092, %f1090;
	fma.rn.f32 	%f1093, %f1092, %f1091, 0f3F800000;
	div.rn.f32 	%f1094, %f5877, %f1093;
	st.global.f32 	[%rd80+8], %f1094;
$L__BB0_1250:
	add.s32 	%r808, %r243, 3;
	setp.ge.u32 	%p233, %r808, %r487;
	@%p233 bra 	$L__BB0_1187;
	setp.ne.s32 	%p234, %r489, 7;
	mul.f32 	%f5878, %f625, %f89;
	@%p234 bra 	$L__BB0_1253;
	ld.global.nc.f32 	%f1095, [%rd79+12];
	add.f32 	%f5878, %f5878, %f1095;
$L__BB0_1253:
	fma.rn.f32 	%f1096, %f5878, 0fBBBB989D, 0f3F000000;
	cvt.sat.f32.f32 	%f1097, %f1096;
	mov.f32 	%f1098, 0f4B400001;
	mov.f32 	%f1099, 0f437C0000;
	fma.rm.f32 	%f1100, %f1097, %f1099, %f1098;
	add.f32 	%f1101, %f1100, 0fCB40007F;
	neg.f32 	%f1102, %f1101;
	fma.rn.f32 	%f1103, %f5878, 0fBFB8AA3B, %f1102;
	fma.rn.f32 	%f1104, %f5878, 0fB2A57060, %f1103;
	mov.b32 	%r809, %f1100;
	shl.b32 	%r810, %r809, 23;
	mov.b32 	%f1105, %r810;
	ex2.approx.ftz.f32 	%f1106, %f1104;
	fma.rn.f32 	%f1107, %f1106, %f1105, 0f3F800000;
	div.rn.f32 	%f1108, %f5878, %f1107;
	st.global.f32 	[%rd80+12], %f1108;
	bra.uni 	$L__BB0_1187;
$L__BB0_1254:
	setp.ge.u32 	%p526, %r242, %r486;
	@%p526 bra 	$L__BB0_1291;
	setp.ge.u32 	%p527, %r243, %r487;
	mad.lo.s32 	%r999, %r242, %r487, %r243;
	mul.wide.u32 	%rd532, %r999, 4;
	add.s64 	%rd85, %rd4, %rd532;
	@%p527 bra 	$L__BB0_1264;
	mul.f32 	%f5925, %f625, %f92;
	setp.gt.u32 	%p528, %r489, 7;
	@%p528 bra 	$L__BB0_1263;
	mov.b32 	%r1001, 1;
	shl.b32 	%r1002, %r1001, %r489;
	and.b32  	%r1003, %r1002, 36;
	setp.ne.s32 	%p529, %r1003, 0;
	@%p529 bra 	$L__BB0_1262;
	mov.b32 	%r1004, 1;
	shl.b32 	%r1005, %r1004, %r489;
	and.b32  	%r1006, %r1005, 72;
	setp.ne.s32 	%p530, %r1006, 0;
	@%p530 bra 	$L__BB0_1261;
	mov.b32 	%r1007, 1;
	shl.b32 	%r1008, %r1007, %r489;
	and.b32  	%r1009, %r1008, 144;
	setp.ne.s32 	%p531, %r1009, 0;
	@%p531 bra 	$L__BB0_1260;
	bra.uni 	$L__BB0_1263;
$L__BB0_1260:
	fma.rn.f32 	%f2397, %f5925, 0fBBBB989D, 0f3F000000;
	cvt.sat.f32.f32 	%f2398, %f2397;
	mov.f32 	%f2399, 0f4B400001;
	mov.f32 	%f2400, 0f437C0000;
	fma.rm.f32 	%f2401, %f2398, %f2400, %f2399;
	add.f32 	%f2402, %f2401, 0fCB40007F;
	neg.f32 	%f2403, %f2402;
	fma.rn.f32 	%f2404, %f5925, 0fBFB8AA3B, %f2403;
	fma.rn.f32 	%f2405, %f5925, 0fB2A57060, %f2404;
	mov.b32 	%r1010, %f2401;
	shl.b32 	%r1011, %r1010, 23;
	mov.b32 	%f2406, %r1011;
	ex2.approx.ftz.f32 	%f2407, %f2405;
	fma.rn.f32 	%f2408, %f2407, %f2406, 0f3F800000;
	div.rn.f32 	%f5925, %f5925, %f2408;
	bra.uni 	$L__BB0_1263;
$L__BB0_1261:
	mul.f32 	%f2409, %f5925, %f5925;
	mul.f32 	%f2410, %f5925, %f2409;
	mul.f32 	%f2411, %f5925, 0f3F000000;
	fma.rn.f32 	%f2412, %f2410, 0f3D372713, %f5925;
	mul.f32 	%f2413, %f2412, 0f3F4C422A;
	abs.f32 	%f2414, %f2413;
	mul.f32 	%f2415, %f2414, 0f4038AA3B;
	ex2.approx.ftz.f32 	%f2416, %f2415;
	add.f32 	%f2417, %f2416, 0f3F800000;
	rcp.approx.ftz.f32 	%f2418, %f2417;
	fma.rn.f32 	%f2419, %f2418, 0fC0000000, 0f3F800000;
	setp.ge.f32 	%p532, %f2414, 0f41102CB4;
	selp.f32 	%f2420, 0f3F800000, %f2419, %p532;
	copysign.f32 	%f2421, %f2413, %f2420;
	mul.f32 	%f2422, %f2413, %f2413;
	fma.rn.f32 	%f2423, %f2422, 0f3C80F082, 0fBD563CAE;
	fma.rn.f32 	%f2424, %f2423, %f2422, 0f3E085941;
	fma.rn.f32 	%f2425, %f2424, %f2422, 0fBEAAA9ED;
	fma.rn.f32 	%f2426, %f2425, %f2422, 0f00000000;
	fma.rn.f32 	%f2427, %f2426, %f2413, %f2413;
	setp.ge.f32 	%p533, %f2414, 0f3F19999A;
	selp.f32 	%f2428, %f2421, %f2427, %p533;
	add.f32 	%f2429, %f2428, 0f3F800000;
	mul.f32 	%f5925, %f2411, %f2429;
	bra.uni 	$L__BB0_1263;
$L__BB0_1262:
	max.f32 	%f5925, %f5925, 0f00000000;
$L__BB0_1263:
	st.global.f32 	[%rd85], %f5925;
$L__BB0_1264:
	add.s32 	%r1012, %r243, 1;
	setp.ge.u32 	%p534, %r1012, %r487;
	@%p534 bra 	$L__BB0_1273;
	mul.f32 	%f5926, %f625, %f91;
	setp.gt.u32 	%p535, %r489, 7;
	@%p535 bra 	$L__BB0_1272;
	mov.b32 	%r1014, 1;
	shl.b32 	%r1015, %r1014, %r489;
	and.b32  	%r1016, %r1015, 36;
	setp.ne.s32 	%p536, %r1016, 0;
	@%p536 bra 	$L__BB0_1271;
	mov.b32 	%r1017, 1;
	shl.b32 	%r1018, %r1017, %r489;
	and.b32  	%r1019, %r1018, 72;
	setp.ne.s32 	%p537, %r1019, 0;
	@%p537 bra 	$L__BB0_1270;
	mov.b32 	%r1020, 1;
	shl.b32 	%r1021, %r1020, %r489;
	and.b32  	%r1022, %r1021, 144;
	setp.ne.s32 	%p538, %r1022, 0;
	@%p538 bra 	$L__BB0_1269;
	bra.uni 	$L__BB0_1272;
$L__BB0_1269:
	fma.rn.f32 	%f2430, %f5926, 0fBBBB989D, 0f3F000000;
	cvt.sat.f32.f32 	%f2431, %f2430;
	mov.f32 	%f2432, 0f4B400001;
	mov.f32 	%f2433, 0f437C0000;
	fma.rm.f32 	%f2434, %f2431, %f2433, %f2432;
	add.f32 	%f2435, %f2434, 0fCB40007F;
	neg.f32 	%f2436, %f2435;
	fma.rn.f32 	%f2437, %f5926, 0fBFB8AA3B, %f2436;
	fma.rn.f32 	%f2438, %f5926, 0fB2A57060, %f2437;
	mov.b32 	%r1023, %f2434;
	shl.b32 	%r1024, %r1023, 23;
	mov.b32 	%f2439, %r1024;
	ex2.approx.ftz.f32 	%f2440, %f2438;
	fma.rn.f32 	%f2441, %f2440, %f2439, 0f3F800000;
	div.rn.f32 	%f5926, %f5926, %f2441;
	bra.uni 	$L__BB0_1272;
$L__BB0_1270:
	mul.f32 	%f2442, %f5926, %f5926;
	mul.f32 	%f2443, %f5926, %f2442;
	mul.f32 	%f2444, %f5926, 0f3F000000;
	fma.rn.f32 	%f2445, %f2443, 0f3D372713, %f5926;
	mul.f32 	%f2446, %f2445, 0f3F4C422A;
	abs.f32 	%f2447, %f2446;
	mul.f32 	%f2448, %f2447, 0f4038AA3B;
	ex2.approx.ftz.f32 	%f2449, %f2448;
	add.f32 	%f2450, %f2449, 0f3F800000;
	rcp.approx.ftz.f32 	%f2451, %f2450;
	fma.rn.f32 	%f2452, %f2451, 0fC0000000, 0f3F800000;
	setp.ge.f32 	%p539, %f2447, 0f41102CB4;
	selp.f32 	%f2453, 0f3F800000, %f2452, %p539;
	copysign.f32 	%f2454, %f2446, %f2453;
	mul.f32 	%f2455, %f2446, %f2446;
	fma.rn.f32 	%f2456, %f2455, 0f3C80F082, 0fBD563CAE;
	fma.rn.f32 	%f2457, %f2456, %f2455, 0f3E085941;
	fma.rn.f32 	%f2458, %f2457, %f2455, 0fBEAAA9ED;
	fma.rn.f32 	%f2459, %f2458, %f2455, 0f00000000;
	fma.rn.f32 	%f2460, %f2459, %f2446, %f2446;
	setp.ge.f32 	%p540, %f2447, 0f3F19999A;
	selp.f32 	%f2461, %f2454, %f2460, %p540;
	add.f32 	%f2462, %f2461, 0f3F800000;
	mul.f32 	%f5926, %f2444, %f2462;
	bra.uni 	$L__BB0_1272;
$L__BB0_1271:
	max.f32 	%f5926, %f5926, 0f00000000;
$L__BB0_1272:
	st.global.f32 	[%rd85+4], %f5926;
$L__BB0_1273:
	add.s32 	%r1025, %r243, 2;
	setp.ge.u32 	%p541, %r1025, %r487;
	@%p541 bra 	$L__BB0_1282;
	mul.f32 	%f5927, %f625, %f90;
	setp.gt.u32 	%p542, %r489, 7;
	@%p542 bra 	$L__BB0_1281;
	mov.b32 	%r1027, 1;
	shl.b32 	%r1028, %r1027, %r489;
	and.b32  	%r1029, %r1028, 36;
	setp.ne.s32 	%p543, %r1029, 0;
	@%p543 bra 	$L__BB0_1280;
	mov.b32 	%r1030, 1;
	shl.b32 	%r1031, %r1030, %r489;
	and.b32  	%r1032, %r1031, 72;
	setp.ne.s32 	%p544, %r1032, 0;
	@%p544 bra 	$L__BB0_1279;
	mov.b32 	%r1033, 1;
	shl.b32 	%r1034, %r1033, %r489;
	and.b32  	%r1035, %r1034, 144;
	setp.ne.s32 	%p545, %r1035, 0;
	@%p545 bra 	$L__BB0_1278;
	bra.uni 	$L__BB0_1281;
$L__BB0_1278:
	fma.rn.f32 	%f2463, %f5927, 0fBBBB989D, 0f3F000000;
	cvt.sat.f32.f32 	%f2464, %f2463;
	mov.f32 	%f2465, 0f4B400001;
	mov.f32 	%f2466, 0f437C0000;
	fma.rm.f32 	%f2467, %f2464, %f2466, %f2465;
	add.f32 	%f2468, %f2467, 0fCB40007F;
	neg.f32 	%f2469, %f2468;
	fma.rn.f32 	%f2470, %f5927, 0fBFB8AA3B, %f2469;
	fma.rn.f32 	%f2471, %f5927, 0fB2A57060, %f2470;
	mov.b32 	%r1036, %f2467;
	shl.b32 	%r1037, %r1036, 23;
	mov.b32 	%f2472, %r1037;
	ex2.approx.ftz.f32 	%f2473, %f2471;
	fma.rn.f32 	%f2474, %f2473, %f2472, 0f3F800000;
	div.rn.f32 	%f5927, %f5927, %f2474;
	bra.uni 	$L__BB0_1281;
$L__BB0_1279:
	mul.f32 	%f2475, %f5927, %f5927;
	mul.f32 	%f2476, %f5927, %f2475;
	mul.f32 	%f2477, %f5927, 0f3F000000;
	fma.rn.f32 	%f2478, %f2476, 0f3D372713, %f5927;
	mul.f32 	%f2479, %f2478, 0f3F4C422A;
	abs.f32 	%f2480, %f2479;
	mul.f32 	%f2481, %f2480, 0f4038AA3B;
	ex2.approx.ftz.f32 	%f2482, %f2481;
	add.f32 	%f2483, %f2482, 0f3F800000;
	rcp.approx.ftz.f32 	%f2484, %f2483;
	fma.rn.f32 	%f2485, %f2484, 0fC0000000, 0f3F800000;
	setp.ge.f32 	%p546, %f2480, 0f41102CB4;
	selp.f32 	%f2486, 0f3F800000, %f2485, %p546;
	copysign.f32 	%f2487, %f2479, %f2486;
	mul.f32 	%f2488, %f2479, %f2479;
	fma.rn.f32 	%f2489, %f2488, 0f3C80F082, 0fBD563CAE;
	fma.rn.f32 	%f2490, %f2489, %f2488, 0f3E085941;
	fma.rn.f32 	%f2491, %f2490, %f2488, 0fBEAAA9ED;
	fma.rn.f32 	%f2492, %f2491, %f2488, 0f00000000;
	fma.rn.f32 	%f2493, %f2492, %f2479, %f2479;
	setp.ge.f32 	%p547, %f2480, 0f3F19999A;
	selp.f32 	%f2494, %f2487, %f2493, %p547;
	add.f32 	%f2495, %f2494, 0f3F800000;
	mul.f32 	%f5927, %f2477, %f2495;
	bra.uni 	$L__BB0_1281;
$L__BB0_1280:
	max.f32 	%f5927, %f5927, 0f00000000;
$L__BB0_1281:
	st.global.f32 	[%rd85+8], %f5927;
$L__BB0_1282:
	add.s32 	%r1038, %r243, 3;
	setp.ge.u32 	%p548, %r1038, %r487;
	@%p548 bra 	$L__BB0_1291;
	mul.f32 	%f5928, %f625, %f89;
	setp.gt.u32 	%p549, %r489, 7;
	@%p549 bra 	$L__BB0_1290;
	mov.b32 	%r1040, 1;
	shl.b32 	%r1041, %r1040, %r489;
	and.b32  	%r1042, %r1041, 36;
	setp.ne.s32 	%p550, %r1042, 0;
	@%p550 bra 	$L__BB0_1289;
	mov.b32 	%r1043, 1;
	shl.b32 	%r1044, %r1043, %r489;
	and.b32  	%r1045, %r1044, 72;
	setp.ne.s32 	%p551, %r1045, 0;
	@%p551 bra 	$L__BB0_1288;
	mov.b32 	%r1046, 1;
	shl.b32 	%r1047, %r1046, %r489;
	and.b32  	%r1048, %r1047, 144;
	setp.ne.s32 	%p552, %r1048, 0;
	@%p552 bra 	$L__BB0_1287;
	bra.uni 	$L__BB0_1290;
$L__BB0_1287:
	fma.rn.f32 	%f2496, %f5928, 0fBBBB989D, 0f3F000000;
	cvt.sat.f32.f32 	%f2497, %f2496;
	mov.f32 	%f2498, 0f4B400001;
	mov.f32 	%f2499, 0f437C0000;
	fma.rm.f32 	%f2500, %f2497, %f2499, %f2498;
	add.f32 	%f2501, %f2500, 0fCB40007F;
	neg.f32 	%f2502, %f2501;
	fma.rn.f32 	%f2503, %f5928, 0fBFB8AA3B, %f2502;
	fma.rn.f32 	%f2504, %f5928, 0fB2A57060, %f2503;
	mov.b32 	%r1049, %f2500;
	shl.b32 	%r1050, %r1049, 23;
	mov.b32 	%f2505, %r1050;
	ex2.approx.ftz.f32 	%f2506, %f2504;
	fma.rn.f32 	%f2507, %f2506, %f2505, 0f3F800000;
	div.rn.f32 	%f5928, %f5928, %f2507;
	bra.uni 	$L__BB0_1290;
$L__BB0_1288:
	mul.f32 	%f2508, %f5928, %f5928;
	mul.f32 	%f2509, %f5928, %f2508;
	mul.f32 	%f2510, %f5928, 0f3F000000;
	fma.rn.f32 	%f2511, %f2509, 0f3D372713, %f5928;
	mul.f32 	%f2512, %f2511, 0f3F4C422A;
	abs.f32 	%f2513, %f2512;
	mul.f32 	%f2514, %f2513, 0f4038AA3B;
	ex2.approx.ftz.f32 	%f2515, %f2514;
	add.f32 	%f2516, %f2515, 0f3F800000;
	rcp.approx.ftz.f32 	%f2517, %f2516;
	fma.rn.f32 	%f2518, %f2517, 0fC0000000, 0f3F800000;
	setp.ge.f32 	%p553, %f2513, 0f41102CB4;
	selp.f32 	%f2519, 0f3F800000, %f2518, %p553;
	copysign.f32 	%f2520, %f2512, %f2519;
	mul.f32 	%f2521, %f2512, %f2512;
	fma.rn.f32 	%f2522, %f2521, 0f3C80F082, 0fBD563CAE;
	fma.rn.f32 	%f2523, %f2522, %f2521, 0f3E085941;
	fma.rn.f32 	%f2524, %f2523, %f2521, 0fBEAAA9ED;
	fma.rn.f32 	%f2525, %f2524, %f2521, 0f00000000;
	fma.rn.f32 	%f2526, %f2525, %f2512, %f2512;
	setp.ge.f32 	%p554, %f2513, 0f3F19999A;
	selp.f32 	%f2527, %f2520, %f2526, %p554;
	add.f32 	%f2528, %f2527, 0f3F800000;
	mul.f32 	%f5928, %f2510, %f2528;
	bra.uni 	$L__BB0_1290;
$L__BB0_1289:
	max.f32 	%f5928, %f5928, 0f00000000;
$L__BB0_1290:
	st.global.f32 	[%rd85+12], %f5928;
$L__BB0_1291:
	add.s32 	%r474, %r242, 1;
	setp.ge.u32 	%p555, %r474, %r486;
	@%p555 bra 	$L__BB0_1328;
	mul.lo.s32 	%r475, %r474, %r487;
	setp.ge.u32 	%p556, %r243, %r487;
	@%p556 bra 	$L__BB0_1301;
	mul.f32 	%f5929, %f625, %f88;
	setp.gt.u32 	%p557, %r489, 7;
	@%p557 bra 	$L__BB0_1300;
	mov.b32 	%r1052, 1;
	shl.b32 	%r1053, %r1052, %r489;
	and.b32  	%r1054, %r1053, 36;
	setp.ne.s32 	%p558, %r1054, 0;
	@%p558 bra 	$L__BB0_1299;
	mov.b32 	%r1055, 1;
	shl.b32 	%r1056, %r1055, %r489;
	and.b32  	%r1057, %r1056, 72;
	setp.ne.s32 	%p559, %r1057, 0;
	@%p559 bra 	$L__BB0_1298;
	mov.b32 	%r1058, 1;
	shl.b32 	%r1059, %r1058, %r489;
	and.b32  	%r1060, %r1059, 144;
	setp.ne.s32 	%p560, %r1060, 0;
	@%p560 bra 	$L__BB0_1297;
	bra.uni 	$L__BB0_1300;
$L__BB0_1297:
	fma.rn.f32 	%f2529, %f5929, 0fBBBB989D, 0f3F000000;
	cvt.sat.f32.f32 	%f2530, %f2529;
	mov.f32 	%f2531, 0f4B400001;
	mov.f32 	%f2532, 0f437C0000;
	fma.rm.f32 	%f2533, %f2530, %f2532, %f2531;
	add.f32 	%f2534, %f2533, 0fCB40007F;
	neg.f32 	%f2535, %f2534;
	fma.rn.f32 	%f2536, %f5929, 0fBFB8AA3B, %f2535;
	fma.rn.f32 	%f2537, %f5929, 0fB2A57060, %f2536;
	mov.b32 	%r1061, %f2533;
	shl.b32 	%r1062, %r1061, 23;
	mov.b32 	%f2538, %r1062;
	ex2.approx.ftz.f32 	%f2539, %f2537;
	fma.rn.f32 	%f2540, %f2539, %f2538, 0f3F800000;
	div.rn.f32 	%f5929, %f5929, %f2540;
	bra.uni 	$L__BB0_1300;
$L__BB0_1298:
	mul.f32 	%f2541, %f5929, %f5929;
	mul.f32 	%f2542, %f5929, %f2541;
	mul.f32 	%f2543, %f5929, 0f3F000000;
	fma.rn.f32 	%f2544, %f2542, 0f3D372713, %f5929;
	mul.f32 	%f2545, %f2544, 0f3F4C422A;
	abs.f32 	%f2546, %f2545;
	mul.f32 	%f2547, %f2546, 0f4038AA3B;
	ex2.approx.ftz.f32 	%f2548, %f2547;
	add.f32 	%f2549, %f2548, 0f3F800000;
	rcp.approx.ftz.f32 	%f2550, %f2549;
	fma.rn.f32 	%f2551, %f2550, 0fC0000000, 0f3F800000;
	setp.ge.f32 	%p561, %f2546, 0f41102CB4;
	selp.f32 	%f2552, 0f3F800000, %f2551, %p561;
	copysign.f32 	%f2553, %f2545, %f2552;
	mul.f32 	%f2554, %f2545, %f2545;
	fma.rn.f32 	%f2555, %f2554, 0f3C80F082, 0fBD563CAE;
	fma.rn.f32 	%f2556, %f2555, %f2554, 0f3E085941;
	fma.rn.f32 	%f2557, %f2556, %f2554, 0fBEAAA9ED;
	fma.rn.f32 	%f2558, %f2557, %f2554, 0f00000000;
	fma.rn.f32 	%f2559, %f2558, %f2545, %f2545;
	setp.ge.f32 	%p562, %f2546, 0f3F19999A;
	selp.f32 	%f2560, %f2553, %f2559, %p562;
	add.f32 	%f2561, %f2560, 0f3F800000;
	mul.f32 	%f5929, %f2543, %f2561;
	bra.uni 	$L__BB0_1300;
$L__BB0_1299:
	max.f32 	%f5929, %f5929, 0f00000000;
$L__BB0_1300:
	add.s32 	%r1063, %r243, %r475;
	mul.wide.u32 	%rd533, %r1063, 4;
	add.s64 	%rd534, %rd4, %rd533;
	st.global.f32 	[%rd534], %f5929;
$L__BB0_1301:
	add.s32 	%r476, %r243, 1;
	setp.ge.u32 	%p563, %r476, %r487;
	@%p563 bra 	$L__BB0_1310;
	mul.f32 	%f5930, %f625, %f87;
	setp.gt.u32 	%p564, %r489, 7;
	@%p564 bra 	$L__BB0_1309;
	mov.b32 	%r1065, 1;
	shl.b32 	%r1066, %r1065, %r489;
	and.b32  	%r1067, %r1066, 36;
	setp.ne.s32 	%p565, %r1067, 0;
	@%p565 bra 	$L__BB0_1308;
	mov.b32 	%r1068, 1;
	shl.b32 	%r1069, %r1068, %r489;
	and.b32  	%r1070, %r1069, 72;
	setp.ne.s32 	%p566, %r1070, 0;
	@%p566 bra 	$L__BB0_1307;
	mov.b32 	%r1071, 1;
	shl.b32 	%r1072, %r1071, %r489;
	and.b32  	%r1073, %r1072, 144;
	setp.ne.s32 	%p567, %r1073, 0;
	@%p567 bra 	$L__BB0_1306;
	bra.uni 	$L__BB0_1309;
$L__BB0_1306:
	fma.rn.f32 	%f2562, %f5930, 0fBBBB989D, 0f3F000000;
	cvt.sat.f32.f32 	%f2563, %f2562;
	mov.f32 	%f2564, 0f4B400001;
	mov.f32 	%f2565, 0f437C0000;
	fma.rm.f32 	%f2566, %f2563, %f2565, %f2564;
	add.f32 	%f2567, %f2566, 0fCB40007F;
	neg.f32 	%f2568, %f2567;
	fma.rn.f32 	%f2569, %f5930, 0fBFB8AA3B, %f2568;
	fma.rn.f32 	%f2570, %f5930, 0fB2A57060, %f2569;
	mov.b32 	%r1074, %f2566;
	shl.b32 	%r1075, %r1074, 23;
	mov.b32 	%f2571, %r1075;
	ex2.approx.ftz.f32 	%f2572, %f2570;
	fma.rn.f32 	%f2573, %f2572, %f2571, 0f3F800000;
	div.rn.f32 	%f5930, %f5930, %f2573;
	bra.uni 	$L__BB0_1309;
$L__BB0_1307:
	mul.f32 	%f2574, %f5930, %f5930;
	mul.f32 	%f2575, %f5930, %f2574;
	mul.f32 	%f2576, %f5930, 0f3F000000;
	fma.rn.f32 	%f2577, %f2575, 0f3D372713, %f5930;
	mul.f32 	%f2578, %f2577, 0f3F4C422A;
	abs.f32 	%f2579, %f2578;
	mul.f32 	%f2580, %f2579, 0f4038AA3B;
	ex2.approx.ftz.f32 	%f2581, %f2580;
	add.f32 	%f2582, %f2581, 0f3F800000;
	rcp.approx.ftz.f32 	%f2583, %f2582;
	fma.rn.f32 	%f2584, %f2583, 0fC0000000, 0f3F800000;
	setp.ge.f32 	%p568, %f2579, 0f41102CB4;
	selp.f32 	%f2585, 0f3F800000, %f2584, %p568;
	copysign.f32 	%f2586, %f2578, %f2585;
	mul.f32 	%f2587, %f2578, %f2578;
	fma.rn.f32 	%f2588, %f2587, 0f3C80F082, 0fBD563CAE;
	fma.rn.f32 	%f2589, %f2588, %f2587, 0f3E085941;
	fma.rn.f32 	%f2590, %f2589, %f2587, 0fBEAAA9ED;
	fma.rn.f32 	%f2591, %f2590, %f2587, 0f00000000;
	fma.rn.f32 	%f2592, %f2591, %f2578, %f2578;
	setp.ge.f32 	%p569, %f2579, 0f3F19999A;
	selp.f32 	%f2593, %f2586, %f2592, %p569;
	add.f32 	%f2594, %f2593, 0f3F800000;
	mul.f32 	%f5930, %f2576, %f2594;
	bra.uni 	$L__BB0_1309;
$L__BB0_1308:
	max.f32 	%f5930, %f5930, 0f00000000;
$L__BB0_1309:
	add.s32 	%r1076, %r476, %r475;
	mul.wide.u32 	%rd535, %r1076, 4;
	add.s64 	%rd536, %rd4, %rd535;
	st.global.f32 	[%rd536], %f5930;
$L__BB0_1310:
	add.s32 	%r477, %r243, 2;
	setp.ge.u32 	%p570, %r477, %r487;
	@%p570 bra 	$L__BB0_1319;
	mul.f32 	%f5931, %f625, %f86;
	setp.gt.u32 	%p571, %r489, 7;
	@%p571 bra 	$L__BB0_1318;
	mov.b32 	%r1078, 1;
	shl.b32 	%r1079, %r1078, %r489;
	and.b32  	%r1080, %r1079, 36;
	setp.ne.s32 	%p572, %r1080, 0;
	@%p572 bra 	$L__BB0_1317;
	mov.b32 	%r1081, 1;
	shl.b32 	%r1082, %r1081, %r489;
	and.b32  	%r1083, %r1082, 72;
	setp.ne.s32 	%p573, %r1083, 0;
	@%p573 bra 	$L__BB0_1316;
	mov.b32 	%r1084, 1;
	shl.b32 	%r1085, %r1084, %r489;
	and.b32  	%r1086, %r1085, 144;
	setp.ne.s32 	%p574, %r1086, 0;
	@%p574 bra 	$L__BB0_1315;
	bra.uni 	$L__BB0_1318;
$L__BB0_1315:
	fma.rn.f32 	%f2595, %f5931, 0fBBBB989D, 0f3F000000;
	cvt.sat.f32.f32 	%f2596, %f2595;
	mov.f32 	%f2597, 0f4B400001;
	mov.f32 	%f2598, 0f437C0000;
	fma.rm.f32 	%f2599, %f2596, %f2598, %f2597;
	add.f32 	%f2600, %f2599, 0fCB40007F;
	neg.f32 	%f2601, %f2600;
	fma.rn.f32 	%f2602, %f5931, 0fBFB8AA3B, %f2601;
	fma.rn.f32 	%f2603, %f5931, 0fB2A57060, %f2602;
	mov.b32 	%r1087, %f2599;
	shl.b32 	%r1088, %r1087, 23;
	mov.b32 	%f2604, %r1088;
	ex2.approx.ftz.f32 	%f2605, %f2603;
	fma.rn.f32 	%f2606, %f2605, %f2604, 0f3F800000;
	div.rn.f32 	%f5931, %f5931, %f2606;
	bra.uni 	$L__BB0_1318;
$L__BB0_1316:
	mul.f32 	%f2607, %f5931, %f5931;
	mul.f32 	%f2608, %f5931, %f2607;
	mul.f32 	%f2609, %f5931, 0f3F000000;
	fma.rn.f32 	%f2610, %f2608, 0f3D372713, %f5931;
	mul.f32 	%f2611, %f2610, 0f3F4C422A;
	abs.f32 	%f2612, %f2611;
	mul.f32 	%f2613, %f2612, 0f4038AA3B;
	ex2.approx.ftz.f32 	%f2614, %f2613;
	add.f32 	%f2615, %f2614, 0f3F800000;
	rcp.approx.ftz.f32 	%f2616, %f2615;
	fma.rn.f32 	%f2617, %f2616, 0fC0000000, 0f3F800000;
	setp.ge.f32 	%p575, %f2612, 0f41102CB4;
	selp.f32 	%f2618, 0f3F800000, %f2617, %p575;
	copysign.f32 	%f2619, %f2611, %f2618;
	mul.f32 	%f2620, %f2611, %f2611;
	fma.rn.f32 	%f2621, %f2620, 0f3C80F082, 0fBD563CAE;
	fma.rn.f32 	%f2622, %f2621, %f2620, 0f3E085941;
	fma.rn.f32 	%f2623, %f2622, %f2620, 0fBEAAA9ED;
	fma.rn.f32 	%f2624, %f2623, %f2620, 0f00000000;
	fma.rn.f32 	%f2625, %f2624, %f2611, %f2611;
	setp.ge.f32 	%p576, %f2612, 0f3F19999A;
	selp.f32 	%f2626, %f2619, %f2625, %p576;
	add.f32 	%f2627, %f2626, 0f3F800000;
	mul.f32 	%f5931, %f2609, %f2627;
	bra.uni 	$L__BB0_1318;
$L__BB0_1317:
	max.f32 	%f5931, %f5931, 0f00000000;
$L__BB0_1318:
	add.s32 	%r1089, %r477, %r475;
	mul.wide.u32 	%rd537, %r1089, 4;
	add.s64 	%rd538, %rd4, %rd537;
	st.global.f32 	[%rd538], %f5931;
$L__BB0_1319:
	add.s32 	%r478, %r243, 3;
	setp.ge.u32 	%p577, %r478, %r487;
	@%p577 bra 	$L__BB0_1328;
	mul.f32 	%f5932, %f625, %f85;
	setp.gt.u32 	%p578, %r489, 7;
	@%p578 bra 	$L__BB0_1327;
	mov.b32 	%r1091, 1;
	shl.b32 	%r1092, %r1091, %r489;
	and.b32  	%r1093, %r1092, 36;
	setp.ne.s32 	%p579, %r1093, 0;
	@%p579 bra 	$L__BB0_1326;
	mov.b32 	%r1094, 1;
	shl.b32 	%r1095, %r1094, %r489;
	and.b32  	%r1096, %r1095, 72;
	setp.ne.s32 	%p580, %r1096, 0;
	@%p580 bra 	$L__BB0_1325;
	mov.b32 	%r1097, 1;
	shl.b32 	%r1098, %r1097, %r489;
	and.b32  	%r1099, %r1098, 144;
	setp.ne.s32 	%p581, %r1099, 0;
	@%p581 bra 	$L__BB0_1324;
	bra.uni 	$L__BB0_1327;
$L__BB0_1324:
	fma.rn.f32 	%f2628, %f5932, 0fBBBB989D, 0f3F000000;
	cvt.sat.f32.f32 	%f2629, %f2628;
	mov.f32 	%f2630, 0f4B400001;
	mov.f32 	%f2631, 0f437C0000;
	fma.rm.f32 	%f2632, %f2629, %f2631, %f2630;
	add.f32 	%f2633, %f2632, 0fCB40007F;
	neg.f32 	%f2634, %f2633;
	fma.rn.f32 	%f2635, %f5932, 0fBFB8AA3B, %f2634;
	fma.rn.f32 	%f2636, %f5932, 0fB2A57060, %f2635;
	mov.b32 	%r1100, %f2632;
	shl.b32 	%r1101, %r1100, 23;
	mov.b32 	%f2637, %r1101;
	ex2.approx.ftz.f32 	%f2638, %f2636;
	fma.rn.f32 	%f2639, %f2638, %f2637, 0f3F800000;
	div.rn.f32 	%f5932, %f5932, %f2639;
	bra.uni 	$L__BB0_1327;
$L__BB0_1325:
	mul.f32 	%f2640, %f5932, %f5932;
	mul.f32 	%f2641, %f5932, %f2640;
	mul.f32 	%f2642, %f5932, 0f3F000000;
	fma.rn.f32 	%f2643, %f2641, 0f3D372713, %f5932;
	mul.f32 	%f2644, %f2643, 0f3F4C422A;
	abs.f32 	%f2645, %f2644;
	mul.f32 	%f2646, %f2645, 0f4038AA3B;
	ex2.approx.ftz.f32 	%f2647, %f2646;
	add.f32 	%f2648, %f2647, 0f3F800000;
	rcp.approx.ftz.f32 	%f2649, %f2648;
	fma.rn.f32 	%f2650, %f2649, 0fC0000000, 0f3F800000;
	setp.ge.f32 	%p582, %f2645, 0f41102CB4;
	selp.f32 	%f2651, 0f3F800000, %f2650, %p582;
	copysign.f32 	%f2652, %f2644, %f2651;
	mul.f32 	%f2653, %f2644, %f2644;
	fma.rn.f32 	%f2654, %f2653, 0f3C80F082, 0fBD563CAE;
	fma.rn.f32 	%f2655, %f2654, %f2653, 0f3E085941;
	fma.rn.f32 	%f2656, %f2655, %f2653, 0fBEAAA9ED;
	fma.rn.f32 	%f2657, %f2656, %f2653, 0f00000000;
	fma.rn.f32 	%f2658, %f2657, %f2644, %f2644;
	setp.ge.f32 	%p583, %f2645, 0f3F19999A;
	selp.f32 	%f2659, %f2652, %f2658, %p583;
	add.f32 	%f2660, %f2659, 0f3F800000;
	mul.f32 	%f5932, %f2642, %f2660;
	bra.uni 	$L__BB0_1327;
$L__BB0_1326:
	max.f32 	%f5932, %f5932, 0f00000000;
$L__BB0_1327:
	add.s32 	%r1102, %r478, %r475;
	mul.wide.u32 	%rd539, %r1102, 4;
	add.s64 	%rd540, %rd4, %rd539;
	st.global.f32 	[%rd540], %f5932;
$L__BB0_1328:
	add.s32 	%r479, %r242, 2;
	setp.ge.u32 	%p584, %r479, %r486;
	@%p584 bra 	$L__BB0_1365;
	mul.lo.s32 	%r480, %r479, %r487;
	setp.ge.u32 	%p585, %r243, %r487;
	add.s32 	%r1103, %r243, %r480;
	mul.wide.u32 	%rd541, %r1103, 4;
	add.s64 	%rd86, %rd4, %rd541;
	@%p585 bra 	$L__BB0_1338;
	mul.f32 	%f5933, %f625, %f93;
	setp.gt.u32 	%p586, %r489, 7;
	@%p586 bra 	$L__BB0_1337;
	mov.b32 	%r1105, 1;
	shl.b32 	%r1106, %r1105, %r489;
	and.b32  	%r1107, %r1106, 36;
	setp.ne.s32 	%p587, %r1107, 0;
	@%p587 bra 	$L__BB0_1336;
	mov.b32 	%r1108, 1;
	shl.b32 	%r1109, %r1108, %r489;
	and.b32  	%r1110, %r1109, 72;
	setp.ne.s32 	%p588, %r1110, 0;
	@%p588 bra 	$L__BB0_1335;
	mov.b32 	%r1111, 1;
	shl.b32 	%r1112, %r1111, %r489;
	and.b32  	%r1113, %r1112, 144;
	setp.ne.s32 	%p589, %r1113, 0;
	@%p589 bra 	$L__BB0_1334;
	bra.uni 	$L__BB0_1337;
$L__BB0_1334:
	fma.rn.f32 	%f2661, %f5933, 0fBBBB989D, 0f3F000000;
	cvt.sat.f32.f32 	%f2662, %f2661;
	mov.f32 	%f2663, 0f4B400001;
	mov.f32 	%f2664, 0f437C0000;
	fma.rm.f32 	%f2665, %f2662, %f2664, %f2663;
	add.f32 	%f2666, %f2665, 0fCB40007F;
	neg.f32 	%f2667, %f2666;
	fma.rn.f32 	%f2668, %f5933, 0fBFB8AA3B, %f2667;
	fma.rn.f32 	%f2669, %f5933, 0fB2A57060, %f2668;
	mov.b32 	%r1114, %f2665;
	shl.b32 	%r1115, %r1114, 23;
	mov.b32 	%f2670, %r1115;
	ex2.approx.ftz.f32 	%f2671, %f2669;
	fma.rn.f32 	%f2672, %f2671, %f2670, 0f3F800000;
	div.rn.f32 	%f5933, %f5933, %f2672;
	bra.uni 	$L__BB0_1337;
$L__BB0_1335:
	mul.f32 	%f2673, %f5933, %f5933;
	mul.f32 	%f2674, %f5933, %f2673;
	mul.f32 	%f2675, %f5933, 0f3F000000;
	fma.rn.f32 	%f2676, %f2674, 0f3D372713, %f5933;
	mul.f32 	%f2677, %f2676, 0f3F4C422A;
	abs.f32 	%f2678, %f2677;
	mul.f32 	%f2679, %f2678, 0f4038AA3B;
	ex2.approx.ftz.f32 	%f2680, %f2679;
	add.f32 	%f2681, %f2680, 0f3F800000;
	rcp.approx.ftz.f32 	%f2682, %f2681;
	fma.rn.f32 	%f2683, %f2682, 0fC0000000, 0f3F800000;
	setp.ge.f32 	%p590, %f2678, 0f41102CB4;
	selp.f32 	%f2684, 0f3F800000, %f2683, %p590;
	copysign.f32 	%f2685, %f2677, %f2684;
	mul.f32 	%f2686, %f2677, %f2677;
	fma.rn.f32 	%f2687, %f2686, 0f3C80F082, 0fBD563CAE;
	fma.rn.f32 	%f2688, %f2687, %f2686, 0f3E085941;
	fma.rn.f32 	%f2689, %f2688, %f2686, 0fBEAAA9ED;
	fma.rn.f32 	%f2690, %f2689, %f2686, 0f00000000;
	fma.rn.f32 	%f2691, %f2690, %f2677, %f2677;
	setp.ge.f32 	%p591, %f2678, 0f3F19999A;
	selp.f32 	%f2692, %f2685, %f2691, %p591;
	add.f32 	%f2693, %f2692, 0f3F800000;
	mul.f32 	%f5933, %f2675, %f2693;
	bra.uni 	$L__BB0_1337;
$L__BB0_1336:
	max.f32 	%f5933, %f5933, 0f00000000;
$L__BB0_1337:
	st.global.f32 	[%rd86], %f5933;
$L__BB0_1338:
	add.s32 	%r1116, %r243, 1;
	setp.ge.u32 	%p592, %r1116, %r487;
	@%p592 bra 	$L__BB0_1347;
	mul.f32 	%f5934, %f625, %f94;
	setp.gt.u32 	%p593, %r489, 7;
	@%p593 bra 	$L__BB0_1346;
	mov.b32 	%r1118, 1;
	shl.b32 	%r1119, %r1118, %r489;
	and.b32  	%r1120, %r1119, 36;
	setp.ne.s32 	%p594, %r1120, 0;
	@%p594 bra 	$L__BB0_1345;
	mov.b32 	%r1121, 1;
	shl.b32 	%r1122, %r1121, %r489;
	and.b32  	%r1123, %r1122, 72;
	setp.ne.s32 	%p595, %r1123, 0;
	@%p595 bra 	$L__BB0_1344;
	mov.b32 	%r1124, 1;
	shl.b32 	%r1125, %r1124, %r489;
	and.b32  	%r1126, %r1125, 144;
	setp.ne.s32 	%p596, %r1126, 0;
	@%p596 bra 	$L__BB0_1343;
	bra.uni 	$L__BB0_1346;
$L__BB0_1343:
	fma.rn.f32 	%f2694, %f5934, 0fBBBB989D, 0f3F000000;
	cvt.sat.f32.f32 	%f2695, %f2694;
	mov.f32 	%f2696, 0f4B400001;
	mov.f32 	%f2697, 0f437C0000;
	fma.rm.f32 	%f2698, %f2695, %f2697, %f2696;
	add.f32 	%f2699, %f2698, 0fCB40007F;
	neg.f32 	%f2700, %f2699;
	fma.rn.f32 	%f2701, %f5934, 0fBFB8AA3B, %f2700;
	fma.rn.f32 	%f2702, %f5934, 0fB2A57060, %f2701;
	mov.b32 	%r1127, %f2698;
	shl.b32 	%r1128, %r1127, 23;
	mov.b32 	%f2703, %r1128;
	ex2.approx.ftz.f32 	%f2704, %f2702;
	fma.rn.f32 	%f2705, %f2704, %f2703, 0f3F800000;
	div.rn.f32 	%f5934, %f5934, %f2705;
	bra.uni 	$L__BB0_1346;
$L__BB0_1344:
	mul.f32 	%f2706, %f5934, %f5934;
	mul.f32 	%f2707, %f5934, %f2706;
	mul.f32 	%f2708, %f5934, 0f3F000000;
	fma.rn.f32 	%f2709, %f2707, 0f3D372713, %f5934;
	mul.f32 	%f2710, %f2709, 0f3F4C422A;
	abs.f32 	%f2711, %f2710;
	mul.f32 	%f2712, %f2711, 0f4038AA3B;
	ex2.approx.ftz.f32 	%f2713, %f2712;
	add.f32 	%f2714, %f2713, 0f3F800000;
	rcp.approx.ftz.f32 	%f2715, %f2714;
	fma.rn.f32 	%f2716, %f2715, 0fC0000000, 0f3F800000;
	setp.ge.f32 	%p597, %f2711, 0f41102CB4;
	selp.f32 	%f2717, 0f3F800000, %f2716, %p597;
	copysign.f32 	%f2718, %f2710, %f2717;
	mul.f32 	%f2719, %f2710, %f2710;
	fma.rn.f32 	%f2720, %f2719, 0f3C80F082, 0fBD563CAE;
	fma.rn.f32 	%f2721, %f2720, %f2719, 0f3E085941;
	fma.rn.f32 	%f2722, %f2721, %f2719, 0fBEAAA9ED;
	fma.rn.f32 	%f2723, %f2722, %f2719, 0f00000000;
	fma.rn.f32 	%f2724, %f2723, %f2710, %f2710;
	setp.ge.f32 	%p598, %f2711, 0f3F19999A;
	selp.f32 	%f2725, %f2718, %f2724, %p598;
	add.f32 	%f2726, %f2725, 0f3F800000;
	mul.f32 	%f5934, %f2708, %f2726;
	bra.uni 	$L__BB0_1346;
$L__BB0_1345:
	max.f32 	%f5934, %f5934, 0f00000000;
$L__BB0_1346:
	st.global.f32 	[%rd86+4], %f5934;
$L__BB0_1347:
	add.s32 	%r1129, %r243, 2;
	setp.ge.u32 	%p599, %r1129, %r487;
	add.s32 	%r1130, %r1129, %r480;
	mul.wide.u32 	%rd542, %r1130, 4;
	add.s64 	%rd87, %rd4, %rd542;
	@%p599 bra 	$L__BB0_1356;
	mul.f32 	%f5935, %f625, %f95;
	setp.gt.u32 	%p600, %r489, 7;
	@%p600 bra 	$L__BB0_1355;
	mov.b32 	%r1132, 1;
	shl.b32 	%r1133, %r1132, %r489;
	and.b32  	%r1134, %r1133, 36;
	setp.ne.s32 	%p601, %r1134, 0;
	@%p601 bra 	$L__BB0_1354;
	mov.b32 	%r1135, 1;
	shl.b32 	%r1136, %r1135, %r489;
	and.b32  	%r1137, %r1136, 72;
	setp.ne.s32 	%p602, %r1137, 0;
	@%p602 bra 	$L__BB0_1353;
	mov.b32 	%r1138, 1;
	shl.b32 	%r1139, %r1138, %r489;
	and.b32  	%r1140, %r1139, 144;
	setp.ne.s32 	%p603, %r1140, 0;
	@%p603 bra 	$L__BB0_1352;
	bra.uni 	$L__BB0_1355;
$L__BB0_1352:
	fma.rn.f32 	%f2727, %f5935, 0fBBBB989D, 0f3F000000;
	cvt.sat.f32.f32 	%f2728, %f2727;
	mov.f32 	%f2729, 0f4B400001;
	mov.f32 	%f2730, 0f437C0000;
	fma.rm.f32 	%f2731, %f2728, %f2730, %f2729;
	add.f32 	%f2732, %f2731, 0fCB40007F;
	neg.f32 	%f2733, %f2732;
	fma.rn.f32 	%f2734, %f5935, 0fBFB8AA3B, %f2733;
	fma.rn.f32 	%f2735, %f5935, 0fB2A57060, %f2734;
	mov.b32 	%r1141, %f2731;
	shl.b32 	%r1142, %r1141, 23;
	mov.b32 	%f2736, %r1142;
	ex2.approx.ftz.f32 	%f2737, %f2735;
	fma.rn.f32 	%f2738, %f2737, %f2736, 0f3F800000;
	div.rn.f32 	%f5935, %f5935, %f2738;
	bra.uni 	$L__BB0_1355;
$L__BB0_1353:
	mul.f32 	%f2739, %f5935, %f5935;
	mul.f32 	%f2740, %f5935, %f2739;
	mul.f32 	%f2741, %f5935, 0f3F000000;
	fma.rn.f32 	%f2742, %f2740, 0f3D372713, %f5935;
	mul.f32 	%f2743, %f2742, 0f3F4C422A;
	abs.f32 	%f2744, %f2743;
	mul.f32 	%f2745, %f2744, 0f4038AA3B;
	ex2.approx.ftz.f32 	%f2746, %f2745;
	add.f32 	%f2747, %f2746, 0f3F800000;
	rcp.approx.ftz.f32 	%f2748, %f2747;
	fma.rn.f32 	%f2749, %f2748, 0fC0000000, 0f3F800000;
	setp.ge.f32 	%p604, %f2744, 0f41102CB4;
	selp.f32 	%f2750, 0f3F800000, %f2749, %p604;
	copysign.f32 	%f2751, %f2743, %f2750;
	mul.f32 	%f2752, %f2743, %f2743;
	fma.rn.f32 	%f2753, %f2752, 0f3C80F082, 0fBD563CAE;
	fma.rn.f32 	%f2754, %f2753, %f2752, 0f3E085941;
	fma.rn.f32 	%f2755, %f2754, %f2752, 0fBEAAA9ED;
	fma.rn.f32 	%f2756, %f2755, %f2752, 0f00000000;
	fma.rn.f32 	%f2757, %f2756, %f2743, %f2743;
	setp.ge.f32 	%p605, %f2744, 0f3F19999A;
	selp.f32 	%f2758, %f2751, %f2757, %p605;
	add.f32 	%f2759, %f2758, 0f3F800000;
	mul.f32 	%f5935, %f2741, %f2759;
	bra.uni 	$L__BB0_1355;
$L__BB0_1354:
	max.f32 	%f5935, %f5935, 0f00000000;
$L__BB0_1355:
	st.global.f32 	[%rd87], %f5935;
$L__BB0_1356:
	add.s32 	%r1143, %r243, 3;
	setp.ge.u32 	%p606, %r1143, %r487;
	@%p606 bra 	$L__BB0_1365;
	mul.f32 	%f5936, %f625, %f96;
	setp.gt.u32 	%p607, %r489, 7;
	@%p607 bra 	$L__BB0_1364;
	mov.b32 	%r1145, 1;
	shl.b32 	%r1146, %r1145, %r489;
	and.b32  	%r1147, %r1146, 36;
	setp.ne.s32 	%p608, %r1147, 0;
	@%p608 bra 	$L__BB0_1363;
	mov.b32 	%r1148, 1;
	shl.b32 	%r1149, %r1148, %r489;
	and.b32  	%r1150, %r1149, 72;
	setp.ne.s32 	%p609, %r1150, 0;
	@%p609 bra 	$L__BB0_1362;
	mov.b32 	%r1151, 1;
	shl.b32 	%r1152, %r1151, %r489;
	and.b32  	%r1153, %r1152, 144;
	setp.ne.s32 	%p610, %r1153, 0;
	@%p610 bra 	$L__BB0_1361;
	bra.uni 	$L__BB0_1364;
$L__BB0_1361:
	fma.rn.f32 	%f2760, %f5936, 0fBBBB989D, 0f3F000000;
	cvt.sat.f32.f32 	%f2761, %f2760;
	mov.f32 	%f2762, 0f4B400001;
	mov.f32 	%f2763, 0f437C0000;
	fma.rm.f32 	%f2764, %f2761, %f2763, %f2762;
	add.f32 	%f2765, %f2764, 0fCB40007F;
	neg.f32 	%f2766, %f2765;
	fma.rn.f32 	%f2767, %f5936, 0fBFB8AA3B, %f2766;
	fma.rn.f32 	%f2768, %f5936, 0fB2A57060, %f2767;
	mov.b32 	%r1154, %f2764;
	shl.b32 	%r1155, %r1154, 23;
	mov.b32 	%f2769, %r1155;
	ex2.approx.ftz.f32 	%f2770, %f2768;
	fma.rn.f32 	%f2771, %f2770, %f2769, 0f3F800000;
	div.rn.f32 	%f5936, %f5936, %f2771;
	bra.uni 	$L__BB0_1364;
$L__BB0_1362:
	mul.f32 	%f2772, %f5936, %f5936;
	mul.f32 	%f2773, %f5936, %f2772;
	mul.f32 	%f2774, %f5936, 0f3F000000;
	fma.rn.f32 	%f2775, %f2773, 0f3D372713, %f5936;
	mul.f32 	%f2776, %f2775, 0f3F4C422A;
	abs.f32 	%f2777, %f2776;
	mul.f32 	%f2778, %f2777, 0f4038AA3B;
	ex2.approx.ftz.f32 	%f2779, %f2778;
	add.f32 	%f2780, %f2779, 0f3F800000;
	rcp.approx.ftz.f32 	%f2781, %f2780;
	fma.rn.f32 	%f2782, %f2781, 0fC0000000, 0f3F800000;
	setp.ge.f32 	%p611, %f2777, 0f41102CB4;
	selp.f32 	%f2783, 0f3F800000, %f2782, %p611;
	copysign.f32 	%f2784, %f2776, %f2783;
	mul.f32 	%f2785, %f2776, %f2776;
	fma.rn.f32 	%f2786, %f2785, 0f3C80F082, 0fBD563CAE;
	fma.rn.f32 	%f2787, %f2786, %f2785, 0f3E085941;
	fma.rn.f32 	%f2788, %f2787, %f2785, 0fBEAAA9ED;
	fma.rn.f32 	%f2789, %f2788, %f2785, 0f00000000;
	fma.rn.f32 	%f2790, %f2789, %f2776, %f2776;
	setp.ge.f32 	%p612, %f2777, 0f3F19999A;
	selp.f32 	%f2791, %f2784, %f2790, %p612;
	add.f32 	%f2792, %f2791, 0f3F800000;
	mul.f32 	%f5936, %f2774, %f2792;
	bra.uni 	$L__BB0_1364;
$L__BB0_1363:
	max.f32 	%f5936, %f5936, 0f00000000;
$L__BB0_1364:
	st.global.f32 	[%rd87+4], %f5936;
$L__BB0_1365:
	add.s32 	%r481, %r242, 3;
	setp.ge.u32 	%p613, %r481, %r486;
	@%p613 bra 	$L__BB0_1402;
	mul.lo.s32 	%r482, %r481, %r487;
	setp.ge.u32 	%p614, %r243, %r487;
	@%p614 bra 	$L__BB0_1375;
	mul.f32 	%f5937, %f625, %f97;
	setp.gt.u32 	%p615, %r489, 7;
	@%p615 bra 	$L__BB0_1374;
	mov.b32 	%r1157, 1;
	shl.b32 	%r1158, %r1157, %r489;
	and.b32  	%r1159, %r1158, 36;
	setp.ne.s32 	%p616, %r1159, 0;
	@%p616 bra 	$L__BB0_1373;
	mov.b32 	%r1160, 1;
	shl.b32 	%r1161, %r1160, %r489;
	and.b32  	%r1162, %r1161, 72;
	setp.ne.s32 	%p617, %r1162, 0;
	@%p617 bra 	$L__BB0_1372;
	mov.b32 	%r1163, 1;
	shl.b32 	%r1164, %r1163, %r489;
	and.b32  	%r1165, %r1164, 144;
	setp.ne.s32 	%p618, %r1165, 0;
	@%p618 bra 	$L__BB0_1371;
	bra.uni 	$L__BB0_1374;
$L__BB0_1371:
	fma.rn.f32 	%f2793, %f5937, 0fBBBB989D, 0f3F000000;
	cvt.sat.f32.f32 	%f2794, %f2793;
	mov.f32 	%f2795, 0f4B400001;
	mov.f32 	%f2796, 0f437C0000;
	fma.rm.f32 	%f2797, %f2794, %f2796, %f2795;
	add.f32 	%f2798, %f2797, 0fCB40007F;
	neg.f32 	%f2799, %f2798;
	fma.rn.f32 	%f2800, %f5937, 0fBFB8AA3B, %f2799;
	fma.rn.f32 	%f2801, %f5937, 0fB2A57060, %f2800;
	mov.b32 	%r1166, %f2797;
	shl.b32 	%r1167, %r1166, 23;
	mov.b32 	%f2802, %r1167;
	ex2.approx.ftz.f32 	%f2803, %f2801;
	fma.rn.f32 	%f2804, %f2803, %f2802, 0f3F800000;
	div.rn.f32 	%f5937, %f5937, %f2804;
	bra.uni 	$L__BB0_1374;
$L__BB0_1372:
	mul.f32 	%f2805, %f5937, %f5937;
	mul.f32 	%f2806, %f5937, %f2805;
	mul.f32 	%f2807, %f5937, 0f3F000000;
	fma.rn.f32 	%f2808, %f2806, 0f3D372713, %f5937;
	mul.f32 	%f2809, %f2808, 0f3F4C422A;
	abs.f32 	%f2810, %f2809;
	mul.f32 	%f2811, %f2810, 0f4038AA3B;
	ex2.approx.ftz.f32 	%f2812, %f2811;
	add.f32 	%f2813, %f2812, 0f3F800000;
	rcp.approx.ftz.f32 	%f2814, %f2813;
	fma.rn.f32 	%f2815, %f2814, 0fC0000000, 0f3F800000;
	setp.ge.f32 	%p619, %f2810, 0f41102CB4;
	selp.f32 	%f2816, 0f3F800000, %f2815, %p619;
	copysign.f32 	%f2817, %f2809, %f2816;
	mul.f32 	%f2818, %f2809, %f2809;
	fma.rn.f32 	%f2819, %f2818, 0f3C80F082, 0fBD563CAE;
	fma.rn.f32 	%f2820, %f2819, %f2818, 0f3E085941;
	fma.rn.f32 	%f2821, %f2820, %f2818, 0fBEAAA9ED;
	fma.rn.f32 	%f2822, %f2821, %f2818, 0f00000000;
	fma.rn.f32 	%f2823, %f2822, %f2809, %f2809;
	setp.ge.f32 	%p620, %f2810, 0f3F19999A;
	selp.f32 	%f2824, %f2817, %f2823, %p620;
	add.f32 	%f2825, %f2824, 0f3F800000;
	mul.f32 	%f5937, %f2807, %f2825;
	bra.uni 	$L__BB0_1374;
$L__BB0_1373:
	max.f32 	%f5937, %f5937, 0f00000000;
$L__BB0_1374:
	add.s32 	%r1168, %r243, %r482;
	mul.wide.u32 	%rd543, %r1168, 4;
	add.s64 	%rd544, %rd4, %rd543;
	st.global.f32 	[%rd544], %f5937;
$L__BB0_1375:
	add.s32 	%r483, %r243, 1;
	setp.ge.u32 	%p621, %r483, %r487;
	@%p621 bra 	$L__BB0_1384;
	mul.f32 	%f5938, %f625, %f98;
	setp.gt.u32 	%p622, %r489, 7;
	@%p622 bra 	$L__BB0_1383;
	mov.b32 	%r1170, 1;
	shl.b32 	%r1171, %r1170, %r489;
	and.b32  	%r1172, %r1171, 36;
	setp.ne.s32 	%p623, %r1172, 0;
	@%p623 bra 	$L__BB0_1382;
	mov.b32 	%r1173, 1;
	shl.b32 	%r1174, %r1173, %r489;
	and.b32  	%r1175, %r1174, 72;
	setp.ne.s32 	%p624, %r1175, 0;
	@%p624 bra 	$L__BB0_1381;
	mov.b32 	%r1176, 1;
	shl.b32 	%r1177, %r1176, %r489;
	and.b32  	%r1178, %r1177, 144;
	setp.ne.s32 	%p625, %r1178, 0;
	@%p625 bra 	$L__BB0_1380;
	bra.uni 	$L__BB0_1383;
$L__BB0_1380:
	fma.rn.f32 	%f2826, %f5938, 0fBBBB989D, 0f3F000000;
	cvt.sat.f32.f32 	%f2827, %f2826;
	mov.f32 	%f2828, 0f4B400001;
	mov.f32 	%f2829, 0f437C0000;
	fma.rm.f32 	%f2830, %f2827, %f2829, %f2828;
	add.f32 	%f2831, %f2830, 0fCB40007F;
	neg.f32 	%f2832, %f2831;
	fma.rn.f32 	%f2833, %f5938, 0fBFB8AA3B, %f2832;
	fma.rn.f32 	%f2834, %f5938, 0fB2A57060, %f2833;
	mov.b32 	%r1179, %f2830;
	shl.b32 	%r1180, %r1179, 23;
	mov.b32 	%f2835, %r1180;
	ex2.approx.ftz.f32 	%f2836, %f2834;
	fma.rn.f32 	%f2837, %f2836, %f2835, 0f3F800000;
	div.rn.f32 	%f5938, %f5938, %f2837;
	bra.uni 	$L__BB0_1383;
$L__BB0_1381:
	mul.f32 	%f2838, %f5938, %f5938;
	mul.f32 	%f2839, %f5938, %f2838;
	mul.f32 	%f2840, %f5938, 0f3F000000;
	fma.rn.f32 	%f2841, %f2839, 0f3D372713, %f5938;
	mul.f32 	%f2842, %f2841, 0f3F4C422A;
	abs.f32 	%f2843, %f2842;
	mul.f32 	%f2844, %f2843, 0f4038AA3B;
	ex2.approx.ftz.f32 	%f2845, %f2844;
	add.f32 	%f2846, %f2845, 0f3F800000;
	rcp.approx.ftz.f32 	%f2847, %f2846;
	fma.rn.f32 	%f2848, %f2847, 0fC0000000, 0f3F800000;
	setp.ge.f32 	%p626, %f2843, 0f41102CB4;
	selp.f32 	%f2849, 0f3F800000, %f2848, %p626;
	copysign.f32 	%f2850, %f2842, %f2849;
	mul.f32 	%f2851, %f2842, %f2842;
	fma.rn.f32 	%f2852, %f2851, 0f3C80F082, 0fBD563CAE;
	fma.rn.f32 	%f2853, %f2852, %f2851, 0f3E085941;
	fma.rn.f32 	%f2854, %f2853, %f2851, 0fBEAAA9ED;
	fma.rn.f32 	%f2855, %f2854, %f2851, 0f00000000;
	fma.rn.f32 	%f2856, %f2855, %f2842, %f2842;
	setp.ge.f32 	%p627, %f2843, 0f3F19999A;
	selp.f32 	%f2857, %f2850, %f2856, %p627;
	add.f32 	%f2858, %f2857, 0f3F800000;
	mul.f32 	%f5938, %f2840, %f2858;
	bra.uni 	$L__BB0_1383;
$L__BB0_1382:
	max.f32 	%f5938, %f5938, 0f00000000;
$L__BB0_1383:
	add.s32 	%r1181, %r483, %r482;
	mul.wide.u32 	%rd545, %r1181, 4;
	add.s64 	%rd546, %rd4, %rd545;
	st.global.f32 	[%rd546], %f5938;
$L__BB0_1384:
	add.s32 	%r484, %r243, 2;
	setp.ge.u32 	%p628, %r484, %r487;
	@%p628 bra 	$L__BB0_1393;
	mul.f32 	%f5939, %f625, %f99;
	setp.gt.u32 	%p629, %r489, 7;
	@%p629 bra 	$L__BB0_1392;
	mov.b32 	%r1183, 1;
	shl.b32 	%r1184, %r1183, %r489;
	and.b32  	%r1185, %r1184, 36;
	setp.ne.s32 	%p630, %r1185, 0;
	@%p630 bra 	$L__BB0_1391;
	mov.b32 	%r1186, 1;
	shl.b32 	%r1187, %r1186, %r489;
	and.b32  	%r1188, %r1187, 72;
	setp.ne.s32 	%p631, %r1188, 0;
	@%p631 bra 	$L__BB0_1390;
	mov.b32 	%r1189, 1;
	shl.b32 	%r1190, %r1189, %r489;
	and.b32  	%r1191, %r1190, 144;
	setp.ne.s32 	%p632, %r1191, 0;
	@%p632 bra 	$L__BB0_1389;
	bra.uni 	$L__BB0_1392;
$L__BB0_1389:
	fma.rn.f32 	%f2859, %f5939, 0fBBBB989D, 0f3F000000;
	cvt.sat.f32.f32 	%f2860, %f2859;
	mov.f32 	%f2861, 0f4B400001;
	mov.f32 	%f2862, 0f437C0000;
	fma.rm.f32 	%f2863, %f2860, %f2862, %f2861;
	add.f32 	%f2864, %f2863, 0fCB40007F;
	neg.f32 	%f2865, %f2864;
	fma.rn.f32 	%f2866, %f5939, 0fBFB8AA3B, %f2865;
	fma.rn.f32 	%f2867, %f5939, 0fB2A57060, %f2866;
	mov.b32 	%r1192, %f2863;
	shl.b32 	%r1193, %r1192, 23;
	mov.b32 	%f2868, %r1193;
	ex2.approx.ftz.f32 	%f2869, %f2867;
	fma.rn.f32 	%f2870, %f2869, %f2868, 0f3F800000;
	div.rn.f32 	%f5939, %f5939, %f2870;
	bra.uni 	$L__BB0_1392;
$L__BB0_1390:
	mul.f32 	%f2871, %f5939, %f5939;
	mul.f32 	%f2872, %f5939, %f2871;
	mul.f32 	%f2873, %f5939, 0f3F000000;
	fma.rn.f32 	%f2874, %f2872, 0f3D372713, %f5939;
	mul.f32 	%f2875, %f2874, 0f3F4C422A;
	abs.f32 	%f2876, %f2875;
	mul.f32 	%f2877, %f2876, 0f4038AA3B;
	ex2.approx.ftz.f32 	%f2878, %f2877;
	add.f32 	%f2879, %f2878, 0f3F800000;
	rcp.approx.ftz.f32 	%f2880, %f2879;
	fma.rn.f32 	%f2881, %f2880, 0fC0000000, 0f3F800000;
	setp.ge.f32 	%p633, %f2876, 0f41102CB4;
	selp.f32 	%f2882, 0f3F800000, %f2881, %p633;
	copysign.f32 	%f2883, %f2875, %f2882;
	mul.f32 	%f2884, %f2875, %f2875;
	fma.rn.f32 	%f2885, %f2884, 0f3C80F082, 0fBD563CAE;
	fma.rn.f32 	%f2886, %f2885, %f2884, 0f3E085941;
	fma.rn.f32 	%f2887, %f2886, %f2884, 0fBEAAA9ED;
	fma.rn.f32 	%f2888, %f2887, %f2884, 0f00000000;
	fma.rn.f32 	%f2889, %f2888, %f2875, %f2875;
	setp.ge.f32 	%p634, %f2876, 0f3F19999A;
	selp.f32 	%f2890, %f2883, %f2889, %p634;
	add.f32 	%f2891, %f2890, 0f3F800000;
	mul.f32 	%f5939, %f2873, %f2891;
	bra.uni 	$L__BB0_1392;
$L__BB0_1391:
	max.f32 	%f5939, %f5939, 0f00000000;
$L__BB0_1392:
	add.s32 	%r1194, %r484, %r482;
	mul.wide.u32 	%rd547, %r1194, 4;
	add.s64 	%rd548, %rd4, %rd547;
	st.global.f32 	[%rd548], %f5939;
$L__BB0_1393:
	add.s32 	%r485, %r243, 3;
	setp.ge.u32 	%p635, %r485, %r487;
	@%p635 bra 	$L__BB0_1402;
	mul.f32 	%f5940, %f625, %f100;
	setp.gt.u32 	%p636, %r489, 7;
	@%p636 bra 	$L__BB0_1401;
	mov.b32 	%r1196, 1;
	shl.b32 	%r1197, %r1196, %r489;
	and.b32  	%r1198, %r1197, 36;
	setp.ne.s32 	%p637, %r1198, 0;
	@%p637 bra 	$L__BB0_1400;
	mov.b32 	%r1199, 1;
	shl.b32 	%r1200, %r1199, %r489;
	and.b32  	%r1201, %r1200, 72;
	setp.ne.s32 	%p638, %r1201, 0;
	@%p638 bra 	$L__BB0_1399;
	mov.b32 	%r1202, 1;
	shl.b32 	%r1203, %r1202, %r489;
	and.b32  	%r1204, %r1203, 144;
	setp.ne.s32 	%p639, %r1204, 0;
	@%p639 bra 	$L__BB0_1398;
	bra.uni 	$L__BB0_1401;
$L__BB0_1398:
	fma.rn.f32 	%f2892, %f5940, 0fBBBB989D, 0f3F000000;
	cvt.sat.f32.f32 	%f2893, %f2892;
	mov.f32 	%f2894, 0f4B400001;
	mov.f32 	%f2895, 0f437C0000;
	fma.rm.f32 	%f2896, %f2893, %f2895, %f2894;
	add.f32 	%f2897, %f2896, 0fCB40007F;
	neg.f32 	%f2898, %f2897;
	fma.rn.f32 	%f2899, %f5940, 0fBFB8AA3B, %f2898;
	fma.rn.f32 	%f2900, %f5940, 0fB2A57060, %f2899;
	mov.b32 	%r1205, %f2896;
	shl.b32 	%r1206, %r1205, 23;
	mov.b32 	%f2901, %r1206;
	ex2.approx.ftz.f32 	%f2902, %f2900;
	fma.rn.f32 	%f2903, %f2902, %f2901, 0f3F800000;
	div.rn.f32 	%f5940, %f5940, %f2903;
	bra.uni 	$L__BB0_1401;
$L__BB0_1399:
	mul.f32 	%f2904, %f5940, %f5940;
	mul.f32 	%f2905, %f5940, %f2904;
	mul.f32 	%f2906, %f5940, 0f3F000000;
	fma.rn.f32 	%f2907, %f2905, 0f3D372713, %f5940;
	mul.f32 	%f2908, %f2907, 0f3F4C422A;
	abs.f32 	%f2909, %f2908;
	mul.f32 	%f2910, %f2909, 0f4038AA3B;
	ex2.approx.ftz.f32 	%f2911, %f2910;
	add.f32 	%f2912, %f2911, 0f3F800000;
	rcp.approx.ftz.f32 	%f2913, %f2912;
	fma.rn.f32 	%f2914, %f2913, 0fC0000000, 0f3F800000;
	setp.ge.f32 	%p640, %f2909, 0f41102CB4;
	selp.f32 	%f2915, 0f3F800000, %f2914, %p640;
	copysign.f32 	%f2916, %f2908, %f2915;
	mul.f32 	%f2917, %f2908, %f2908;
	fma.rn.f32 	%f2918, %f2917, 0f3C80F082, 0fBD563CAE;
	fma.rn.f32 	%f2919, %f2918, %f2917, 0f3E085941;
	fma.rn.f32 	%f2920, %f2919, %f2917, 0fBEAAA9ED;
	fma.rn.f32 	%f2921, %f2920, %f2917, 0f00000000;
	fma.rn.f32 	%f2922, %f2921, %f2908, %f2908;
	setp.ge.f32 	%p641, %f2909, 0f3F19999A;
	selp.f32 	%f2923, %f2916, %f2922, %p641;
	add.f32 	%f2924, %f2923, 0f3F800000;
	mul.f32 	%f5940, %f2906, %f2924;
	bra.uni 	$L__BB0_1401;
$L__BB0_1400:
	max.f32 	%f5940, %f5940, 0f00000000;
$L__BB0_1401:
	add.s32 	%r1207, %r485, %r482;
	mul.wide.u32 	%rd549, %r1207, 4;
	add.s64 	%rd550, %rd4, %rd549;
	st.global.f32 	[%rd550], %f5940;
$L__BB0_1402:
	ret;

}
	// .globl	steel_gemm_glu_nax_kernel
.visible .entry steel_gemm_glu_nax_kernel(
	.param .u64 .ptr .align 1 steel_gemm_glu_nax_kernel_param_0,
	.param .u64 .ptr .align 1 steel_gemm_glu_nax_kernel_param_1,
	.param .u64 .ptr .align 1 steel_gemm_glu_nax_kernel_param_2,
	.param .u64 .ptr .align 1 steel_gemm_glu_nax_kernel_param_3,
	.param .u32 steel_gemm_glu_nax_kernel_param_4,
	.param .u32 steel_gemm_glu_nax_kernel_param_5,
	.param .u32 steel_gemm_glu_nax_kernel_param_6
)
{
	.reg .pred 	%p<160>;
	.reg .b32 	%r<501>;
	.reg .b32 	%f<1227>;
	.reg .b64 	%rd<115>;
	// demoted variable
	.shared .align 4 .b8 _ZZ25steel_gemm_glu_nax_kernelE2As[13056];
	// demoted variable
	.shared .align 4 .b8 _ZZ25steel_gemm_glu_nax_kernelE3W1s[12480];
	// demoted variable
	.shared .align 4 .b8 _ZZ25steel_gemm_glu_nax_kernelE3W2s[12480];
	ld.param.u64 	%rd8, [steel_gemm_glu_nax_kernel_param_0];
	ld.param.u64 	%rd9, [steel_gemm_glu_nax_kernel_param_1];
	ld.param.u64 	%rd10, [steel_gemm_glu_nax_kernel_param_2];
	ld.param.u64 	%rd11, [steel_gemm_glu_nax_kernel_param_3];
	ld.param.u32 	%r189, [steel_gemm_glu_nax_kernel_param_4];
	ld.param.u32 	%r190, [steel_gemm_glu_nax_kernel_param_5];
	ld.param.u32 	%r191, [steel_gemm_glu_nax_kernel_param_6];
	cvta.to.global.u64 	%rd1, %rd9;
	cvta.to.global.u64 	%rd2, %rd11;
	cvta.to.global.u64 	%rd3, %rd10;
	cvta.to.global.u64 	%rd4, %rd8;
	mov.u32 	%r192, %ctaid.x;
	mov.u32 	%r193, %ctaid.y;
	mov.u32 	%r1, %tid.x;
	shr.u32 	%r194, %r1, 2;
	and.b32  	%r2, %r194, 252;
	shl.b32 	%r195, %r1, 2;
	and.b32  	%r3, %r195, 60;
	shl.b32 	%r4, %r193, 6;
	shl.b32 	%r5, %r192, 6;
	add.s32 	%r6, %r191, 15;
	shr.u32 	%r7, %r6, 4;
	setp.lt.u32 	%p15, %r6, 16;
	@%p15 bra 	$L__BB1_57;
	mov.u32 	%r8, %ntid.x;
	add.s32 	%r9, %r1, %r8;
	max.u32 	%r197, %r9, 1024;
	setp.lt.u32 	%p16, %r9, 1024;
	selp.u32 	%r198, 1, 0, %p16;
	add.s32 	%r199, %r9, %r198;
	sub.s32 	%r200, %r197, %r199;
	div.u32 	%r201, %r200, %r8;
	add.s32 	%r10, %r201, %r198;
	and.b32  	%r11, %r10, 3;
	shr.u32 	%r12, %r1, 4;
	and.b32  	%r13, %r1, 15;
	add.s32 	%r14, %r12, %r4;
	mul.lo.s32 	%r15, %r14, %r191;
	shr.u32 	%r16, %r9, 4;
	and.b32  	%r17, %r9, 15;
	add.s32 	%r18, %r16, %r4;
	mul.lo.s32 	%r19, %r18, %r191;
	add.s32 	%r20, %r9, %r8;
	shr.u32 	%r21, %r20, 4;
	and.b32  	%r22, %r20, 15;
	add.s32 	%r23, %r21, %r4;
	mul.lo.s32 	%r24, %r23, %r191;
	add.s32 	%r25, %r20, %r8;
	shr.u32 	%r26, %r1, 6;
	and.b32  	%r27, %r1, 63;
	add.s32 	%r28, %r27, %r5;
	shr.u32 	%r29, %r9, 6;
	and.b32  	%r30, %r9, 63;
	add.s32 	%r31, %r30, %r5;
	shr.u32 	%r32, %r20, 6;
	and.b32  	%r33, %r20, 63;
	add.s32 	%r34, %r33, %r5;
	min.u32 	%r35, %r7, 3;
	mov.b32 	%r488, 0;
$L__BB1_2:
	setp.eq.s32 	%p17, %r11, 3;
	shl.b32 	%r37, %r488, 4;
	mov.u32 	%r202, _ZZ25steel_gemm_glu_nax_kernelE2As;
	mad.lo.s32 	%r38, %r488, 4352, %r202;
	mov.u32 	%r489, %r1;
	@%p17 bra 	$L__BB1_12;
	setp.ge.u32 	%p18, %r14, %r189;
	add.s32 	%r203, %r13, %r37;
	setp.ge.u32 	%p19, %r203, %r191;
	mov.f32 	%f1121, 0f00000000;
	or.pred  	%p20, %p18, %p19;
	@%p20 bra 	$L__BB1_5;
	add.s32 	%r204, %r15, %r203;
	mul.wide.u32 	%rd12, %r204, 4;
	add.s64 	%rd13, %rd1, %rd12;
	ld.global.nc.f32 	%f1121, [%rd13];
$L__BB1_5:
	setp.eq.s32 	%p21, %r11, 0;
	mad.lo.s32 	%r205, %r12, 68, %r38;
	shl.b32 	%r206, %r13, 2;
	add.s32 	%r207, %r205, %r206;
	st.shared.f32 	[%r207], %f1121;
	mov.u32 	%r489, %r9;
	@%p21 bra 	$L__BB1_12;
	setp.ge.u32 	%p22, %r18, %r189;
	add.s32 	%r208, %r17, %r37;
	setp.ge.u32 	%p23, %r208, %r191;
	mov.f32 	%f1122, 0f00000000;
	or.pred  	%p24, %p22, %p23;
	@%p24 bra 	$L__BB1_8;
	add.s32 	%r209, %r19, %r208;
	mul.wide.u32 	%rd14, %r209, 4;
	add.s64 	%rd15, %rd1, %rd14;
	ld.global.nc.f32 	%f1122, [%rd15];
$L__BB1_8:
	setp.eq.s32 	%p25, %r11, 1;
	mad.lo.s32 	%r210, %r16, 68, %r38;
	shl.b32 	%r211, %r17, 2;
	add.s32 	%r212, %r210, %r211;
	st.shared.f32 	[%r212], %f1122;
	mov.u32 	%r489, %r20;
	@%p25 bra 	$L__BB1_12;
	setp.ge.u32 	%p26, %r23, %r189;
	add.s32 	%r213, %r22, %r37;
	setp.ge.u32 	%p27, %r213, %r191;
	mov.f32 	%f1123, 0f00000000;
	or.pred  	%p28, %p26, %p27;
	@%p28 bra 	$L__BB1_11;
	add.s32 	%r214, %r24, %r213;
	mul.wide.u32 	%rd16, %r214, 4;
	add.s64 	%rd17, %rd1, %rd16;
	ld.global.nc.f32 	%f1123, [%rd17];
$L__BB1_11:
	mad.lo.s32 	%r215, %r21, 68, %r38;
	shl.b32 	%r216, %r22, 2;
	add.s32 	%r217, %r215, %r216;
	st.shared.f32 	[%r217], %f1123;
	mov.u32 	%r489, %r25;
$L__BB1_12:
	setp.lt.u32 	%p29, %r10, 3;
	@%p29 bra 	$L__BB1_22;
$L__BB1_13:
	shr.u32 	%r44, %r489, 4;
	and.b32  	%r45, %r489, 15;
	add.s32 	%r46, %r44, %r4;
	add.s32 	%r47, %r45, %r37;
	setp.ge.u32 	%p30, %r46, %r189;
	setp.ge.u32 	%p31, %r47, %r191;
	mov.f32 	%f1124, 0f00000000;
	or.pred  	%p32, %p30, %p31;
	@%p32 bra 	$L__BB1_15;
	mad.lo.s32 	%r219, %r46, %r191, %r47;
	mul.wide.u32 	%rd18, %r219, 4;
	add.s64 	%rd19, %rd1, %rd18;
	ld.global.nc.f32 	%f1124, [%rd19];
$L__BB1_15:
	mad.lo.s32 	%r220, %r44, 68, %r38;
	shl.b32 	%r221, %r45, 2;
	add.s32 	%r222, %r220, %r221;
	st.shared.f32 	[%r222], %f1124;
	add.s32 	%r48, %r489, %r8;
	shr.u32 	%r49, %r48, 4;
	and.b32  	%r50, %r48, 15;
	add.s32 	%r51, %r49, %r4;
	add.s32 	%r223, %r50, %r37;
	setp.ge.u32 	%p33, %r51, %r189;
	setp.ge.u32 	%p34, %r223, %r191;
	mov.f32 	%f1125, 0f00000000;
	or.pred  	%p35, %p33, %p34;
	@%p35 bra 	$L__BB1_17;
	mad.lo.s32 	%r224, %r51, %r191, %r223;
	mul.wide.u32 	%rd20, %r224, 4;
	add.s64 	%rd21, %rd1, %rd20;
	ld.global.nc.f32 	%f1125, [%rd21];
$L__BB1_17:
	mad.lo.s32 	%r225, %r49, 68, %r38;
	shl.b32 	%r226, %r50, 2;
	add.s32 	%r227, %r225, %r226;
	st.shared.f32 	[%r227], %f1125;
	add.s32 	%r53, %r48, %r8;
	shr.u32 	%r54, %r53, 4;
	and.b32  	%r55, %r53, 15;
	add.s32 	%r56, %r54, %r4;
	add.s32 	%r57, %r55, %r37;
	setp.ge.u32 	%p36, %r56, %r189;
	setp.ge.u32 	%p37, %r57, %r191;
	mov.f32 	%f1126, 0f00000000;
	or.pred  	%p38, %p36, %p37;
	@%p38 bra 	$L__BB1_19;
	mad.lo.s32 	%r229, %r56, %r191, %r57;
	mul.wide.u32 	%rd22, %r229, 4;
	add.s64 	%rd23, %rd1, %rd22;
	ld.global.nc.f32 	%f1126, [%rd23];
$L__BB1_19:
	mad.lo.s32 	%r230, %r54, 68, %r38;
	shl.b32 	%r231, %r55, 2;
	add.s32 	%r232, %r230, %r231;
	st.shared.f32 	[%r232], %f1126;
	add.s32 	%r58, %r53, %r8;
	shr.u32 	%r59, %r58, 4;
	and.b32  	%r60, %r58, 15;
	add.s32 	%r61, %r59, %r4;
	add.s32 	%r62, %r60, %r37;
	setp.ge.u32 	%p39, %r61, %r189;
	setp.ge.u32 	%p40, %r62, %r191;
	mov.f32 	%f1127, 0f00000000;
	or.pred  	%p41, %p39, %p40;
	@%p41 bra 	$L__BB1_21;
	mad.lo.s32 	%r234, %r61, %r191, %r62;
	mul.wide.u32 	%rd24, %r234, 4;
	add.s64 	%rd25, %rd1, %rd24;
	ld.global.nc.f32 	%f1127, [%rd25];
$L__BB1_21:
	mad.lo.s32 	%r235, %r59, 68, %r38;
	shl.b32 	%r236, %r60, 2;
	add.s32 	%r237, %r235, %r236;
	st.shared.f32 	[%r237], %f1127;
	add.s32 	%r489, %r58, %r8;
	setp.lt.u32 	%p42, %r489, 1024;
	@%p42 bra 	$L__BB1_13;
$L__BB1_22:
	setp.eq.s32 	%p43, %r11, 3;
	mul.lo.s32 	%r238, %r488, 4160;
	mov.u32 	%r239, _ZZ25steel_gemm_glu_nax_kernelE3W1s;
	add.s32 	%r64, %r239, %r238;
	mov.u32 	%r240, _ZZ25steel_gemm_glu_nax_kernelE3W2s;
	add.s32 	%r65, %r240, %r238;
	mov.u32 	%r491, %r1;
	@%p43 bra 	$L__BB1_38;
	setp.lt.u32 	%p44, %r28, %r190;
	add.s32 	%r66, %r26, %r37;
	setp.lt.u32 	%p45, %r66, %r191;
	and.pred  	%p1, %p45, %p44;
	mov.f32 	%f1128, 0f00000000;
	not.pred 	%p46, %p1;
	@%p46 bra 	$L__BB1_25;
	mad.lo.s32 	%r241, %r66, %r190, %r28;
	mul.wide.u32 	%rd26, %r241, 4;
	add.s64 	%rd27, %rd3, %rd26;
	ld.global.nc.f32 	%f1128, [%rd27];
$L__BB1_25:
	mad.lo.s32 	%r242, %r26, 260, %r64;
	shl.b32 	%r243, %r27, 2;
	add.s32 	%r244, %r242, %r243;
	st.shared.f32 	[%r244], %f1128;
	mov.f32 	%f1129, 0f00000000;
	@%p46 bra 	$L__BB1_27;
	mad.lo.s32 	%r245, %r66, %r190, %r28;
	mul.wide.u32 	%rd28, %r245, 4;
	add.s64 	%rd29, %rd2, %rd28;
	ld.global.nc.f32 	%f1129, [%rd29];
$L__BB1_27:
	setp.eq.s32 	%p48, %r11, 0;
	mad.lo.s32 	%r246, %r26, 260, %r65;
	add.s32 	%r248, %r246, %r243;
	st.shared.f32 	[%r248], %f1129;
	mov.u32 	%r491, %r9;
	@%p48 bra 	$L__BB1_38;
	setp.lt.u32 	%p49, %r31, %r190;
	add.s32 	%r67, %r29, %r37;
	setp.lt.u32 	%p50, %r67, %r191;
	and.pred  	%p2, %p50, %p49;
	mov.f32 	%f1130, 0f00000000;
	not.pred 	%p51, %p2;
	@%p51 bra 	$L__BB1_30;
	mad.lo.s32 	%r249, %r67, %r190, %r31;
	mul.wide.u32 	%rd30, %r249, 4;
	add.s64 	%rd31, %rd3, %rd30;
	ld.global.nc.f32 	%f1130, [%rd31];
$L__BB1_30:
	mad.lo.s32 	%r250, %r29, 260, %r64;
	shl.b32 	%r251, %r30, 2;
	add.s32 	%r252, %r250, %r251;
	st.shared.f32 	[%r252], %f1130;
	mov.f32 	%f1131, 0f00000000;
	@%p51 bra 	$L__BB1_32;
	mad.lo.s32 	%r253, %r67, %r190, %r31;
	mul.wide.u32 	%rd32, %r253, 4;
	add.s64 	%rd33, %rd2, %rd32;
	ld.global.nc.f32 	%f1131, [%rd33];
$L__BB1_32:
	setp.eq.s32 	%p53, %r11, 1;
	mad.lo.s32 	%r254, %r29, 260, %r65;
	add.s32 	%r256, %r254, %r251;
	st.shared.f32 	[%r256], %f1131;
	mov.u32 	%r491, %r20;
	@%p53 bra 	$L__BB1_38;
	setp.lt.u32 	%p54, %r34, %r190;
	add.s32 	%r68, %r32, %r37;
	setp.lt.u32 	%p55, %r68, %r191;
	and.pred  	%p3, %p55, %p54;
	mov.f32 	%f1132, 0f00000000;
	not.pred 	%p56, %p3;
	@%p56 bra 	$L__BB1_35;
	mad.lo.s32 	%r257, %r68, %r190, %r34;
	mul.wide.u32 	%rd34, %r257, 4;
	add.s64 	%rd35, %rd3, %rd34;
	ld.global.nc.f32 	%f1132, [%rd35];
$L__BB1_35:
	mad.lo.s32 	%r258, %r32, 260, %r64;
	shl.b32 	%r259, %r33, 2;
	add.s32 	%r260, %r258, %r259;
	st.shared.f32 	[%r260], %f1132;
	mov.f32 	%f1133, 0f00000000;
	@%p56 bra 	$L__BB1_37;
	mad.lo.s32 	%r261, %r68, %r190, %r34;
	mul.wide.u32 	%rd36, %r261, 4;
	add.s64 	%rd37, %rd2, %rd36;
	ld.global.nc.f32 	%f1133, [%rd37];
$L__BB1_37:
	mad.lo.s32 	%r262, %r32, 260, %r65;
	add.s32 	%r264, %r262, %r259;
	st.shared.f32 	[%r264], %f1133;
	mov.u32 	%r491, %r25;
$L__BB1_38:
	setp.lt.u32 	%p58, %r10, 3;
	@%p58 bra 	$L__BB1_56;
$L__BB1_39:
	shr.u32 	%r71, %r491, 6;
	and.b32  	%r72, %r491, 63;
	add.s32 	%r73, %r71, %r37;
	add.s32 	%r74, %r72, %r5;
	setp.lt.u32 	%p59, %r73, %r191;
	setp.lt.u32 	%p60, %r74, %r190;
	and.pred  	%p4, %p59, %p60;
	mov.f32 	%f1134, 0f00000000;
	not.pred 	%p61, %p4;
	@%p61 bra 	$L__BB1_41;
	mad.lo.s32 	%r265, %r73, %r190, %r74;
	mul.wide.u32 	%rd38, %r265, 4;
	add.s64 	%rd39, %rd3, %rd38;
	ld.global.nc.f32 	%f1134, [%rd39];
$L__BB1_41:
	mad.lo.s32 	%r266, %r71, 260, %r64;
	shl.b32 	%r267, %r72, 2;
	add.s32 	%r268, %r266, %r267;
	st.shared.f32 	[%r268], %f1134;
	mov.f32 	%f1135, 0f00000000;
	@%p61 bra 	$L__BB1_43;
	mad.lo.s32 	%r269, %r73, %r190, %r74;
	mul.wide.u32 	%rd40, %r269, 4;
	add.s64 	%rd41, %rd2, %rd40;
	ld.global.nc.f32 	%f1135, [%rd41];
$L__BB1_43:
	mad.lo.s32 	%r270, %r71, 260, %r65;
	add.s32 	%r272, %r270, %r267;
	st.shared.f32 	[%r272], %f1135;
	add.s32 	%r75, %r491, %r8;
	shr.u32 	%r76, %r75, 6;
	and.b32  	%r77, %r75, 63;
	add.s32 	%r78, %r76, %r37;
	add.s32 	%r79, %r77, %r5;
	setp.lt.u32 	%p63, %r78, %r191;
	setp.lt.u32 	%p64, %r79, %r190;
	and.pred  	%p5, %p63, %p64;
	mov.f32 	%f1136, 0f00000000;
	not.pred 	%p65, %p5;
	@%p65 bra 	$L__BB1_45;
	mad.lo.s32 	%r273, %r78, %r190, %r79;
	mul.wide.u32 	%rd42, %r273, 4;
	add.s64 	%rd43, %rd3, %rd42;
	ld.global.nc.f32 	%f1136, [%rd43];
$L__BB1_45:
	mad.lo.s32 	%r274, %r76, 260, %r64;
	shl.b32 	%r275, %r77, 2;
	add.s32 	%r276, %r274, %r275;
	st.shared.f32 	[%r276], %f1136;
	mov.f32 	%f1137, 0f00000000;
	@%p65 bra 	$L__BB1_47;
	mad.lo.s32 	%r277, %r78, %r190, %r79;
	mul.wide.u32 	%rd44, %r277, 4;
	add.s64 	%rd45, %rd2, %rd44;
	ld.global.nc.f32 	%f1137, [%rd45];
$L__BB1_47:
	mad.lo.s32 	%r278, %r76, 260, %r65;
	add.s32 	%r280, %r278, %r275;
	st.shared.f32 	[%r280], %f1137;
	add.s32 	%r80, %r75, %r8;
	shr.u32 	%r81, %r80, 6;
	and.b32  	%r82, %r80, 63;
	add.s32 	%r83, %r81, %r37;
	add.s32 	%r84, %r82, %r5;
	setp.lt.u32 	%p67, %r83, %r191;
	setp.lt.u32 	%p68, %r84, %r190;
	and.pred  	%p6, %p67, %p68;
	mov.f32 	%f1138, 0f00000000;
	not.pred 	%p69, %p6;
	@%p69 bra 	$L__BB1_49;
	mad.lo.s32 	%r281, %r83, %r190, %r84;
	mul.wide.u32 	%rd46, %r281, 4;
	add.s64 	%rd47, %rd3, %rd46;
	ld.global.nc.f32 	%f1138, [%rd47];
$L__BB1_49:
	mad.lo.s32 	%r282, %r81, 260, %r64;
	shl.b32 	%r283, %r82, 2;
	add.s32 	%r284, %r282, %r283;
	st.shared.f32 	[%r284], %f1138;
	mov.f32 	%f1139, 0f00000000;
	@%p69 bra 	$L__BB1_51;
	mad.lo.s32 	%r285, %r83, %r190, %r84;
	mul.wide.u32 	%rd48, %r285, 4;
	add.s64 	%rd49, %rd2, %rd48;
	ld.global.nc.f32 	%f1139, [%rd49];
$L__BB1_51:
	mad.lo.s32 	%r286, %r81, 260, %r65;
	add.s32 	%r288, %r286, %r283;
	st.shared.f32 	[%r288], %f1139;
	add.s32 	%r85, %r80, %r8;
	shr.u32 	%r86, %r85, 6;
	and.b32  	%r87, %r85, 63;
	add.s32 	%r88, %r86, %r37;
	add.s32 	%r89, %r87, %r5;
	setp.lt.u32 	%p71, %r88, %r191;
	setp.lt.u32 	%p72, %r89, %r190;
	and.pred  	%p7, %p71, %p72;
	mov.f32 	%f1140, 0f00000000;
	not.pred 	%p73, %p7;
	@%p73 bra 	$L__BB1_53;
	mad.lo.s32 	%r289, %r88, %r190, %r89;
	mul.wide.u32 	%rd50, %r289, 4;
	add.s64 	%rd51, %rd3, %rd50;
	ld.global.nc.f32 	%f1140, [%rd51];
$L__BB1_53:
	mad.lo.s32 	%r290, %r86, 260, %r64;
	shl.b32 	%r291, %r87, 2;
	add.s32 	%r292, %r290, %r291;
	st.shared.f32 	[%r292], %f1140;
	mov.f32 	%f1141, 0f00000000;
	@%p73 bra 	$L__BB1_55;
	mad.lo.s32 	%r293, %r88, %r190, %r89;
	mul.wide.u32 	%rd52, %r293, 4;
	add.s64 	%rd53, %rd2, %rd52;
	ld.global.nc.f32 	%f1141, [%rd53];
$L__BB1_55:
	mad.lo.s32 	%r294, %r86, 260, %r65;
	add.s32 	%r296, %r294, %r291;
	st.shared.f32 	[%r296], %f1141;
	add.s32 	%r491, %r85, %r8;
	setp.lt.u32 	%p75, %r491, 1024;
	@%p75 bra 	$L__BB1_39;
$L__BB1_56:
	add.s32 	%r488, %r488, 1;
	setp.ne.s32 	%p76, %r488, %r35;
	@%p76 bra 	$L__BB1_2;
$L__BB1_57:
	setp.lt.u32 	%p77, %r6, 16;
	bar.sync 	0;
	mov.f32 	%f1174, 0f00000000;
	mov.f32 	%f1175, %f1174;
	mov.f32 	%f1176, %f1174;
	mov.f32 	%f1177, %f1174;
	mov.f32 	%f1178, %f1174;
	mov.f32 	%f1179, %f1174;
	mov.f32 	%f1180, %f1174;
	mov.f32 	%f1181, %f1174;
	mov.f32 	%f1182, %f1174;
	mov.f32 	%f1183, %f1174;
	mov.f32 	%f1184, %f1174;
	mov.f32 	%f1185, %f1174;
	mov.f32 	%f1186, %f1174;
	mov.f32 	%f1187, %f1174;
	mov.f32 	%f1188, %f1174;
	mov.f32 	%f1189, %f1174;
	mov.f32 	%f1190, %f1174;
	mov.f32 	%f1191, %f1174;
	mov.f32 	%f1192, %f1174;
	mov.f32 	%f1193, %f1174;
	mov.f32 	%f1194, %f1174;
	mov.f32 	%f1195, %f1174;
	mov.f32 	%f1196, %f1174;
	mov.f32 	%f1197, %f1174;
	mov.f32 	%f1198, %f1174;
	mov.f32 	%f1199, %f1174;
	mov.f32 	%f1200, %f1174;
	mov.f32 	%f1201, %f1174;
	mov.f32 	%f1202, %f1174;
	mov.f32 	%f1203, %f1174;
	mov.f32 	%f1204, %f1174;
	mov.f32 	%f1205, %f1174;
	@%p77 bra 	$L__BB1_116;
	mov.u32 	%r92, %ntid.x;
	add.s32 	%r93, %r1, %r92;
	max.u32 	%r298, %r93, 1024;
	setp.lt.u32 	%p78, %r93, 1024;
	selp.u32 	%r299, 1, 0, %p78;
	add.s32 	%r300, %r93, %r299;
	sub.s32 	%r301, %r298, %r300;
	div.u32 	%r302, %r301, %r92;
	add.s32 	%r94, %r302, %r299;
	and.b32  	%r95, %r94, 3;
	shr.u32 	%r96, %r1, 4;
	add.s32 	%r97, %r96, %r4;
	shr.u32 	%r98, %r93, 4;
	add.s32 	%r99, %r98, %r4;
	add.s32 	%r100, %r93, %r92;
	shr.u32 	%r101, %r100, 4;
	add.s32 	%r102, %r101, %r4;
	and.b32  	%r103, %r1, 63;
	and.b32  	%r104, %r93, 63;
	and.b32  	%r105, %r100, 63;
	mov.b32 	%r493, 0;
	mov.f32 	%f1174, 0f00000000;
	add.s32 	%r350, %r103, %r5;
	add.s32 	%r363, %r104, %r5;
	add.s32 	%r378, %r105, %r5;
	and.b32  	%r309, %r1, 15;
$L__BB1_59:
	add.s32 	%r303, %r493, 2;
	mul.hi.u32 	%r304, %r303, -1431655765;
	shr.u32 	%r305, %r304, 1;
	mul.lo.s32 	%r306, %r305, 3;
	sub.s32 	%r109, %r303, %r306;
	add.s32 	%r110, %r493, 3;
	setp.ge.u32 	%p79, %r110, %r7;
	@%p79 bra 	$L__BB1_115;
	setp.eq.s32 	%p80, %r95, 3;
	shl.b32 	%r111, %r110, 4;
	mov.u32 	%r307, _ZZ25steel_gemm_glu_nax_kernelE2As;
	mad.lo.s32 	%r112, %r109, 4352, %r307;
	mov.u32 	%r494, %r1;
	@%p80 bra 	$L__BB1_70;
	setp.ge.u32 	%p81, %r97, %r189;
	add.s32 	%r113, %r309, %r111;
	setp.ge.u32 	%p82, %r113, %r191;
	mov.f32 	%f1206, 0f00000000;
	or.pred  	%p83, %p81, %p82;
	@%p83 bra 	$L__BB1_63;
	mad.lo.s32 	%r310, %r97, %r191, %r113;
	mul.wide.u32 	%rd54, %r310, 4;
	add.s64 	%rd55, %rd1, %rd54;
	ld.global.nc.f32 	%f1206, [%rd55];
$L__BB1_63:
	setp.eq.s32 	%p84, %r95, 0;
	mad.lo.s32 	%r311, %r96, 68, %r112;
	shl.b32 	%r312, %r1, 2;
	and.b32  	%r313, %r312, 60;
	add.s32 	%r314, %r311, %r313;
	st.shared.f32 	[%r314], %f1206;
	mov.u32 	%r494, %r93;
	@%p84 bra 	$L__BB1_70;
	setp.ge.u32 	%p85, %r99, %r189;
	and.b32  	%r315, %r93, 15;
	add.s32 	%r114, %r315, %r111;
	setp.ge.u32 	%p86, %r114, %r191;
	mov.f32 	%f1207, 0f00000000;
	or.pred  	%p87, %p85, %p86;
	@%p87 bra 	$L__BB1_66;
	mad.lo.s32 	%r316, %r99, %r191, %r114;
	mul.wide.u32 	%rd56, %r316, 4;
	add.s64 	%rd57, %rd1, %rd56;
	ld.global.nc.f32 	%f1207, [%rd57];
$L__BB1_66:
	setp.eq.s32 	%p88, %r95, 1;
	mad.lo.s32 	%r317, %r98, 68, %r112;
	shl.b32 	%r318, %r93, 2;
	and.b32  	%r319, %r318, 60;
	add.s32 	%r320, %r317, %r319;
	st.shared.f32 	[%r320], %f1207;
	mov.u32 	%r494, %r100;
	@%p88 bra 	$L__BB1_70;
	setp.ge.u32 	%p89, %r102, %r189;
	and.b32  	%r321, %r100, 15;
	add.s32 	%r115, %r321, %r111;
	setp.ge.u32 	%p90, %r115, %r191;
	mov.f32 	%f1208, 0f00000000;
	or.pred  	%p91, %p89, %p90;
	@%p91 bra 	$L__BB1_69;
	mad.lo.s32 	%r322, %r102, %r191, %r115;
	mul.wide.u32 	%rd58, %r322, 4;
	add.s64 	%rd59, %rd1, %rd58;
	ld.global.nc.f32 	%f1208, [%rd59];
$L__BB1_69:
	add.s32 	%r494, %r100, %r92;
	mad.lo.s32 	%r323, %r101, 68, %r112;
	shl.b32 	%r324, %r100, 2;
	and.b32  	%r325, %r324, 60;
	add.s32 	%r326, %r323, %r325;
	st.shared.f32 	[%r326], %f1208;
$L__BB1_70:
	setp.lt.u32 	%p92, %r94, 3;
	@%p92 bra 	$L__BB1_81;
	shl.b32 	%r327, %r92, 1;
	add.s32 	%r497, %r327, %r494;
	mad.lo.s32 	%r496, %r92, 3, %r494;
	add.s32 	%r495, %r92, %r494;
$L__BB1_72:
	shr.u32 	%r125, %r494, 4;
	and.b32  	%r126, %r494, 15;
	add.s32 	%r127, %r125, %r4;
	add.s32 	%r128, %r126, %r111;
	setp.ge.u32 	%p93, %r127, %r189;
	setp.ge.u32 	%p94, %r128, %r191;
	mov.f32 	%f1209, 0f00000000;
	or.pred  	%p95, %p93, %p94;
	@%p95 bra 	$L__BB1_74;
	mad.lo.s32 	%r328, %r127, %r191, %r128;
	mul.wide.u32 	%rd60, %r328, 4;
	add.s64 	%rd61, %rd1, %rd60;
	ld.global.nc.f32 	%f1209, [%rd61];
$L__BB1_74:
	mad.lo.s32 	%r329, %r125, 68, %r112;
	shl.b32 	%r330, %r126, 2;
	add.s32 	%r331, %r329, %r330;
	st.shared.f32 	[%r331], %f1209;
	shr.u32 	%r129, %r495, 4;
	and.b32  	%r130, %r495, 15;
	add.s32 	%r131, %r129, %r4;
	add.s32 	%r132, %r130, %r111;
	setp.ge.u32 	%p96, %r131, %r189;
	setp.ge.u32 	%p97, %r132, %r191;
	mov.f32 	%f1210, 0f00000000;
	or.pred  	%p98, %p96, %p97;
	@%p98 bra 	$L__BB1_76;
	mad.lo.s32 	%r332, %r131, %r191, %r132;
	mul.wide.u32 	%rd62, %r332, 4;
	add.s64 	%rd63, %rd1, %rd62;
	ld.global.nc.f32 	%f1210, [%rd63];
$L__BB1_76:
	mad.lo.s32 	%r333, %r129, 68, %r112;
	shl.b32 	%r334, %r130, 2;
	add.s32 	%r335, %r333, %r334;
	st.shared.f32 	[%r335], %f1210;
	add.s32 	%r133, %r494, %r92;
	shr.u32 	%r134, %r497, 4;
	and.b32  	%r135, %r497, 15;
	add.s32 	%r136, %r134, %r4;
	add.s32 	%r137, %r135, %r111;
	setp.ge.u32 	%p99, %r136, %r189;
	setp.ge.u32 	%p100, %r137, %r191;
	mov.f32 	%f1211, 0f00000000;
	or.pred  	%p101, %p99, %p100;
	@%p101 bra 	$L__BB1_78;
	mad.lo.s32 	%r336, %r136, %r191, %r137;
	mul.wide.u32 	%rd64, %r336, 4;
	add.s64 	%rd65, %rd1, %rd64;
	ld.global.nc.f32 	%f1211, [%rd65];
$L__BB1_78:
	mad.lo.s32 	%r337, %r134, 68, %r112;
	shl.b32 	%r338, %r135, 2;
	add.s32 	%r339, %r337, %r338;
	st.shared.f32 	[%r339], %f1211;
	add.s32 	%r138, %r133, %r92;
	shr.u32 	%r139, %r496, 4;
	and.b32  	%r140, %r496, 15;
	add.s32 	%r141, %r139, %r4;
	add.s32 	%r142, %r140, %r111;
	setp.ge.u32 	%p102, %r141, %r189;
	setp.ge.u32 	%p103, %r142, %r191;
	mov.f32 	%f1212, 0f00000000;
	or.pred  	%p104, %p102, %p103;
	@%p104 bra 	$L__BB1_80;
	mad.lo.s32 	%r340, %r141, %r191, %r142;
	mul.wide.u32 	%rd66, %r340, 4;
	add.s64 	%rd67, %rd1, %rd66;
	ld.global.nc.f32 	%f1212, [%rd67];
$L__BB1_80:
	mad.lo.s32 	%r341, %r139, 68, %r112;
	shl.b32 	%r342, %r140, 2;
	add.s32 	%r343, %r341, %r342;
	st.shared.f32 	[%r343], %f1212;
	add.s32 	%r344, %r138, %r92;
	add.s32 	%r494, %r344, %r92;
	shl.b32 	%r345, %r92, 2;
	add.s32 	%r497, %r497, %r345;
	add.s32 	%r496, %r496, %r345;
	add.s32 	%r495, %r495, %r345;
	setp.lt.u32 	%p105, %r494, 1024;
	@%p105 bra 	$L__BB1_72;
$L__BB1_81:
	mul.lo.s32 	%r346, %r109, 4160;
	mov.u32 	%r347, _ZZ25steel_gemm_glu_nax_kernelE3W1s;
	add.s32 	%r147, %r347, %r346;
	mov.u32 	%r348, _ZZ25steel_gemm_glu_nax_kernelE3W2s;
	add.s32 	%r148, %r348, %r346;
	mov.u32 	%r499, %r1;
	@%p80 bra 	$L__BB1_97;
	setp.lt.u32 	%p107, %r350, %r190;
	shr.u32 	%r351, %r1, 6;
	add.s32 	%r149, %r351, %r111;
	setp.lt.u32 	%p108, %r149, %r191;
	and.pred  	%p8, %p108, %p107;
	mov.f32 	%f1213, 0f00000000;
	not.pred 	%p109, %p8;
	@%p109 bra 	$L__BB1_84;
	add.s32 	%r352, %r103, %r5;
	mad.lo.s32 	%r353, %r149, %r190, %r352;
	mul.wide.u32 	%rd68, %r353, 4;
	add.s64 	%rd69, %rd3, %rd68;
	ld.global.nc.f32 	%f1213, [%rd69];
$L__BB1_84:
	mad.lo.s32 	%r354, %r351, 260, %r147;
	shl.b32 	%r355, %r103, 2;
	add.s32 	%r356, %r354, %r355;
	st.shared.f32 	[%r356], %f1213;
	mov.f32 	%f1214, 0f00000000;
	@%p109 bra 	$L__BB1_86;
	add.s32 	%r357, %r103, %r5;
	mad.lo.s32 	%r358, %r149, %r190, %r357;
	mul.wide.u32 	%rd70, %r358, 4;
	add.s64 	%rd71, %rd2, %rd70;
	ld.global.nc.f32 	%f1214, [%rd71];
$L__BB1_86:
	setp.eq.s32 	%p111, %r95, 0;
	mad.lo.s32 	%r359, %r351, 260, %r148;
	add.s32 	%r361, %r359, %r355;
	st.shared.f32 	[%r361], %f1214;
	mov.u32 	%r499, %r93;
	@%p111 bra 	$L__BB1_97;
	setp.lt.u32 	%p112, %r363, %r190;
	shr.u32 	%r364, %r93, 6;
	add.s32 	%r151, %r364, %r111;
	setp.lt.u32 	%p113, %r151, %r191;
	and.pred  	%p9, %p113, %p112;
	mov.f32 	%f1215, 0f00000000;
	not.pred 	%p114, %p9;
	@%p114 bra 	$L__BB1_89;
	add.s32 	%r365, %r104, %r5;
	mad.lo.s32 	%r366, %r151, %r190, %r365;
	mul.wide.u32 	%rd72, %r366, 4;
	add.s64 	%rd73, %rd3, %rd72;
	ld.global.nc.f32 	%f1215, [%rd73];
$L__BB1_89:
	mad.lo.s32 	%r368, %r364, 260, %r147;
	shl.b32 	%r369, %r104, 2;
	add.s32 	%r370, %r368, %r369;
	st.shared.f32 	[%r370], %f1215;
	mov.f32 	%f1216, 0f00000000;
	@%p114 bra 	$L__BB1_91;
	add.s32 	%r371, %r104, %r5;
	mad.lo.s32 	%r372, %r151, %r190, %r371;
	mul.wide.u32 	%rd74, %r372, 4;
	add.s64 	%rd75, %rd2, %rd74;
	ld.global.nc.f32 	%f1216, [%rd75];
$L__BB1_91:
	setp.eq.s32 	%p116, %r95, 1;
	mad.lo.s32 	%r374, %r364, 260, %r148;
	add.s32 	%r376, %r374, %r369;
	st.shared.f32 	[%r376], %f1216;
	mov.u32 	%r499, %r100;
	@%p116 bra 	$L__BB1_97;
	setp.lt.u32 	%p117, %r378, %r190;
	shr.u32 	%r379, %r100, 6;
	add.s32 	%r152, %r379, %r111;
	setp.lt.u32 	%p118, %r152, %r191;
	and.pred  	%p10, %p118, %p117;
	mov.f32 	%f1217, 0f00000000;
	not.pred 	%p119, %p10;
	@%p119 bra 	$L__BB1_94;
	add.s32 	%r380, %r105, %r5;
	mad.lo.s32 	%r381, %r152, %r190, %r380;
	mul.wide.u32 	%rd76, %r381, 4;
	add.s64 	%rd77, %rd3, %rd76;
	ld.global.nc.f32 	%f1217, [%rd77];
$L__BB1_94:
	mad.lo.s32 	%r383, %r379, 260, %r147;
	shl.b32 	%r384, %r105, 2;
	add.s32 	%r385, %r383, %r384;
	st.shared.f32 	[%r385], %f1217;
	mov.f32 	%f1218, 0f00000000;
	@%p119 bra 	$L__BB1_96;
	add.s32 	%r386, %r105, %r5;
	mad.lo.s32 	%r387, %r152, %r190, %r386;
	mul.wide.u32 	%rd78, %r387, 4;
	add.s64 	%rd79, %rd2, %rd78;
	ld.global.nc.f32 	%f1218, [%rd79];
$L__BB1_96:
	add.s32 	%r499, %r100, %r92;
	mad.lo.s32 	%r389, %r379, 260, %r148;
	add.s32 	%r391, %r389, %r384;
	st.shared.f32 	[%r391], %f1218;
$L__BB1_97:
	@%p92 bra 	$L__BB1_115;
$L__BB1_98:
	shr.u32 	%r156, %r499, 6;
	and.b32  	%r157, %r499, 63;
	add.s32 	%r158, %r156, %r111;
	add.s32 	%r159, %r157, %r5;
	setp.lt.u32 	%p122, %r158, %r191;
	setp.lt.u32 	%p123, %r159, %r190;
	and.pred  	%p11, %p122, %p123;
	mov.f32 	%f1219, 0f00000000;
	not.pred 	%p124, %p11;
	@%p124 bra 	$L__BB1_100;
	mad.lo.s32 	%r392, %r158, %r190, %r159;
	mul.wide.u32 	%rd80, %r392, 4;
	add.s64 	%rd81, %rd3, %rd80;
	ld.global.nc.f32 	%f1219, [%rd81];
$L__BB1_100:
	mad.lo.s32 	%r393, %r156, 260, %r147;
	shl.b32 	%r394, %r157, 2;
	add.s32 	%r395, %r393, %r394;
	st.shared.f32 	[%r395], %f1219;
	mov.f32 	%f1220, 0f00000000;
	@%p124 bra 	$L__BB1_102;
	mad.lo.s32 	%r396, %r158, %r190, %r159;
	mul.wide.u32 	%rd82, %r396, 4;
	add.s64 	%rd83, %rd2, %rd82;
	ld.global.nc.f32 	%f1220, [%rd83];
$L__BB1_102:
	mad.lo.s32 	%r397, %r156, 260, %r148;
	add.s32 	%r399, %r397, %r394;
	st.shared.f32 	[%r399], %f1220;
	add.s32 	%r160, %r499, %r92;
	shr.u32 	%r161, %r160, 6;
	and.b32  	%r162, %r160, 63;
	add.s32 	%r163, %r161, %r111;
	add.s32 	%r164, %r162, %r5;
	setp.lt.u32 	%p126, %r163, %r191;
	setp.lt.u32 	%p127, %r164, %r190;
	and.pred  	%p12, %p126, %p127;
	mov.f32 	%f1221, 0f00000000;
	not.pred 	%p128, %p12;
	@%p128 bra 	$L__BB1_104;
	mad.lo.s32 	%r400, %r163, %r190, %r164;
	mul.wide.u32 	%rd84, %r400, 4;
	add.s64 	%rd85, %rd3, %rd84;
	ld.global.nc.f32 	%f1221, [%rd85];
$L__BB1_104:
	mad.lo.s32 	%r401, %r161, 260, %r147;
	shl.b32 	%r402, %r162, 2;
	add.s32 	%r403, %r401, %r402;
	st.shared.f32 	[%r403], %f1221;
	mov.f32 	%f1222, 0f00000000;
	@%p128 bra 	$L__BB1_106;
	mad.lo.s32 	%r404, %r163, %r190, %r164;
	mul.wide.u32 	%rd86, %r404, 4;
	add.s64 	%rd87, %rd2, %rd86;
	ld.global.nc.f32 	%f1222, [%rd87];
$L__BB1_106:
	mad.lo.s32 	%r405, %r161, 260, %r148;
	add.s32 	%r407, %r405, %r402;
	st.shared.f32 	[%r407], %f1222;
	add.s32 	%r165, %r160, %r92;
	shr.u32 	%r166, %r165, 6;
	and.b32  	%r167, %r165, 63;
	add.s32 	%r168, %r166, %r111;
	add.s32 	%r169, %r167, %r5;
	setp.lt.u32 	%p130, %r168, %r191;
	setp.lt.u32 	%p131, %r169, %r190;
	and.pred  	%p13, %p130, %p131;
	mov.f32 	%f1223, 0f00000000;
	not.pred 	%p132, %p13;
	@%p132 bra 	$L__BB1_108;
	mad.lo.s32 	%r408, %r168, %r190, %r169;
	mul.wide.u32 	%rd88, %r408, 4;
	add.s64 	%rd89, %rd3, %rd88;
	ld.global.nc.f32 	%f1223, [%rd89];
$L__BB1_108:
	mad.lo.s32 	%r409, %r166, 260, %r147;
	shl.b32 	%r410, %r167, 2;
	add.s32 	%r411, %r409, %r410;
	st.shared.f32 	[%r411], %f1223;
	mov.f32 	%f1224, 0f00000000;
	@%p132 bra 	$L__BB1_110;
	mad.lo.s32 	%r412, %r168, %r190, %r169;
	mul.wide.u32 	%rd90, %r412, 4;
	add.s64 	%rd91, %rd2, %rd90;
	ld.global.nc.f32 	%f1224, [%rd91];
$L__BB1_110:
	mad.lo.s32 	%r413, %r166, 260, %r148;
	add.s32 	%r415, %r413, %r410;
	st.shared.f32 	[%r415], %f1224;
	add.s32 	%r170, %r165, %r92;
	shr.u32 	%r171, %r170, 6;
	and.b32  	%r172, %r170, 63;
	add.s32 	%r173, %r171, %r111;
	add.s32 	%r174, %r172, %r5;
	setp.lt.u32 	%p134, %r173, %r191;
	setp.lt.u32 	%p135, %r174, %r190;
	and.pred  	%p14, %p134, %p135;
	mov.f32 	%f1225, 0f00000000;
	not.pred 	%p136, %p14;
	@%p136 bra 	$L__BB1_112;
	mad.lo.s32 	%r416, %r173, %r190, %r174;
	mul.wide.u32 	%rd92, %r416, 4;
	add.s64 	%rd93, %rd3, %rd92;
	ld.global.nc.f32 	%f1225, [%rd93];
$L__BB1_112:
	mad.lo.s32 	%r417, %r171, 260, %r147;
	shl.b32 	%r418, %r172, 2;
	add.s32 	%r419, %r417, %r418;
	st.shared.f32 	[%r419], %f1225;
	mov.f32 	%f1226, 0f00000000;
	@%p136 bra 	$L__BB1_114;
	mad.lo.s32 	%r420, %r173, %r190, %r174;
	mul.wide.u32 	%rd94, %r420, 4;
	add.s64 	%rd95, %rd2, %rd94;
	ld.global.nc.f32 	%f1226, [%rd95];
$L__BB1_114:
	mad.lo.s32 	%r421, %r171, 260, %r148;
	add.s32 	%r423, %r421, %r418;
	st.shared.f32 	[%r423], %f1226;
	add.s32 	%r499, %r170, %r92;
	setp.lt.u32 	%p138, %r499, 1024;
	@%p138 bra 	$L__BB1_98;
$L__BB1_115:
	mul.hi.u32 	%r424, %r493, -1431655765;
	shr.u32 	%r425, %r424, 1;
	mul.lo.s32 	%r426, %r425, 3;
	sub.s32 	%r427, %r493, %r426;
	mov.u32 	%r428, _ZZ25steel_gemm_glu_nax_kernelE2As;
	mad.lo.s32 	%r429, %r427, 4352, %r428;
	mul.lo.s32 	%r430, %r427, 4160;
	mov.u32 	%r431, _ZZ25steel_gemm_glu_nax_kernelE3W1s;
	add.s32 	%r432, %r431, %r430;
	mov.u32 	%r433, _ZZ25steel_gemm_glu_nax_kernelE3W2s;
	add.s32 	%r434, %r433, %r430;
	mad.lo.s32 	%r435, %r2, 68, %r429;
	ld.shared.f32 	%f225, [%r435];
	ld.shared.f32 	%f226, [%r435+68];
	ld.shared.f32 	%f227, [%r435+136];
	ld.shared.f32 	%f228, [%r435+204];
	shl.b32 	%r436, %r3, 2;
	add.s32 	%r437, %r432, %r436;
	ld.shared.f32 	%f229, [%r437];
	fma.rn.f32 	%f230, %f225, %f229, %f1185;
	add.s32 	%r438, %r434, %r436;
	ld.shared.f32 	%f231, [%r438];
	fma.rn.f32 	%f232, %f225, %f231, %f1201;
	ld.shared.f32 	%f233, [%r437+4];
	fma.rn.f32 	%f234, %f225, %f233, %f1184;
	ld.shared.f32 	%f235, [%r438+4];
	fma.rn.f32 	%f236, %f225, %f235, %f1200;
	ld.shared.f32 	%f237, [%r437+8];
	fma.rn.f32 	%f238, %f225, %f237, %f1183;
	ld.shared.f32 	%f239, [%r438+8];
	fma.rn.f32 	%f240, %f225, %f239, %f1199;
	ld.shared.f32 	%f241, [%r437+12];
	fma.rn.f32 	%f242, %f225, %f241, %f1182;
	ld.shared.f32 	%f243, [%r438+12];
	fma.rn.f32 	%f244, %f225, %f243, %f1198;
	fma.rn.f32 	%f245, %f226, %f229, %f1181;
	fma.rn.f32 	%f246, %f226, %f231, %f1197;
	fma.rn.f32 	%f247, %f226, %f233, %f1180;
	fma.rn.f32 	%f248, %f226, %f235, %f1196;
	fma.rn.f32 	%f249, %f226, %f237, %f1179;
	fma.rn.f32 	%f250, %f226, %f239, %f1195;
	fma.rn.f32 	%f251, %f226, %f241, %f1178;
	fma.rn.f32 	%f252, %f226, %f243, %f1194;
	fma.rn.f32 	%f253, %f227, %f229, %f1177;
	fma.rn.f32 	%f254, %f227, %f231, %f1193;
	fma.rn.f32 	%f255, %f227, %f233, %f1176;
	fma.rn.f32 	%f256, %f227, %f235, %f1192;
	fma.rn.f32 	%f257, %f227, %f237, %f1175;
	fma.rn.f32 	%f258, %f227, %f239, %f1191;
	fma.rn.f32 	%f259, %f227, %f241, %f1174;
	fma.rn.f32 	%f260, %f227, %f243, %f1190;
	fma.rn.f32 	%f261, %f228, %f229, %f1202;
	fma.rn.f32 	%f262, %f228, %f231, %f1189;
	fma.rn.f32 	%f263, %f228, %f233, %f1203;
	fma.rn.f32 	%f264, %f228, %f235, %f1188;
	fma.rn.f32 	%f265, %f228, %f237, %f1204;
	fma.rn.f32 	%f266, %f228, %f239, %f1187;
	fma.rn.f32 	%f267, %f228, %f241, %f1205;
	fma.rn.f32 	%f268, %f228, %f243, %f1186;
	ld.shared.f32 	%f269, [%r435+4];
	ld.shared.f32 	%f270, [%r435+72];
	ld.shared.f32 	%f271, [%r435+140];
	ld.shared.f32 	%f272, [%r435+208];
	ld.shared.f32 	%f273, [%r437+260];
	fma.rn.f32 	%f274, %f269, %f273, %f230;
	ld.shared.f32 	%f275, [%r438+260];
	fma.rn.f32 	%f276, %f269, %f275, %f232;
	ld.shared.f32 	%f277, [%r437+264];
	fma.rn.f32 	%f278, %f269, %f277, %f234;
	ld.shared.f32 	%f279, [%r438+264];
	fma.rn.f32 	%f280, %f269, %f279, %f236;
	ld.shared.f32 	%f281, [%r437+268];
	fma.rn.f32 	%f282, %f269, %f281, %f238;
	ld.shared.f32 	%f283, [%r438+268];
	fma.rn.f32 	%f284, %f269, %f283, %f240;
	ld.shared.f32 	%f285, [%r437+272];
	fma.rn.f32 	%f286, %f269, %f285, %f242;
	ld.shared.f32 	%f287, [%r438+272];
	fma.rn.f32 	%f288, %f269, %f287, %f244;
	fma.rn.f32 	%f289, %f270, %f273, %f245;
	fma.rn.f32 	%f290, %f270, %f275, %f246;
	fma.rn.f32 	%f291, %f270, %f277, %f247;
	fma.rn.f32 	%f292, %f270, %f279, %f248;
	fma.rn.f32 	%f293, %f270, %f281, %f249;
	fma.rn.f32 	%f294, %f270, %f283, %f250;
	fma.rn.f32 	%f295, %f270, %f285, %f251;
	fma.rn.f32 	%f296, %f270, %f287, %f252;
	fma.rn.f32 	%f297, %f271, %f273, %f253;
	fma.rn.f32 	%f298, %f271, %f275, %f254;
	fma.rn.f32 	%f299, %f271, %f277, %f255;
	fma.rn.f32 	%f300, %f271, %f279, %f256;
	fma.rn.f32 	%f301, %f271, %f281, %f257;
	fma.rn.f32 	%f302, %f271, %f283, %f258;
	fma.rn.f32 	%f303, %f271, %f285, %f259;
	fma.rn.f32 	%f304, %f271, %f287, %f260;
	fma.rn.f32 	%f305, %f272, %f273, %f261;
	fma.rn.f32 	%f306, %f272, %f275, %f262;
	fma.rn.f32 	%f307, %f272, %f277, %f263;
	fma.rn.f32 	%f308, %f272, %f279, %f264;
	fma.rn.f32 	%f309, %f272, %f281, %f265;
	fma.rn.f32 	%f310, %f272, %f283, %f266;
	fma.rn.f32 	%f311, %f272, %f285, %f267;
	fma.rn.f32 	%f312, %f272, %f287, %f268;
	ld.shared.f32 	%f313, [%r435+8];
	ld.shared.f32 	%f314, [%r435+76];
	ld.shared.f32 	%f315, [%r435+144];
	ld.shared.f32 	%f316, [%r435+212];
	ld.shared.f32 	%f317, [%r437+520];
	fma.rn.f32 	%f318, %f313, %f317, %f274;
	ld.shared.f32 	%f319, [%r438+520];
	fma.rn.f32 	%f320, %f313, %f319, %f276;
	ld.shared.f32 	%f321, [%r437+524];
	fma.rn.f32 	%f322, %f313, %f321, %f278;
	ld.shared.f32 	%f323, [%r438+524];
	fma.rn.f32 	%f324, %f313, %f323, %f280;
	ld.shared.f32 	%f325, [%r437+528];
	fma.rn.f32 	%f326, %f313, %f325, %f282;
	ld.shared.f32 	%f327, [%r438+528];
	fma.rn.f32 	%f328, %f313, %f327, %f284;
	ld.shared.f32 	%f329, [%r437+532];
	fma.rn.f32 	%f330, %f313, %f329, %f286;
	ld.shared.f32 	%f331, [%r438+532];
	fma.rn.f32 	%f332, %f313, %f331, %f288;
	fma.rn.f32 	%f333, %f314, %f317, %f289;
	fma.rn.f32 	%f334, %f314, %f319, %f290;
	fma.rn.f32 	%f335, %f314, %f321, %f291;
	fma.rn.f32 	%f336, %f314, %f323, %f292;
	fma.rn.f32 	%f337, %f314, %f325, %f293;
	fma.rn.f32 	%f338, %f314, %f327, %f294;
	fma.rn.f32 	%f339, %f314, %f329, %f295;
	fma.rn.f32 	%f340, %f314, %f331, %f296;
	fma.rn.f32 	%f341, %f315, %f317, %f297;
	fma.rn.f32 	%f342, %f315, %f319, %f298;
	fma.rn.f32 	%f343, %f315, %f321, %f299;
	fma.rn.f32 	%f344, %f315, %f323, %f300;
	fma.rn.f32 	%f345, %f315, %f325, %f301;
	fma.rn.f32 	%f346, %f315, %f327, %f302;
	fma.rn.f32 	%f347, %f315, %f329, %f303;
	fma.rn.f32 	%f348, %f315, %f331, %f304;
	fma.rn.f32 	%f349, %f316, %f317, %f305;
	fma.rn.f32 	%f350, %f316, %f319, %f306;
	fma.rn.f32 	%f351, %f316, %f321, %f307;
	fma.rn.f32 	%f352, %f316, %f323, %f308;
	fma.rn.f32 	%f353, %f316, %f325, %f309;
	fma.rn.f32 	%f354, %f316, %f327, %f310;
	fma.rn.f32 	%f355, %f316, %f329, %f311;
	fma.rn.f32 	%f356, %f316, %f331, %f312;
	ld.shared.f32 	%f357, [%r435+12];
	ld.shared.f32 	%f358, [%r435+80];
	ld.shared.f32 	%f359, [%r435+148];
	ld.shared.f32 	%f360, [%r435+216];
	ld.shared.f32 	%f361, [%r437+780];
	fma.rn.f32 	%f362, %f357, %f361, %f318;
	ld.shared.f32 	%f363, [%r438+780];
	fma.rn.f32 	%f364, %f357, %f363, %f320;
	ld.shared.f32 	%f365, [%r437+784];
	fma.rn.f32 	%f366, %f357, %f365, %f322;
	ld.shared.f32 	%f367, [%r438+784];
	fma.rn.f32 	%f368, %f357, %f367, %f324;
	ld.shared.f32 	%f369, [%r437+788];
	fma.rn.f32 	%f370, %f357, %f369, %f326;
	ld.shared.f32 	%f371, [%r438+788];
	fma.rn.f32 	%f372, %f357, %f371, %f328;
	ld.shared.f32 	%f373, [%r437+792];
	fma.rn.f32 	%f374, %f357, %f373, %f330;
	ld.shared.f32 	%f375, [%r438+792];
	fma.rn.f32 	%f376, %f357, %f375, %f332;
	fma.rn.f32 	%f377, %f358, %f361, %f333;
	fma.rn.f32 	%f378, %f358, %f363, %f334;
	fma.rn.f32 	%f379, %f358, %f365, %f335;
	fma.rn.f32 	%f380, %f358, %f367, %f336;
	fma.rn.f32 	%f381, %f358, %f369, %f337;
	fma.rn.f32 	%f382, %f358, %f371, %f338;
	fma.rn.f32 	%f383, %f358, %f373, %f339;
	fma.rn.f32 	%f384, %f358, %f375, %f340;
	fma.rn.f32 	%f385, %f359, %f361, %f341;
	fma.rn.f32 	%f386, %f359, %f363, %f342;
	fma.rn.f32 	%f387, %f359, %f365, %f343;
	fma.rn.f32 	%f388, %f359, %f367, %f344;
	fma.rn.f32 	%f389, %f359, %f369, %f345;
	fma.rn.f32 	%f390, %f359, %f371, %f346;
	fma.rn.f32 	%f391, %f359, %f373, %f347;
	fma.rn.f32 	%f392, %f359, %f375, %f348;
	fma.rn.f32 	%f393, %f360, %f361, %f349;
	fma.rn.f32 	%f394, %f360, %f363, %f350;
	fma.rn.f32 	%f395, %f360, %f365, %f351;
	fma.rn.f32 	%f396, %f360, %f367, %f352;
	fma.rn.f32 	%f397, %f360, %f369, %f353;
	fma.rn.f32 	%f398, %f360, %f371, %f354;
	fma.rn.f32 	%f399, %f360, %f373, %f355;
	fma.rn.f32 	%f400, %f360, %f375, %f356;
	ld.shared.f32 	%f401, [%r435+16];
	ld.shared.f32 	%f402, [%r435+84];
	ld.shared.f32 	%f403, [%r435+152];
	ld.shared.f32 	%f404, [%r435+220];
	ld.shared.f32 	%f405, [%r437+1040];
	fma.rn.f32 	%f406, %f401, %f405, %f362;
	ld.shared.f32 	%f407, [%r438+1040];
	fma.rn.f32 	%f408, %f401, %f407, %f364;
	ld.shared.f32 	%f409, [%r437+1044];
	fma.rn.f32 	%f410, %f401, %f409, %f366;
	ld.shared.f32 	%f411, [%r438+1044];
	fma.rn.f32 	%f412, %f401, %f411, %f368;
	ld.shared.f32 	%f413, [%r437+1048];
	fma.rn.f32 	%f414, %f401, %f413, %f370;
	ld.shared.f32 	%f415, [%r438+1048];
	fma.rn.f32 	%f416, %f401, %f415, %f372;
	ld.shared.f32 	%f417, [%r437+1052];
	fma.rn.f32 	%f418, %f401, %f417, %f374;
	ld.shared.f32 	%f419, [%r438+1052];
	fma.rn.f32 	%f420, %f401, %f419, %f376;
	fma.rn.f32 	%f421, %f402, %f405, %f377;
	fma.rn.f32 	%f422, %f402, %f407, %f378;
	fma.rn.f32 	%f423, %f402, %f409, %f379;
	fma.rn.f32 	%f424, %f402, %f411, %f380;
	fma.rn.f32 	%f425, %f402, %f413, %f381;
	fma.rn.f32 	%f426, %f402, %f415, %f382;
	fma.rn.f32 	%f427, %f402, %f417, %f383;
	fma.rn.f32 	%f428, %f402, %f419, %f384;
	fma.rn.f32 	%f429, %f403, %f405, %f385;
	fma.rn.f32 	%f430, %f403, %f407, %f386;
	fma.rn.f32 	%f431, %f403, %f409, %f387;
	fma.rn.f32 	%f432, %f403, %f411, %f388;
	fma.rn.f32 	%f433, %f403, %f413, %f389;
	fma.rn.f32 	%f434, %f403, %f415, %f390;
	fma.rn.f32 	%f435, %f403, %f417, %f391;
	fma.rn.f32 	%f436, %f403, %f419, %f392;
	fma.rn.f32 	%f437, %f404, %f405, %f393;
	fma.rn.f32 	%f438, %f404, %f407, %f394;
	fma.rn.f32 	%f439, %f404, %f409, %f395;
	fma.rn.f32 	%f440, %f404, %f411, %f396;
	fma.rn.f32 	%f441, %f404, %f413, %f397;
	fma.rn.f32 	%f442, %f404, %f415, %f398;
	fma.rn.f32 	%f443, %f404, %f417, %f399;
	fma.rn.f32 	%f444, %f404, %f419, %f400;
	ld.shared.f32 	%f445, [%r435+20];
	ld.shared.f32 	%f446, [%r435+88];
	ld.shared.f32 	%f447, [%r435+156];
	ld.shared.f32 	%f448, [%r435+224];
	ld.shared.f32 	%f449, [%r437+1300];
	fma.rn.f32 	%f450, %f445, %f449, %f406;
	ld.shared.f32 	%f451, [%r438+1300];
	fma.rn.f32 	%f452, %f445, %f451, %f408;
	ld.shared.f32 	%f453, [%r437+1304];
	fma.rn.f32 	%f454, %f445, %f453, %f410;
	ld.shared.f32 	%f455, [%r438+1304];
	fma.rn.f32 	%f456, %f445, %f455, %f412;
	ld.shared.f32 	%f457, [%r437+1308];
	fma.rn.f32 	%f458, %f445, %f457, %f414;
	ld.shared.f32 	%f459, [%r438+1308];
	fma.rn.f32 	%f460, %f445, %f459, %f416;
	ld.shared.f32 	%f461, [%r437+1312];
	fma.rn.f32 	%f462, %f445, %f461, %f418;
	ld.shared.f32 	%f463, [%r438+1312];
	fma.rn.f32 	%f464, %f445, %f463, %f420;
	fma.rn.f32 	%f465, %f446, %f449, %f421;
	fma.rn.f32 	%f466, %f446, %f451, %f422;
	fma.rn.f32 	%f467, %f446, %f453, %f423;
	fma.rn.f32 	%f468, %f446, %f455, %f424;
	fma.rn.f32 	%f469, %f446, %f457, %f425;
	fma.rn.f32 	%f470, %f446, %f459, %f426;
	fma.rn.f32 	%f471, %f446, %f461, %f427;
	fma.rn.f32 	%f472, %f446, %f463, %f428;
	fma.rn.f32 	%f473, %f447, %f449, %f429;
	fma.rn.f32 	%f474, %f447, %f451, %f430;
	fma.rn.f32 	%f475, %f447, %f453, %f431;
	fma.rn.f32 	%f476, %f447, %f455, %f432;
	fma.rn.f32 	%f477, %f447, %f457, %f433;
	fma.rn.f32 	%f478, %f447, %f459, %f434;
	fma.rn.f32 	%f479, %f447, %f461, %f435;
	fma.rn.f32 	%f480, %f447, %f463, %f436;
	fma.rn.f32 	%f481, %f448, %f449, %f437;
	fma.rn.f32 	%f482, %f448, %f451, %f438;
	fma.rn.f32 	%f483, %f448, %f453, %f439;
	fma.rn.f32 	%f484, %f448, %f455, %f440;
	fma.rn.f32 	%f485, %f448, %f457, %f441;
	fma.rn.f32 	%f486, %f448, %f459, %f442;
	fma.rn.f32 	%f487, %f448, %f461, %f443;
	fma.rn.f32 	%f488, %f448, %f463, %f444;
	ld.shared.f32 	%f489, [%r435+24];
	ld.shared.f32 	%f490, [%r435+92];
	ld.shared.f32 	%f491, [%r435+160];
	ld.shared.f32 	%f492, [%r435+228];
	ld.shared.f32 	%f493, [%r437+1560];
	fma.rn.f32 	%f494, %f489, %f493, %f450;
	ld.shared.f32 	%f495, [%r438+1560];
	fma.rn.f32 	%f496, %f489, %f495, %f452;
	ld.shared.f32 	%f497, [%r437+1564];
	fma.rn.f32 	%f498, %f489, %f497, %f454;
	ld.shared.f32 	%f499, [%r438+1564];
	fma.rn.f32 	%f500, %f489, %f499, %f456;
	ld.shared.f32 	%f501, [%r437+1568];
	fma.rn.f32 	%f502, %f489, %f501, %f458;
	ld.shared.f32 	%f503, [%r438+1568];
	fma.rn.f32 	%f504, %f489, %f503, %f460;
	ld.shared.f32 	%f505, [%r437+1572];
	fma.rn.f32 	%f506, %f489, %f505, %f462;
	ld.shared.f32 	%f507, [%r438+1572];
	fma.rn.f32 	%f508, %f489, %f507, %f464;
	fma.rn.f32 	%f509, %f490, %f493, %f465;
	fma.rn.f32 	%f510, %f490, %f495, %f466;
	fma.rn.f32 	%f511, %f490, %f497, %f467;
	fma.rn.f32 	%f512, %f490, %f499, %f468;
	fma.rn.f32 	%f513, %f490, %f501, %f469;
	fma.rn.f32 	%f514, %f490, %f503, %f470;
	fma.rn.f32 	%f515, %f490, %f505, %f471;
	fma.rn.f32 	%f516, %f490, %f507, %f472;
	fma.rn.f32 	%f517, %f491, %f493, %f473;
	fma.rn.f32 	%f518, %f491, %f495, %f474;
	fma.rn.f32 	%f519, %f491, %f497, %f475;
	fma.rn.f32 	%f520, %f491, %f499, %f476;
	fma.rn.f32 	%f521, %f491, %f501, %f477;
	fma.rn.f32 	%f522, %f491, %f503, %f478;
	fma.rn.f32 	%f523, %f491, %f505, %f479;
	fma.rn.f32 	%f524, %f491, %f507, %f480;
	fma.rn.f32 	%f525, %f492, %f493, %f481;
	fma.rn.f32 	%f526, %f492, %f495, %f482;
	fma.rn.f32 	%f527, %f492, %f497, %f483;
	fma.rn.f32 	%f528, %f492, %f499, %f484;
	fma.rn.f32 	%f529, %f492, %f501, %f485;
	fma.rn.f32 	%f530, %f492, %f503, %f486;
	fma.rn.f32 	%f531, %f492, %f505, %f487;
	fma.rn.f32 	%f532, %f492, %f507, %f488;
	ld.shared.f32 	%f533, [%r435+28];
	ld.shared.f32 	%f534, [%r435+96];
	ld.shared.f32 	%f535, [%r435+164];
	ld.shared.f32 	%f536, [%r435+232];
	ld.shared.f32 	%f537, [%r437+1820];
	fma.rn.f32 	%f538, %f533, %f537, %f494;
	ld.shared.f32 	%f539, [%r438+1820];
	fma.rn.f32 	%f540, %f533, %f539, %f496;
	ld.shared.f32 	%f541, [%r437+1824];
	fma.rn.f32 	%f542, %f533, %f541, %f498;
	ld.shared.f32 	%f543, [%r438+1824];
	fma.rn.f32 	%f544, %f533, %f543, %f500;
	ld.shared.f32 	%f545, [%r437+1828];
	fma.rn.f32 	%f546, %f533, %f545, %f502;
	ld.shared.f32 	%f547, [%r438+1828];
	fma.rn.f32 	%f548, %f533, %f547, %f504;
	ld.shared.f32 	%f549, [%r437+1832];
	fma.rn.f32 	%f550, %f533, %f549, %f506;
	ld.shared.f32 	%f551, [%r438+1832];
	fma.rn.f32 	%f552, %f533, %f551, %f508;
	fma.rn.f32 	%f553, %f534, %f537, %f509;
	fma.rn.f32 	%f554, %f534, %f539, %f510;
	fma.rn.f32 	%f555, %f534, %f541, %f511;
	fma.rn.f32 	%f556, %f534, %f543, %f512;
	fma.rn.f32 	%f557, %f534, %f545, %f513;
	fma.rn.f32 	%f558, %f534, %f547, %f514;
	fma.rn.f32 	%f559, %f534, %f549, %f515;
	fma.rn.f32 	%f560, %f534, %f551, %f516;
	fma.rn.f32 	%f561, %f535, %f537, %f517;
	fma.rn.f32 	%f562, %f535, %f539, %f518;
	fma.rn.f32 	%f563, %f535, %f541, %f519;
	fma.rn.f32 	%f564, %f535, %f543, %f520;
	fma.rn.f32 	%f565, %f535, %f545, %f521;
	fma.rn.f32 	%f566, %f535, %f547, %f522;
	fma.rn.f32 	%f567, %f535, %f549, %f523;
	fma.rn.f32 	%f568, %f535, %f551, %f524;
	fma.rn.f32 	%f569, %f536, %f537, %f525;
	fma.rn.f32 	%f570, %f536, %f539, %f526;
	fma.rn.f32 	%f571, %f536, %f541, %f527;
	fma.rn.f32 	%f572, %f536, %f543, %f528;
	fma.rn.f32 	%f573, %f536, %f545, %f529;
	fma.rn.f32 	%f574, %f536, %f547, %f530;
	fma.rn.f32 	%f575, %f536, %f549, %f531;
	fma.rn.f32 	%f576, %f536, %f551, %f532;
	ld.shared.f32 	%f577, [%r435+32];
	ld.shared.f32 	%f578, [%r435+100];
	ld.shared.f32 	%f579, [%r435+168];
	ld.shared.f32 	%f580, [%r435+236];
	ld.shared.f32 	%f581, [%r437+2080];
	fma.rn.f32 	%f582, %f577, %f581, %f538;
	ld.shared.f32 	%f583, [%r438+2080];
	fma.rn.f32 	%f584, %f577, %f583, %f540;
	ld.shared.f32 	%f585, [%r437+2084];
	fma.rn.f32 	%f586, %f577, %f585, %f542;
	ld.shared.f32 	%f587, [%r438+2084];
	fma.rn.f32 	%f588, %f577, %f587, %f544;
	ld.shared.f32 	%f589, [%r437+2088];
	fma.rn.f32 	%f590, %f577, %f589, %f546;
	ld.shared.f32 	%f591, [%r438+2088];
	fma.rn.f32 	%f592, %f577, %f591, %f548;
	ld.shared.f32 	%f593, [%r437+2092];
	fma.rn.f32 	%f594, %f577, %f593, %f550;
	ld.shared.f32 	%f595, [%r438+2092];
	fma.rn.f32 	%f596, %f577, %f595, %f552;
	fma.rn.f32 	%f597, %f578, %f581, %f553;
	fma.rn.f32 	%f598, %f578, %f583, %f554;
	fma.rn.f32 	%f599, %f578, %f585, %f555;
	fma.rn.f32 	%f600, %f578, %f587, %f556;
	fma.rn.f32 	%f601, %f578, %f589, %f557;
	fma.rn.f32 	%f602, %f578, %f591, %f558;
	fma.rn.f32 	%f603, %f578, %f593, %f559;
	fma.rn.f32 	%f604, %f578, %f595, %f560;
	fma.rn.f32 	%f605, %f579, %f581, %f561;
	fma.rn.f32 	%f606, %f579, %f583, %f562;
	fma.rn.f32 	%f607, %f579, %f585, %f563;
	fma.rn.f32 	%f608, %f579, %f587, %f564;
	fma.rn.f32 	%f609, %f579, %f589, %f565;
	fma.rn.f32 	%f610, %f579, %f591, %f566;
	fma.rn.f32 	%f611, %f579, %f593, %f567;
	fma.rn.f32 	%f612, %f579, %f595, %f568;
	fma.rn.f32 	%f613, %f580, %f581, %f569;
	fma.rn.f32 	%f614, %f580, %f583, %f570;
	fma.rn.f32 	%f615, %f580, %f585, %f571;
	fma.rn.f32 	%f616, %f580, %f587, %f572;
	fma.rn.f32 	%f617, %f580, %f589, %f573;
	fma.rn.f32 	%f618, %f580, %f591, %f574;
	fma.rn.f32 	%f619, %f580, %f593, %f575;
	fma.rn.f32 	%f620, %f580, %f595, %f576;
	ld.shared.f32 	%f621, [%r435+36];
	ld.shared.f32 	%f622, [%r435+104];
	ld.shared.f32 	%f623, [%r435+172];
	ld.shared.f32 	%f624, [%r435+240];
	ld.shared.f32 	%f625, [%r437+2340];
	fma.rn.f32 	%f626, %f621, %f625, %f582;
	ld.shared.f32 	%f627, [%r438+2340];
	fma.rn.f32 	%f628, %f621, %f627, %f584;
	ld.shared.f32 	%f629, [%r437+2344];
	fma.rn.f32 	%f630, %f621, %f629, %f586;
	ld.shared.f32 	%f631, [%r438+2344];
	fma.rn.f32 	%f632, %f621, %f631, %f588;
	ld.shared.f32 	%f633, [%r437+2348];
	fma.rn.f32 	%f634, %f621, %f633, %f590;
	ld.shared.f32 	%f635, [%r438+2348];
	fma.rn.f32 	%f636, %f621, %f635, %f592;
	ld.shared.f32 	%f637, [%r437+2352];
	fma.rn.f32 	%f638, %f621, %f637, %f594;
	ld.shared.f32 	%f639, [%r438+2352];
	fma.rn.f32 	%f640, %f621, %f639, %f596;
	fma.rn.f32 	%f641, %f622, %f625, %f597;
	fma.rn.f32 	%f642, %f622, %f627, %f598;
	fma.rn.f32 	%f643, %f622, %f629, %f599;
	fma.rn.f32 	%f644, %f622, %f631, %f600;
	fma.rn.f32 	%f645, %f622, %f633, %f601;
	fma.rn.f32 	%f646, %f622, %f635, %f602;
	fma.rn.f32 	%f647, %f622, %f637, %f603;
	fma.rn.f32 	%f648, %f622, %f639, %f604;
	fma.rn.f32 	%f649, %f623, %f625, %f605;
	fma.rn.f32 	%f650, %f623, %f627, %f606;
	fma.rn.f32 	%f651, %f623, %f629, %f607;
	fma.rn.f32 	%f652, %f623, %f631, %f608;
	fma.rn.f32 	%f653, %f623, %f633, %f609;
	fma.rn.f32 	%f654, %f623, %f635, %f610;
	fma.rn.f32 	%f655, %f623, %f637, %f611;
	fma.rn.f32 	%f656, %f623, %f639, %f612;
	fma.rn.f32 	%f657, %f624, %f625, %f613;
	fma.rn.f32 	%f658, %f624, %f627, %f614;
	fma.rn.f32 	%f659, %f624, %f629, %f615;
	fma.rn.f32 	%f660, %f624, %f631, %f616;
	fma.rn.f32 	%f661, %f624, %f633, %f617;
	fma.rn.f32 	%f662, %f624, %f635, %f618;
	fma.rn.f32 	%f663, %f624, %f637, %f619;
	fma.rn.f32 	%f664, %f624, %f639, %f620;
	ld.shared.f32 	%f665, [%r435+40];
	ld.shared.f32 	%f666, [%r435+108];
	ld.shared.f32 	%f667, [%r435+176];
	ld.shared.f32 	%f668, [%r435+244];
	ld.shared.f32 	%f669, [%r437+2600];
	fma.rn.f32 	%f670, %f665, %f669, %f626;
	ld.shared.f32 	%f671, [%r438+2600];
	fma.rn.f32 	%f672, %f665, %f671, %f628;
	ld.shared.f32 	%f673, [%r437+2604];
	fma.rn.f32 	%f674, %f665, %f673, %f630;
	ld.shared.f32 	%f675, [%r438+2604];
	fma.rn.f32 	%f676, %f665, %f675, %f632;
	ld.shared.f32 	%f677, [%r437+2608];
	fma.rn.f32 	%f678, %f665, %f677, %f634;
	ld.shared.f32 	%f679, [%r438+2608];
	fma.rn.f32 	%f680, %f665, %f679, %f636;
	ld.shared.f32 	%f681, [%r437+2612];
	fma.rn.f32 	%f682, %f665, %f681, %f638;
	ld.shared.f32 	%f683, [%r438+2612];
	fma.rn.f32 	%f684, %f665, %f683, %f640;
	fma.rn.f32 	%f685, %f666, %f669, %f641;
	fma.rn.f32 	%f686, %f666, %f671, %f642;
	fma.rn.f32 	%f687, %f666, %f673, %f643;
	fma.rn.f32 	%f688, %f666, %f675, %f644;
	fma.rn.f32 	%f689, %f666, %f677, %f645;
	fma.rn.f32 	%f690, %f666, %f679, %f646;
	fma.rn.f32 	%f691, %f666, %f681, %f647;
	fma.rn.f32 	%f692, %f666, %f683, %f648;
	fma.rn.f32 	%f693, %f667, %f669, %f649;
	fma.rn.f32 	%f694, %f667, %f671, %f650;
	fma.rn.f32 	%f695, %f667, %f673, %f651;
	fma.rn.f32 	%f696, %f667, %f675, %f652;
	fma.rn.f32 	%f697, %f667, %f677, %f653;
	fma.rn.f32 	%f698, %f667, %f679, %f654;
	fma.rn.f32 	%f699, %f667, %f681, %f655;
	fma.rn.f32 	%f700, %f667, %f683, %f656;
	fma.rn.f32 	%f701, %f668, %f669, %f657;
	fma.rn.f32 	%f702, %f668, %f671, %f658;
	fma.rn.f32 	%f703, %f668, %f673, %f659;
	fma.rn.f32 	%f704, %f668, %f675, %f660;
	fma.rn.f32 	%f705, %f668, %f677, %f661;
	fma.rn.f32 	%f706, %f668, %f679, %f662;
	fma.rn.f32 	%f707, %f668, %f681, %f663;
	fma.rn.f32 	%f708, %f668, %f683, %f664;
	ld.shared.f32 	%f709, [%r435+44];
	ld.shared.f32 	%f710, [%r435+112];
	ld.shared.f32 	%f711, [%r435+180];
	ld.shared.f32 	%f712, [%r435+248];
	ld.shared.f32 	%f713, [%r437+2860];
	fma.rn.f32 	%f714, %f709, %f713, %f670;
	ld.shared.f32 	%f715, [%r438+2860];
	fma.rn.f32 	%f716, %f709, %f715, %f672;
	ld.shared.f32 	%f717, [%r437+2864];
	fma.rn.f32 	%f718, %f709, %f717, %f674;
	ld.shared.f32 	%f719, [%r438+2864];
	fma.rn.f32 	%f720, %f709, %f719, %f676;
	ld.shared.f32 	%f721, [%r437+2868];
	fma.rn.f32 	%f722, %f709, %f721, %f678;
	ld.shared.f32 	%f723, [%r438+2868];
	fma.rn.f32 	%f724, %f709, %f723, %f680;
	ld.shared.f32 	%f725, [%r437+2872];
	fma.rn.f32 	%f726, %f709, %f725, %f682;
	ld.shared.f32 	%f727, [%r438+2872];
	fma.rn.f32 	%f728, %f709, %f727, %f684;
	fma.rn.f32 	%f729, %f710, %f713, %f685;
	fma.rn.f32 	%f730, %f710, %f715, %f686;
	fma.rn.f32 	%f731, %f710, %f717, %f687;
	fma.rn.f32 	%f732, %f710, %f719, %f688;
	fma.rn.f32 	%f733, %f710, %f721, %f689;
	fma.rn.f32 	%f734, %f710, %f723, %f690;
	fma.rn.f32 	%f735, %f710, %f725, %f691;
	fma.rn.f32 	%f736, %f710, %f727, %f692;
	fma.rn.f32 	%f737, %f711, %f713, %f693;
	fma.rn.f32 	%f738, %f711, %f715, %f694;
	fma.rn.f32 	%f739, %f711, %f717, %f695;
	fma.rn.f32 	%f740, %f711, %f719, %f696;
	fma.rn.f32 	%f741, %f711, %f721, %f697;
	fma.rn.f32 	%f742, %f711, %f723, %f698;
	fma.rn.f32 	%f743, %f711, %f725, %f699;
	fma.rn.f32 	%f744, %f711, %f727, %f700;
	fma.rn.f32 	%f745, %f712, %f713, %f701;
	fma.rn.f32 	%f746, %f712, %f715, %f702;
	fma.rn.f32 	%f747, %f712, %f717, %f703;
	fma.rn.f32 	%f748, %f712, %f719, %f704;
	fma.rn.f32 	%f749, %f712, %f721, %f705;
	fma.rn.f32 	%f750, %f712, %f723, %f706;
	fma.rn.f32 	%f751, %f712, %f725, %f707;
	fma.rn.f32 	%f752, %f712, %f727, %f708;
	ld.shared.f32 	%f753, [%r435+48];
	ld.shared.f32 	%f754, [%r435+116];
	ld.shared.f32 	%f755, [%r435+184];
	ld.shared.f32 	%f756, [%r435+252];
	ld.shared.f32 	%f757, [%r437+3120];
	fma.rn.f32 	%f758, %f753, %f757, %f714;
	ld.shared.f32 	%f759, [%r438+3120];
	fma.rn.f32 	%f760, %f753, %f759, %f716;
	ld.shared.f32 	%f761, [%r437+3124];
	fma.rn.f32 	%f762, %f753, %f761, %f718;
	ld.shared.f32 	%f763, [%r438+3124];
	fma.rn.f32 	%f764, %f753, %f763, %f720;
	ld.shared.f32 	%f765, [%r437+3128];
	fma.rn.f32 	%f766, %f753, %f765, %f722;
	ld.shared.f32 	%f767, [%r438+3128];
	fma.rn.f32 	%f768, %f753, %f767, %f724;
	ld.shared.f32 	%f769, [%r437+3132];
	fma.rn.f32 	%f770, %f753, %f769, %f726;
	ld.shared.f32 	%f771, [%r438+3132];
	fma.rn.f32 	%f772, %f753, %f771, %f728;
	fma.rn.f32 	%f773, %f754, %f757, %f729;
	fma.rn.f32 	%f774, %f754, %f759, %f730;
	fma.rn.f32 	%f775, %f754, %f761, %f731;
	fma.rn.f32 	%f776, %f754, %f763, %f732;
	fma.rn.f32 	%f777, %f754, %f765, %f733;
	fma.rn.f32 	%f778, %f754, %f767, %f734;
	fma.rn.f32 	%f779, %f754, %f769, %f735;
	fma.rn.f32 	%f780, %f754, %f771, %f736;
	fma.rn.f32 	%f781, %f755, %f757, %f737;
	fma.rn.f32 	%f782, %f755, %f759, %f738;
	fma.rn.f32 	%f783, %f755, %f761, %f739;
	fma.rn.f32 	%f784, %f755, %f763, %f740;
	fma.rn.f32 	%f785, %f755, %f765, %f741;
	fma.rn.f32 	%f786, %f755, %f767, %f742;
	fma.rn.f32 	%f787, %f755, %f769, %f743;
	fma.rn.f32 	%f788, %f755, %f771, %f744;
	fma.rn.f32 	%f789, %f756, %f757, %f745;
	fma.rn.f32 	%f790, %f756, %f759, %f746;
	fma.rn.f32 	%f791, %f756, %f761, %f747;
	fma.rn.f32 	%f792, %f756, %f763, %f748;
	fma.rn.f32 	%f793, %f756, %f765, %f749;
	fma.rn.f32 	%f794, %f756, %f767, %f750;
	fma.rn.f32 	%f795, %f756, %f769, %f751;
	fma.rn.f32 	%f796, %f756, %f771, %f752;
	ld.shared.f32 	%f797, [%r435+52];
	ld.shared.f32 	%f798, [%r435+120];
	ld.shared.f32 	%f799, [%r435+188];
	ld.shared.f32 	%f800, [%r435+256];
	ld.shared.f32 	%f801, [%r437+3380];
	fma.rn.f32 	%f802, %f797, %f801, %f758;
	ld.shared.f32 	%f803, [%r438+3380];
	fma.rn.f32 	%f804, %f797, %f803, %f760;
	ld.shared.f32 	%f805, [%r437+3384];
	fma.rn.f32 	%f806, %f797, %f805, %f762;
	ld.shared.f32 	%f807, [%r438+3384];
	fma.rn.f32 	%f808, %f797, %f807, %f764;
	ld.shared.f32 	%f809, [%r437+3388];
	fma.rn.f32 	%f810, %f797, %f809, %f766;
	ld.shared.f32 	%f811, [%r438+3388];
	fma.rn.f32 	%f812, %f797, %f811, %f768;
	ld.shared.f32 	%f813, [%r437+3392];
	fma.rn.f32 	%f814, %f797, %f813, %f770;
	ld.shared.f32 	%f815, [%r438+3392];
	fma.rn.f32 	%f816, %f797, %f815, %f772;
	fma.rn.f32 	%f817, %f798, %f801, %f773;
	fma.rn.f32 	%f818, %f798, %f803, %f774;
	fma.rn.f32 	%f819, %f798, %f805, %f775;
	fma.rn.f32 	%f820, %f798, %f807, %f776;
	fma.rn.f32 	%f821, %f798, %f809, %f777;
	fma.rn.f32 	%f822, %f798, %f811, %f778;
	fma.rn.f32 	%f823, %f798, %f813, %f779;
	fma.rn.f32 	%f824, %f798, %f815, %f780;
	fma.rn.f32 	%f825, %f799, %f801, %f781;
	fma.rn.f32 	%f826, %f799, %f803, %f782;
	fma.rn.f32 	%f827, %f799, %f805, %f783;
	fma.rn.f32 	%f828, %f799, %f807, %f784;
	fma.rn.f32 	%f829, %f799, %f809, %f785;
	fma.rn.f32 	%f830, %f799, %f811, %f786;
	fma.rn.f32 	%f831, %f799, %f813, %f787;
	fma.rn.f32 	%f832, %f799, %f815, %f788;
	fma.rn.f32 	%f833, %f800, %f801, %f789;
	fma.rn.f32 	%f834, %f800, %f803, %f790;
	fma.rn.f32 	%f835, %f800, %f805, %f791;
	fma.rn.f32 	%f836, %f800, %f807, %f792;
	fma.rn.f32 	%f837, %f800, %f809, %f793;
	fma.rn.f32 	%f838, %f800, %f811, %f794;
	fma.rn.f32 	%f839, %f800, %f813, %f795;
	fma.rn.f32 	%f840, %f800, %f815, %f796;
	ld.shared.f32 	%f841, [%r435+56];
	ld.shared.f32 	%f842, [%r435+124];
	ld.shared.f32 	%f843, [%r435+192];
	ld.shared.f32 	%f844, [%r435+260];
	ld.shared.f32 	%f845, [%r437+3640];
	fma.rn.f32 	%f846, %f841, %f845, %f802;
	ld.shared.f32 	%f847, [%r438+3640];
	fma.rn.f32 	%f848, %f841, %f847, %f804;
	ld.shared.f32 	%f849, [%r437+3644];
	fma.rn.f32 	%f850, %f841, %f849, %f806;
	ld.shared.f32 	%f851, [%r438+3644];
	fma.rn.f32 	%f852, %f841, %f851, %f808;
	ld.shared.f32 	%f853, [%r437+3648];
	fma.rn.f32 	%f854, %f841, %f853, %f810;
	ld.shared.f32 	%f855, [%r438+3648];
	fma.rn.f32 	%f856, %f841, %f855, %f812;
	ld.shared.f32 	%f857, [%r437+3652];
	fma.rn.f32 	%f858, %f841, %f857, %f814;
	ld.shared.f32 	%f859, [%r438+3652];
	fma.rn.f32 	%f860, %f841, %f859, %f816;
	fma.rn.f32 	%f861, %f842, %f845, %f817;
	fma.rn.f32 	%f862, %f842, %f847, %f818;
	fma.rn.f32 	%f863, %f842, %f849, %f819;
	fma.rn.f32 	%f864, %f842, %f851, %f820;
	fma.rn.f32 	%f865, %f842, %f853, %f821;
	fma.rn.f32 	%f866, %f842, %f855, %f822;
	fma.rn.f32 	%f867, %f842, %f857, %f823;
	fma.rn.f32 	%f868, %f842, %f859, %f824;
	fma.rn.f32 	%f869, %f843, %f845, %f825;
	fma.rn.f32 	%f870, %f843, %f847, %f826;
	fma.rn.f32 	%f871, %f843, %f849, %f827;
	fma.rn.f32 	%f872, %f843, %f851, %f828;
	fma.rn.f32 	%f873, %f843, %f853, %f829;
	fma.rn.f32 	%f874, %f843, %f855, %f830;
	fma.rn.f32 	%f875, %f843, %f857, %f831;
	fma.rn.f32 	%f876, %f843, %f859, %f832;
	fma.rn.f32 	%f877, %f844, %f845, %f833;
	fma.rn.f32 	%f878, %f844, %f847, %f834;
	fma.rn.f32 	%f879, %f844, %f849, %f835;
	fma.rn.f32 	%f880, %f844, %f851, %f836;
	fma.rn.f32 	%f881, %f844, %f853, %f837;
	fma.rn.f32 	%f882, %f844, %f855, %f838;
	fma.rn.f32 	%f883, %f844, %f857, %f839;
	fma.rn.f32 	%f884, %f844, %f859, %f840;
	ld.shared.f32 	%f885, [%r435+60];
	ld.shared.f32 	%f886, [%r435+128];
	ld.shared.f32 	%f887, [%r435+196];
	ld.shared.f32 	%f888, [%r435+264];
	ld.shared.f32 	%f889, [%r437+3900];
	fma.rn.f32 	%f1185, %f885, %f889, %f846;
	ld.shared.f32 	%f890, [%r438+3900];
	fma.rn.f32 	%f1201, %f885, %f890, %f848;
	ld.shared.f32 	%f891, [%r437+3904];
	fma.rn.f32 	%f1184, %f885, %f891, %f850;
	ld.shared.f32 	%f892, [%r438+3904];
	fma.rn.f32 	%f1200, %f885, %f892, %f852;
	ld.shared.f32 	%f893, [%r437+3908];
	fma.rn.f32 	%f1183, %f885, %f893, %f854;
	ld.shared.f32 	%f894, [%r438+3908];
	fma.rn.f32 	%f1199, %f885, %f894, %f856;
	ld.shared.f32 	%f895, [%r437+3912];
	fma.rn.f32 	%f1182, %f885, %f895, %f858;
	ld.shared.f32 	%f896, [%r438+3912];
	fma.rn.f32 	%f1198, %f885, %f896, %f860;
	fma.rn.f32 	%f1181, %f886, %f889, %f861;
	fma.rn.f32 	%f1197, %f886, %f890, %f862;
	fma.rn.f32 	%f1180, %f886, %f891, %f863;
	fma.rn.f32 	%f1196, %f886, %f892, %f864;
	fma.rn.f32 	%f1179, %f886, %f893, %f865;
	fma.rn.f32 	%f1195, %f886, %f894, %f866;
	fma.rn.f32 	%f1178, %f886, %f895, %f867;
	fma.rn.f32 	%f1194, %f886, %f896, %f868;
	fma.rn.f32 	%f1177, %f887, %f889, %f869;
	fma.rn.f32 	%f1193, %f887, %f890, %f870;
	fma.rn.f32 	%f1176, %f887, %f891, %f871;
	fma.rn.f32 	%f1192, %f887, %f892, %f872;
	fma.rn.f32 	%f1175, %f887, %f893, %f873;
	fma.rn.f32 	%f1191, %f887, %f894, %f874;
	fma.rn.f32 	%f1174, %f887, %f895, %f875;
	fma.rn.f32 	%f1190, %f887, %f896, %f876;
	fma.rn.f32 	%f1202, %f888, %f889, %f877;
	fma.rn.f32 	%f1189, %f888, %f890, %f878;
	fma.rn.f32 	%f1203, %f888, %f891, %f879;
	fma.rn.f32 	%f1188, %f888, %f892, %f880;
	fma.rn.f32 	%f1204, %f888, %f893, %f881;
	fma.rn.f32 	%f1187, %f888, %f894, %f882;
	fma.rn.f32 	%f1205, %f888, %f895, %f883;
	fma.rn.f32 	%f1186, %f888, %f896, %f884;
	bar.sync 	0;
	add.s32 	%r493, %r493, 1;
	setp.eq.s32 	%p139, %r493, %r7;
	@%p139 bra 	$L__BB1_116;
	bra.uni 	$L__BB1_59;
$L__BB1_116:
	add.s32 	%r106, %r2, %r4;
	add.s32 	%r107, %r3, %r5;
	setp.lt.u32 	%p140, %r106, %r189;
	@%p140 bra 	$L__BB1_117;
	bra.uni 	$L__BB1_125;
$L__BB1_117:
	setp.ge.u32 	%p141, %r107, %r190;
	mad.lo.s32 	%r439, %r106, %r190, %r107;
	mul.wide.u32 	%rd96, %r439, 4;
	add.s64 	%rd5, %rd4, %rd96;
	@%p141 bra 	$L__BB1_119;
	fma.rn.f32 	%f897, %f1201, 0fBBBB989D, 0f3F000000;
	cvt.sat.f32.f32 	%f898, %f897;
	mov.f32 	%f899, 0f4B400001;
	mov.f32 	%f900, 0f437C0000;
	fma.rm.f32 	%f901, %f898, %f900, %f899;
	add.f32 	%f902, %f901, 0fCB40007F;
	neg.f32 	%f903, %f902;
	fma.rn.f32 	%f904, %f1201, 0fBFB8AA3B, %f903;
	fma.rn.f32 	%f905, %f1201, 0fB2A57060, %f904;
	mov.b32 	%r440, %f901;
	shl.b32 	%r441, %r440, 23;
	mov.b32 	%f906, %r441;
	ex2.approx.ftz.f32 	%f907, %f905;
	fma.rn.f32 	%f908, %f907, %f906, 0f3F800000;
	div.rn.f32 	%f909, %f1201, %f908;
	mul.f32 	%f910, %f1185, %f909;
	st.global.f32 	[%rd5], %f910;
$L__BB1_119:
	add.s32 	%r442, %r107, 1;
	setp.ge.u32 	%p142, %r442, %r190;
	@%p142 bra 	$L__BB1_121;
	fma.rn.f32 	%f911, %f1200, 0fBBBB989D, 0f3F000000;
	cvt.sat.f32.f32 	%f912, %f911;
	mov.f32 	%f913, 0f4B400001;
	mov.f32 	%f914, 0f437C0000;
	fma.rm.f32 	%f915, %f912, %f914, %f913;
	add.f32 	%f916, %f915, 0fCB40007F;
	neg.f32 	%f917, %f916;
	fma.rn.f32 	%f918, %f1200, 0fBFB8AA3B, %f917;
	fma.rn.f32 	%f919, %f1200, 0fB2A57060, %f918;
	mov.b32 	%r443, %f915;
	shl.b32 	%r444, %r443, 23;
	mov.b32 	%f920, %r444;
	ex2.approx.ftz.f32 	%f921, %f919;
	fma.rn.f32 	%f922, %f921, %f920, 0f3F800000;
	div.rn.f32 	%f923, %f1200, %f922;
	mul.f32 	%f924, %f1184, %f923;
	st.global.f32 	[%rd5+4], %f924;
$L__BB1_121:
	add.s32 	%r445, %r107, 2;
	setp.ge.u32 	%p143, %r445, %r190;
	@%p143 bra 	$L__BB1_123;
	fma.rn.f32 	%f925, %f1199, 0fBBBB989D, 0f3F000000;
	cvt.sat.f32.f32 	%f926, %f925;
	mov.f32 	%f927, 0f4B400001;
	mov.f32 	%f928, 0f437C0000;
	fma.rm.f32 	%f929, %f926, %f928, %f927;
	add.f32 	%f930, %f929, 0fCB40007F;
	neg.f32 	%f931, %f930;
	fma.rn.f32 	%f932, %f1199, 0fBFB8AA3B, %f931;
	fma.rn.f32 	%f933, %f1199, 0fB2A57060, %f932;
	mov.b32 	%r446, %f929;
	shl.b32 	%r447, %r446, 23;
	mov.b32 	%f934, %r447;
	ex2.approx.ftz.f32 	%f935, %f933;
	fma.rn.f32 	%f936, %f935, %f934, 0f3F800000;
	div.rn.f32 	%f937, %f1199, %f936;
	mul.f32 	%f938, %f1183, %f937;
	st.global.f32 	[%rd5+8], %f938;
$L__BB1_123:
	add.s32 	%r448, %r107, 3;
	setp.ge.u32 	%p144, %r448, %r190;
	@%p144 bra 	$L__BB1_125;
	fma.rn.f32 	%f939, %f1198, 0fBBBB989D, 0f3F000000;
	cvt.sat.f32.f32 	%f940, %f939;
	mov.f32 	%f941, 0f4B400001;
	mov.f32 	%f942, 0f437C0000;
	fma.rm.f32 	%f943, %f940, %f942, %f941;
	add.f32 	%f944, %f943, 0fCB40007F;
	neg.f32 	%f945, %f944;
	fma.rn.f32 	%f946, %f1198, 0fBFB8AA3B, %f945;
	fma.rn.f32 	%f947, %f1198, 0fB2A57060, %f946;
	mov.b32 	%r449, %f943;
	shl.b32 	%r450, %r449, 23;
	mov.b32 	%f948, %r450;
	ex2.approx.ftz.f32 	%f949, %f947;
	fma.rn.f32 	%f950, %f949, %f948, 0f3F800000;
	div.rn.f32 	%f951, %f1198, %f950;
	mul.f32 	%f952, %f1182, %f951;
	st.global.f32 	[%rd5+12], %f952;
$L__BB1_125:
	add.s32 	%r177, %r106, 1;
	setp.ge.u32 	%p145, %r177, %r189;
	@%p145 bra 	$L__BB1_134;
	mul.lo.s32 	%r178, %r177, %r190;
	setp.ge.u32 	%p146, %r107, %r190;
	@%p146 bra 	$L__BB1_128;
	fma.rn.f32 	%f953, %f1197, 0fBBBB989D, 0f3F000000;
	cvt.sat.f32.f32 	%f954, %f953;
	mov.f32 	%f955, 0f4B400001;
	mov.f32 	%f956, 0f437C0000;
	fma.rm.f32 	%f957, %f954, %f956, %f955;
	add.f32 	%f958, %f957, 0fCB40007F;
	neg.f32 	%f959, %f958;
	fma.rn.f32 	%f960, %f1197, 0fBFB8AA3B, %f959;
	fma.rn.f32 	%f961, %f1197, 0fB2A57060, %f960;
	mov.b32 	%r451, %f957;
	shl.b32 	%r452, %r451, 23;
	mov.b32 	%f962, %r452;
	ex2.approx.ftz.f32 	%f963, %f961;
	fma.rn.f32 	%f964, %f963, %f962, 0f3F800000;
	div.rn.f32 	%f965, %f1197, %f964;
	mul.f32 	%f966, %f1181, %f965;
	add.s32 	%r453, %r107, %r178;
	mul.wide.u32 	%rd97, %r453, 4;
	add.s64 	%rd98, %rd4, %rd97;
	st.global.f32 	[%rd98], %f966;
$L__BB1_128:
	add.s32 	%r179, %r107, 1;
	setp.ge.u32 	%p147, %r179, %r190;
	@%p147 bra 	$L__BB1_130;
	fma.rn.f32 	%f967, %f1196, 0fBBBB989D, 0f3F000000;
	cvt.sat.f32.f32 	%f968, %f967;
	mov.f32 	%f969, 0f4B400001;
	mov.f32 	%f970, 0f437C0000;
	fma.rm.f32 	%f971, %f968, %f970, %f969;
	add.f32 	%f972, %f971, 0fCB40007F;
	neg.f32 	%f973, %f972;
	fma.rn.f32 	%f974, %f1196, 0fBFB8AA3B, %f973;
	fma.rn.f32 	%f975, %f1196, 0fB2A57060, %f974;
	mov.b32 	%r454, %f971;
	shl.b32 	%r455, %r454, 23;
	mov.b32 	%f976, %r455;
	ex2.approx.ftz.f32 	%f977, %f975;
	fma.rn.f32 	%f978, %f977, %f976, 0f3F800000;
	div.rn.f32 	%f979, %f1196, %f978;
	mul.f32 	%f980, %f1180, %f979;
	add.s32 	%r456, %r179, %r178;
	mul.wide.u32 	%rd99, %r456, 4;
	add.s64 	%rd100, %rd4, %rd99;
	st.global.f32 	[%rd100], %f980;
$L__BB1_130:
	add.s32 	%r180, %r107, 2;
	setp.ge.u32 	%p148, %r180, %r190;
	@%p148 bra 	$L__BB1_132;
	fma.rn.f32 	%f981, %f1195, 0fBBBB989D, 0f3F000000;
	cvt.sat.f32.f32 	%f982, %f981;
	mov.f32 	%f983, 0f4B400001;
	mov.f32 	%f984, 0f437C0000;
	fma.rm.f32 	%f985, %f982, %f984, %f983;
	add.f32 	%f986, %f985, 0fCB40007F;
	neg.f32 	%f987, %f986;
	fma.rn.f32 	%f988, %f1195, 0fBFB8AA3B, %f987;
	fma.rn.f32 	%f989, %f1195, 0fB2A57060, %f988;
	mov.b32 	%r457, %f985;
	shl.b32 	%r458, %r457, 23;
	mov.b32 	%f990, %r458;
	ex2.approx.ftz.f32 	%f991, %f989;
	fma.rn.f32 	%f992, %f991, %f990, 0f3F800000;
	div.rn.f32 	%f993, %f1195, %f992;
	mul.f32 	%f994, %f1179, %f993;
	add.s32 	%r459, %r180, %r178;
	mul.wide.u32 	%rd101, %r459, 4;
	add.s64 	%rd102, %rd4, %rd101;
	st.global.f32 	[%rd102], %f994;
$L__BB1_132:
	add.s32 	%r181, %r107, 3;
	setp.ge.u32 	%p149, %r181, %r190;
	@%p149 bra 	$L__BB1_134;
	fma.rn.f32 	%f995, %f1194, 0fBBBB989D, 0f3F000000;
	cvt.sat.f32.f32 	%f996, %f995;
	mov.f32 	%f997, 0f4B400001;
	mov.f32 	%f998, 0f437C0000;
	fma.rm.f32 	%f999, %f996, %f998, %f997;
	add.f32 	%f1000, %f999, 0fCB40007F;
	neg.f32 	%f1001, %f1000;
	fma.rn.f32 	%f1002, %f1194, 0fBFB8AA3B, %f1001;
	fma.rn.f32 	%f1003, %f1194, 0fB2A57060, %f1002;
	mov.b32 	%r460, %f999;
	shl.b32 	%r461, %r460, 23;
	mov.b32 	%f1004, %r461;
	ex2.approx.ftz.f32 	%f1005, %f1003;
	fma.rn.f32 	%f1006, %f1005, %f1004, 0f3F800000;
	div.rn.f32 	%f1007, %f1194, %f1006;
	mul.f32 	%f1008, %f1178, %f1007;
	add.s32 	%r462, %r181, %r178;
	mul.wide.u32 	%rd103, %r462, 4;
	add.s64 	%rd104, %rd4, %rd103;
	st.global.f32 	[%rd104], %f1008;
$L__BB1_134:
	add.s32 	%r182, %r106, 2;
	setp.ge.u32 	%p150, %r182, %r189;
	@%p150 bra 	$L__BB1_143;
	mul.lo.s32 	%r183, %r182, %r190;
	setp.ge.u32 	%p151, %r107, %r190;
	add.s32 	%r463, %r107, %r183;
	mul.wide.u32 	%rd105, %r463, 4;
	add.s64 	%rd6, %rd4, %rd105;
	@%p151 bra 	$L__BB1_137;
	fma.rn.f32 	%f1009, %f1193, 0fBBBB989D, 0f3F000000;
	cvt.sat.f32.f32 	%f1010, %f1009;
	mov.f32 	%f1011, 0f4B400001;
	mov.f32 	%f1012, 0f437C0000;
	fma.rm.f32 	%f1013, %f1010, %f1012, %f1011;
	add.f32 	%f1014, %f1013, 0fCB40007F;
	neg.f32 	%f1015, %f1014;
	fma.rn.f32 	%f1016, %f1193, 0fBFB8AA3B, %f1015;
	fma.rn.f32 	%f1017, %f1193, 0fB2A57060, %f1016;
	mov.b32 	%r464, %f1013;
	shl.b32 	%r465, %r464, 23;
	mov.b32 	%f1018, %r465;
	ex2.approx.ftz.f32 	%f1019, %f1017;
	fma.rn.f32 	%f1020, %f1019, %f1018, 0f3F800000;
	div.rn.f32 	%f1021, %f1193, %f1020;
	mul.f32 	%f1022, %f1177, %f1021;
	st.global.f32 	[%rd6], %f1022;
$L__BB1_137:
	add.s32 	%r466, %r107, 1;
	setp.ge.u32 	%p152, %r466, %r190;
	@%p152 bra 	$L__BB1_139;
	fma.rn.f32 	%f1023, %f1192, 0fBBBB989D, 0f3F000000;
	cvt.sat.f32.f32 	%f1024, %f1023;
	mov.f32 	%f1025, 0f4B400001;
	mov.f32 	%f1026, 0f437C0000;
	fma.rm.f32 	%f1027, %f1024, %f1026, %f1025;
	add.f32 	%f1028, %f1027, 0fCB40007F;
	neg.f32 	%f1029, %f1028;
	fma.rn.f32 	%f1030, %f1192, 0fBFB8AA3B, %f1029;
	fma.rn.f32 	%f1031, %f1192, 0fB2A57060, %f1030;
	mov.b32 	%r467, %f1027;
	shl.b32 	%r468, %r467, 23;
	mov.b32 	%f1032, %r468;
	ex2.approx.ftz.f32 	%f1033, %f1031;
	fma.rn.f32 	%f1034, %f1033, %f1032, 0f3F800000;
	div.rn.f32 	%f1035, %f1192, %f1034;
	mul.f32 	%f1036, %f1176, %f1035;
	st.global.f32 	[%rd6+4], %f1036;
$L__BB1_139:
	add.s32 	%r469, %r107, 2;
	setp.ge.u32 	%p153, %r469, %r190;
	add.s32 	%r470, %r469, %r183;
	mul.wide.u32 	%rd106, %r470, 4;
	add.s64 	%rd7, %rd4, %rd106;
	@%p153 bra 	$L__BB1_141;
	fma.rn.f32 	%f1037, %f1191, 0fBBBB989D, 0f3F000000;
	cvt.sat.f32.f32 	%f1038, %f1037;
	mov.f32 	%f1039, 0f4B400001;
	mov.f32 	%f1040, 0f437C0000;
	fma.rm.f32 	%f1041, %f1038, %f1040, %f1039;
	add.f32 	%f1042, %f1041, 0fCB40007F;
	neg.f32 	%f1043, %f1042;
	fma.rn.f32 	%f1044, %f1191, 0fBFB8AA3B, %f1043;
	fma.rn.f32 	%f1045, %f1191, 0fB2A57060, %f1044;
	mov.b32 	%r471, %f1041;
	shl.b32 	%r472, %r471, 23;
	mov.b32 	%f1046, %r472;
	ex2.approx.ftz.f32 	%f1047, %f1045;
	fma.rn.f32 	%f1048, %f1047, %f1046, 0f3F800000;
	div.rn.f32 	%f1049, %f1191, %f1048;
	mul.f32 	%f1050, %f1175, %f1049;
	st.global.f32 	[%rd7], %f1050;
$L__BB1_141:
	add.s32 	%r473, %r107, 3;
	setp.ge.u32 	%p154, %r473, %r190;
	@%p154 bra 	$L__BB1_143;
	fma.rn.f32 	%f1051, %f1190, 0fBBBB989D, 0f3F000000;
	cvt.sat.f32.f32 	%f1052, %f1051;
	mov.f32 	%f1053, 0f4B400001;
	mov.f32 	%f1054, 0f437C0000;
	fma.rm.f32 	%f1055, %f1052, %f1054, %f1053;
	add.f32 	%f1056, %f1055, 0fCB40007F;
	neg.f32 	%f1057, %f1056;
	fma.rn.f32 	%f1058, %f1190, 0fBFB8AA3B, %f1057;
	fma.rn.f32 	%f1059, %f1190, 0fB2A57060, %f1058;
	mov.b32 	%r474, %f1055;
	shl.b32 	%r475, %r474, 23;
	mov.b32 	%f1060, %r475;
	ex2.approx.ftz.f32 	%f1061, %f1059;
	fma.rn.f32 	%f1062, %f1061, %f1060, 0f3F800000;
	div.rn.f32 	%f1063, %f1190, %f1062;
	mul.f32 	%f1064, %f1174, %f1063;
	st.global.f32 	[%rd7+4], %f1064;
$L__BB1_143:
	add.s32 	%r184, %r106, 3;
	setp.ge.u32 	%p155, %r184, %r189;
	@%p155 bra 	$L__BB1_152;
	mul.lo.s32 	%r185, %r184, %r190;
	setp.ge.u32 	%p156, %r107, %r190;
	@%p156 bra 	$L__BB1_146;
	fma.rn.f32 	%f1065, %f1189, 0fBBBB989D, 0f3F000000;
	cvt.sat.f32.f32 	%f1066, %f1065;
	mov.f32 	%f1067, 0f4B400001;
	mov.f32 	%f1068, 0f437C0000;
	fma.rm.f32 	%f1069, %f1066, %f1068, %f1067;
	add.f32 	%f1070, %f1069, 0fCB40007F;
	neg.f32 	%f1071, %f1070;
	fma.rn.f32 	%f1072, %f1189, 0fBFB8AA3B, %f1071;
	fma.rn.f32 	%f1073, %f1189, 0fB2A57060, %f1072;
	mov.b32 	%r476, %f1069;
	shl.b32 	%r477, %r476, 23;
	mov.b32 	%f1074, %r477;
	ex2.approx.ftz.f32 	%f1075, %f1073;
	fma.rn.f32 	%f1076, %f1075, %f1074, 0f3F800000;
	div.rn.f32 	%f1077, %f1189, %f1076;
	mul.f32 	%f1078, %f1202, %f1077;
	add.s32 	%r478, %r107, %r185;
	mul.wide.u32 	%rd107, %r478, 4;
	add.s64 	%rd108, %rd4, %rd107;
	st.global.f32 	[%rd108], %f1078;
$L__BB1_146:
	add.s32 	%r186, %r107, 1;
	setp.ge.u32 	%p157, %r186, %r190;
	@%p157 bra 	$L__BB1_148;
	fma.rn.f32 	%f1079, %f1188, 0fBBBB989D, 0f3F000000;
	cvt.sat.f32.f32 	%f1080, %f1079;
	mov.f32 	%f1081, 0f4B400001;
	mov.f32 	%f1082, 0f437C0000;
	fma.rm.f32 	%f1083, %f1080, %f1082, %f1081;
	add.f32 	%f1084, %f1083, 0fCB40007F;
	neg.f32 	%f1085, %f1084;
	fma.rn.f32 	%f1086, %f1188, 0fBFB8AA3B, %f1085;
	fma.rn.f32 	%f1087, %f1188, 0fB2A57060, %f1086;
	mov.b32 	%r479, %f1083;
	shl.b32 	%r480, %r479, 23;
	mov.b32 	%f1088, %r480;
	ex2.approx.ftz.f32 	%f1089, %f1087;
	fma.rn.f32 	%f1090, %f1089, %f1088, 0f3F800000;
	div.rn.f32 	%f1091, %f1188, %f1090;
	mul.f32 	%f1092, %f1203, %f1091;
	add.s32 	%r481, %r186, %r185;
	mul.wide.u32 	%rd109, %r481, 4;
	add.s64 	%rd110, %rd4, %rd109;
	st.global.f32 	[%rd110], %f1092;
$L__BB1_148:
	add.s32 	%r187, %r107, 2;
	setp.ge.u32 	%p158, %r187, %r190;
	@%p158 bra 	$L__BB1_150;
	fma.rn.f32 	%f1093, %f1187, 0fBBBB989D, 0f3F000000;
	cvt.sat.f32.f32 	%f1094, %f1093;
	mov.f32 	%f1095, 0f4B400001;
	mov.f32 	%f1096, 0f437C0000;
	fma.rm.f32 	%f1097, %f1094, %f1096, %f1095;
	add.f32 	%f1098, %f1097, 0fCB40007F;
	neg.f32 	%f1099, %f1098;
	fma.rn.f32 	%f1100, %f1187, 0fBFB8AA3B, %f1099;
	fma.rn.f32 	%f1101, %f1187, 0fB2A57060, %f1100;
	mov.b32 	%r482, %f1097;
	shl.b32 	%r483, %r482, 23;
	mov.b32 	%f1102, %r483;
	ex2.approx.ftz.f32 	%f1103, %f1101;
	fma.rn.f32 	%f1104, %f1103, %f1102, 0f3F800000;
	div.rn.f32 	%f1105, %f1187, %f1104;
	mul.f32 	%f1106, %f1204, %f1105;
	add.s32 	%r484, %r187, %r185;
	mul.wide.u32 	%rd111, %r484, 4;
	add.s64 	%rd112, %rd4, %rd111;
	st.global.f32 	[%rd112], %f1106;
$L__BB1_150:
	add.s32 	%r188, %r107, 3;
	setp.ge.u32 	%p159, %r188, %r190;
	@%p159 bra 	$L__BB1_152;
	fma.rn.f32 	%f1107, %f1186, 0fBBBB989D, 0f3F000000;
	cvt.sat.f32.f32 	%f1108, %f1107;
	mov.f32 	%f1109, 0f4B400001;
	mov.f32 	%f1110, 0f437C0000;
	fma.rm.f32 	%f1111, %f1108, %f1110, %f1109;
	add.f32 	%f1112, %f1111, 0fCB40007F;
	neg.f32 	%f1113, %f1112;
	fma.rn.f32 	%f1114, %f1186, 0fBFB8AA3B, %f1113;
	fma.rn.f32 	%f1115, %f1186, 0fB2A57060, %f1114;
	mov.b32 	%r485, %f1111;
	shl.b32 	%r486, %r485, 23;
	mov.b32 	%f1116, %r486;
	ex2.approx.ftz.f32 	%f1117, %f1115;
	fma.rn.f32 	%f1118, %f1117, %f1116, 0f3F800000;
	div.rn.f32 	%f1119, %f1186, %f1118;
	mul.f32 	%f1120, %f1205, %f1119;
	add.s32 	%r487, %r188, %r185;
	mul.wide.u32 	%rd113, %r487, 4;
	add.s64 	%rd114, %rd4, %rd113;
	st.global.f32 	[%rd114], %f1120;
$L__BB1_152:
	ret;

}
	// .globl	steel_gemm_fused_nax_fp16_kernel
.visible .entry steel_gemm_fused_nax_fp16_kernel(
	.param .u64 .ptr .align 1 steel_gemm_fused_nax_fp16_kernel_param_0,
	.param .u64 .ptr .align 1 steel_gemm_fused_nax_fp16_kernel_param_1,
	.param .u64 .ptr .align 1 steel_gemm_fused_nax_fp16_kernel_param_2,
	.param .u64 .ptr .align 1 steel_gemm_fused_nax_fp16_kernel_param_3,
	.param .f32 steel_gemm_fused_nax_fp16_kernel_param_4,
	.param .f32 steel_gemm_fused_nax_fp16_kernel_param_5,
	.param .u32 steel_gemm_fused_nax_fp16_kernel_param_6,
	.param .u32 steel_gemm_fused_nax_fp16_kernel_param_7,
	.param .u32 steel_gemm_fused_nax_fp16_kernel_param_8,
	.param .u32 steel_gemm_fused_nax_fp16_kernel_param_9
)
{
	.reg .pred 	%p<582>;
	.reg .b16 	%rs<781>;
	.reg .b32 	%r<1033>;
	.reg .b32 	%f<3489>;
	.reg .b64 	%rd<625>;
	// demoted variable
	.shared .align 2 .b8 _ZZ32steel_gemm_fused_nax_fp16_kernelE2As[6528];
	// demoted variable
	.shared .align 2 .b8 _ZZ32steel_gemm_fused_nax_fp16_kernelE2Bs[6240];
	ld.param.u64 	%rd62, [steel_gemm_fused_nax_fp16_kernel_param_0];
	ld.param.u64 	%rd63, [steel_gemm_fused_nax_fp16_kernel_param_1];
	ld.param.u64 	%rd64, [steel_gemm_fused_nax_fp16_kernel_param_2];
	ld.param.u64 	%rd61, [steel_gemm_fused_nax_fp16_kernel_param_3];
	ld.param.f32 	%f49, [steel_gemm_fused_nax_fp16_kernel_param_4];
	ld.param.f32 	%f50, [steel_gemm_fused_nax_fp16_kernel_param_5];
	ld.param.u32 	%r327, [steel_gemm_fused_nax_fp16_kernel_param_6];
	ld.param.u32 	%r328, [steel_gemm_fused_nax_fp16_kernel_param_7];
	ld.param.u32 	%r329, [steel_gemm_fused_nax_fp16_kernel_param_8];
	ld.param.u32 	%r330, [steel_gemm_fused_nax_fp16_kernel_param_9];
	cvta.to.global.u64 	%rd1, %rd63;
	cvta.to.global.u64 	%rd2, %rd64;
	cvta.to.global.u64 	%rd3, %rd61;
	cvta.to.global.u64 	%rd4, %rd62;
	mov.u32 	%r331, %ctaid.x;
	mov.u32 	%r332, %ctaid.y;
	mov.u32 	%r1, %tid.x;
	shr.u32 	%r333, %r1, 2;
	and.b32  	%r2, %r333, 252;
	shl.b32 	%r334, %r1, 2;
	and.b32  	%r3, %r334, 60;
	shl.b32 	%r4, %r332, 6;
	shl.b32 	%r5, %r331, 6;
	add.s32 	%r6, %r329, 15;
	shr.u32 	%r7, %r6, 4;
	setp.lt.u32 	%p2, %r6, 16;
	@%p2 bra 	$L__BB2_57;
	mov.u32 	%r8, %ntid.x;
	add.s32 	%r9, %r1, %r8;
	max.u32 	%r336, %r9, 1024;
	setp.lt.u32 	%p3, %r9, 1024;
	selp.u32 	%r337, 1, 0, %p3;
	add.s32 	%r338, %r9, %r337;
	sub.s32 	%r339, %r336, %r338;
	div.u32 	%r340, %r339, %r8;
	add.s32 	%r10, %r340, %r337;
	and.b32  	%r11, %r10, 3;
	shr.u32 	%r12, %r1, 4;
	and.b32  	%r13, %r1, 15;
	add.s32 	%r14, %r12, %r4;
	mul.lo.s32 	%r15, %r14, %r329;
	shr.u32 	%r16, %r9, 4;
	and.b32  	%r17, %r9, 15;
	add.s32 	%r18, %r16, %r4;
	mul.lo.s32 	%r19, %r18, %r329;
	add.s32 	%r20, %r9, %r8;
	shr.u32 	%r21, %r20, 4;
	and.b32  	%r22, %r20, 15;
	add.s32 	%r23, %r21, %r4;
	mul.lo.s32 	%r24, %r23, %r329;
	add.s32 	%r25, %r20, %r8;
	shr.u32 	%r26, %r1, 6;
	and.b32  	%r27, %r1, 63;
	add.s32 	%r28, %r27, %r5;
	shr.u32 	%r29, %r9, 6;
	and.b32  	%r30, %r9, 63;
	add.s32 	%r31, %r30, %r5;
	shr.u32 	%r32, %r20, 6;
	and.b32  	%r33, %r20, 63;
	add.s32 	%r34, %r33, %r5;
	min.u32 	%r35, %r7, 3;
	mov.b32 	%r1020, 0;
$L__BB2_2:
	setp.eq.s32 	%p4, %r11, 3;
	shl.b32 	%r37, %r1020, 4;
	mov.u32 	%r341, _ZZ32steel_gemm_fused_nax_fp16_kernelE2As;
	mad.lo.s32 	%r38, %r1020, 2176, %r341;
	mov.u32 	%r1021, %r1;
	@%p4 bra 	$L__BB2_15;
	setp.lt.u32 	%p5, %r14, %r327;
	add.s32 	%r342, %r13, %r37;
	setp.lt.u32 	%p6, %r342, %r329;
	and.pred  	%p7, %p5, %p6;
	@%p7 bra 	$L__BB2_5;
	mov.f32 	%f51, 0f00000000;
	// begin inline asm
	{  cvt.rn.f16.f32 %rs753, %f51;}

	// end inline asm
	bra.uni 	$L__BB2_6;
$L__BB2_5:
	add.s32 	%r343, %r15, %r342;
	mul.wide.u32 	%rd65, %r343, 2;
	add.s64 	%rd66, %rd1, %rd65;
	ld.global.nc.u16 	%rs753, [%rd66];
$L__BB2_6:
	setp.eq.s32 	%p8, %r11, 0;
	mad.lo.s32 	%r344, %r12, 34, %r38;
	shl.b32 	%r345, %r13, 1;
	add.s32 	%r346, %r344, %r345;
	st.shared.u16 	[%r346], %rs753;
	mov.u32 	%r1021, %r9;
	@%p8 bra 	$L__BB2_15;
	setp.lt.u32 	%p9, %r18, %r327;
	add.s32 	%r347, %r17, %r37;
	setp.lt.u32 	%p10, %r347, %r329;
	and.pred  	%p11, %p9, %p10;
	@%p11 bra 	$L__BB2_9;
	mov.f32 	%f52, 0f00000000;
	// begin inline asm
	{  cvt.rn.f16.f32 %rs754, %f52;}

	// end inline asm
	bra.uni 	$L__BB2_10;
$L__BB2_9:
	add.s32 	%r348, %r19, %r347;
	mul.wide.u32 	%rd67, %r348, 2;
	add.s64 	%rd68, %rd1, %rd67;
	ld.global.nc.u16 	%rs754, [%rd68];
$L__BB2_10:
	setp.eq.s32 	%p12, %r11, 1;
	mad.lo.s32 	%r349, %r16, 34, %r38;
	shl.b32 	%r350, %r17, 1;
	add.s32 	%r351, %r349, %r350;
	st.shared.u16 	[%r351], %rs754;
	mov.u32 	%r1021, %r20;
	@%p12 bra 	$L__BB2_15;
	setp.lt.u32 	%p13, %r23, %r327;
	add.s32 	%r352, %r22, %r37;
	setp.lt.u32 	%p14, %r352, %r329;
	and.pred  	%p15, %p13, %p14;
	@%p15 bra 	$L__BB2_13;
	mov.f32 	%f53, 0f00000000;
	// begin inline asm
	{  cvt.rn.f16.f32 %rs755, %f53;}

	// end inline asm
	bra.uni 	$L__BB2_14;
$L__BB2_13:
	add.s32 	%r353, %r24, %r352;
	mul.wide.u32 	%rd69, %r353, 2;
	add.s64 	%rd70, %rd1, %rd69;
	ld.global.nc.u16 	%rs755, [%rd70];
$L__BB2_14:
	mad.lo.s32 	%r354, %r21, 34, %r38;
	shl.b32 	%r355, %r22, 1;
	add.s32 	%r356, %r354, %r355;
	st.shared.u16 	[%r356], %rs755;
	mov.u32 	%r1021, %r25;
$L__BB2_15:
	setp.lt.u32 	%p16, %r10, 3;
	@%p16 bra 	$L__BB2_29;
$L__BB2_16:
	shr.u32 	%r44, %r1021, 4;
	and.b32  	%r45, %r1021, 15;
	add.s32 	%r46, %r44, %r4;
	add.s32 	%r47, %r45, %r37;
	setp.ge.u32 	%p17, %r46, %r327;
	setp.ge.u32 	%p18, %r47, %r329;
	or.pred  	%p19, %p17, %p18;
	@%p19 bra 	$L__BB2_18;
	mad.lo.s32 	%r358, %r46, %r329, %r47;
	mul.wide.u32 	%rd71, %r358, 2;
	add.s64 	%rd72, %rd1, %rd71;
	ld.global.nc.u16 	%rs756, [%rd72];
	bra.uni 	$L__BB2_19;
$L__BB2_18:
	mov.f32 	%f54, 0f00000000;
	// begin inline asm
	{  cvt.rn.f16.f32 %rs756, %f54;}

	// end inline asm
$L__BB2_19:
	mad.lo.s32 	%r359, %r44, 34, %r38;
	shl.b32 	%r360, %r45, 1;
	add.s32 	%r361, %r359, %r360;
	st.shared.u16 	[%r361], %rs756;
	add.s32 	%r48, %r1021, %r8;
	shr.u32 	%r49, %r48, 4;
	and.b32  	%r50, %r48, 15;
	add.s32 	%r51, %r49, %r4;
	add.s32 	%r362, %r50, %r37;
	setp.lt.u32 	%p20, %r51, %r327;
	setp.lt.u32 	%p21, %r362, %r329;
	and.pred  	%p22, %p20, %p21;
	@%p22 bra 	$L__BB2_21;
	mov.f32 	%f55, 0f00000000;
	// begin inline asm
	{  cvt.rn.f16.f32 %rs757, %f55;}

	// end inline asm
	bra.uni 	$L__BB2_22;
$L__BB2_21:
	mad.lo.s32 	%r363, %r51, %r329, %r362;
	mul.wide.u32 	%rd73, %r363, 2;
	add.s64 	%rd74, %rd1, %rd73;
	ld.global.nc.u16 	%rs757, [%rd74];
$L__BB2_22:
	mad.lo.s32 	%r364, %r49, 34, %r38;
	shl.b32 	%r365, %r50, 1;
	add.s32 	%r366, %r364, %r365;
	st.shared.u16 	[%r366], %rs757;
	add.s32 	%r53, %r48, %r8;
	shr.u32 	%r54, %r53, 4;
	and.b32  	%r55, %r53, 15;
	add.s32 	%r56, %r54, %r4;
	add.s32 	%r57, %r55, %r37;
	setp.lt.u32 	%p23, %r56, %r327;
	setp.lt.u32 	%p24, %r57, %r329;
	and.pred  	%p25, %p23, %p24;
	@%p25 bra 	$L__BB2_24;
	mov.f32 	%f56, 0f00000000;
	// begin inline asm
	{  cvt.rn.f16.f32 %rs758, %f56;}

	// end inline asm
	bra.uni 	$L__BB2_25;
$L__BB2_24:
	mad.lo.s32 	%r368, %r56, %r329, %r57;
	mul.wide.u32 	%rd75, %r368, 2;
	add.s64 	%rd76, %rd1, %rd75;
	ld.global.nc.u16 	%rs758, [%rd76];
$L__BB2_25:
	mad.lo.s32 	%r369, %r54, 34, %r38;
	shl.b32 	%r370, %r55, 1;
	add.s32 	%r371, %r369, %r370;
	st.shared.u16 	[%r371], %rs758;
	add.s32 	%r58, %r53, %r8;
	shr.u32 	%r59, %r58, 4;
	and.b32  	%r60, %r58, 15;
	add.s32 	%r61, %r59, %r4;
	add.s32 	%r62, %r60, %r37;
	setp.lt.u32 	%p26, %r61, %r327;
	setp.lt.u32 	%p27, %r62, %r329;
	and.pred  	%p28, %p26, %p27;
	@%p28 bra 	$L__BB2_27;
	mov.f32 	%f57, 0f00000000;
	// begin inline asm
	{  cvt.rn.f16.f32 %rs759, %f57;}

	// end inline asm
	bra.uni 	$L__BB2_28;
$L__BB2_27:
	mad.lo.s32 	%r373, %r61, %r329, %r62;
	mul.wide.u32 	%rd77, %r373, 2;
	add.s64 	%rd78, %rd1, %rd77;
	ld.global.nc.u16 	%rs759, [%rd78];
$L__BB2_28:
	mad.lo.s32 	%r374, %r59, 34, %r38;
	shl.b32 	%r375, %r60, 1;
	add.s32 	%r376, %r374, %r375;
	st.shared.u16 	[%r376], %rs759;
	add.s32 	%r1021, %r58, %r8;
	setp.lt.u32 	%p29, %r1021, 1024;
	@%p29 bra 	$L__BB2_16;
$L__BB2_29:
	mov.u32 	%r377, _ZZ32steel_gemm_fused_nax_fp16_kernelE2Bs;
	mad.lo.s32 	%r64, %r1020, 2080, %r377;
	mov.u32 	%r1023, %r1;
	@%p4 bra 	$L__BB2_42;
	setp.lt.u32 	%p31, %r28, %r328;
	add.s32 	%r65, %r26, %r37;
	setp.lt.u32 	%p32, %r65, %r329;
	and.pred  	%p33, %p32, %p31;
	@%p33 bra 	$L__BB2_32;
	mov.f32 	%f58, 0f00000000;
	// begin inline asm
	{  cvt.rn.f16.f32 %rs760, %f58;}

	// end inline asm
	bra.uni 	$L__BB2_33;
$L__BB2_32:
	mad.lo.s32 	%r378, %r65, %r328, %r28;
	mul.wide.u32 	%rd79, %r378, 2;
	add.s64 	%rd80, %rd2, %rd79;
	ld.global.nc.u16 	%rs760, [%rd80];
$L__BB2_33:
	setp.eq.s32 	%p34, %r11, 0;
	mad.lo.s32 	%r379, %r26, 130, %r64;
	shl.b32 	%r380, %r27, 1;
	add.s32 	%r381, %r379, %r380;
	st.shared.u16 	[%r381], %rs760;
	mov.u32 	%r1023, %r9;
	@%p34 bra 	$L__BB2_42;
	setp.lt.u32 	%p35, %r31, %r328;
	add.s32 	%r66, %r29, %r37;
	setp.lt.u32 	%p36, %r66, %r329;
	and.pred  	%p37, %p36, %p35;
	@%p37 bra 	$L__BB2_36;
	mov.f32 	%f59, 0f00000000;
	// begin inline asm
	{  cvt.rn.f16.f32 %rs761, %f59;}

	// end inline asm
	bra.uni 	$L__BB2_37;
$L__BB2_36:
	mad.lo.s32 	%r382, %r66, %r328, %r31;
	mul.wide.u32 	%rd81, %r382, 2;
	add.s64 	%rd82, %rd2, %rd81;
	ld.global.nc.u16 	%rs761, [%rd82];
$L__BB2_37:
	setp.eq.s32 	%p38, %r11, 1;
	mad.lo.s32 	%r383, %r29, 130, %r64;
	shl.b32 	%r384, %r30, 1;
	add.s32 	%r385, %r383, %r384;
	st.shared.u16 	[%r385], %rs761;
	mov.u32 	%r1023, %r20;
	@%p38 bra 	$L__BB2_42;
	setp.lt.u32 	%p39, %r34, %r328;
	add.s32 	%r67, %r32, %r37;
	setp.lt.u32 	%p40, %r67, %r329;
	and.pred  	%p41, %p40, %p39;
	@%p41 bra 	$L__BB2_40;
	mov.f32 	%f60, 0f00000000;
	// begin inline asm
	{  cvt.rn.f16.f32 %rs762, %f60;}

	// end inline asm
	bra.uni 	$L__BB2_41;
$L__BB2_40:
	mad.lo.s32 	%r386, %r67, %r328, %r34;
	mul.wide.u32 	%rd83, %r386, 2;
	add.s64 	%rd84, %rd2, %rd83;
	ld.global.nc.u16 	%rs762, [%rd84];
$L__BB2_41:
	mad.lo.s32 	%r387, %r32, 130, %r64;
	shl.b32 	%r388, %r33, 1;
	add.s32 	%r389, %r387, %r388;
	st.shared.u16 	[%r389], %rs762;
	mov.u32 	%r1023, %r25;
$L__BB2_42:
	@%p16 bra 	$L__BB2_56;
$L__BB2_43:
	shr.u32 	%r70, %r1023, 6;
	and.b32  	%r71, %r1023, 63;
	add.s32 	%r72, %r70, %r37;
	add.s32 	%r73, %r71, %r5;
	setp.ge.u32 	%p43, %r72, %r329;
	setp.ge.u32 	%p44, %r73, %r328;
	or.pred  	%p45, %p43, %p44;
	@%p45 bra 	$L__BB2_45;
	mad.lo.s32 	%r390, %r72, %r328, %r73;
	mul.wide.u32 	%rd85, %r390, 2;
	add.s64 	%rd86, %rd2, %rd85;
	ld.global.nc.u16 	%rs763, [%rd86];
	bra.uni 	$L__BB2_46;
$L__BB2_45:
	mov.f32 	%f61, 0f00000000;
	// begin inline asm
	{  cvt.rn.f16.f32 %rs763, %f61;}

	// end inline asm
$L__BB2_46:
	mad.lo.s32 	%r391, %r70, 130, %r64;
	shl.b32 	%r392, %r71, 1;
	add.s32 	%r393, %r391, %r392;
	st.shared.u16 	[%r393], %rs763;
	add.s32 	%r74, %r1023, %r8;
	shr.u32 	%r75, %r74, 6;
	and.b32  	%r76, %r74, 63;
	add.s32 	%r77, %r75, %r37;
	add.s32 	%r78, %r76, %r5;
	setp.lt.u32 	%p46, %r77, %r329;
	setp.lt.u32 	%p47, %r78, %r328;
	and.pred  	%p48, %p46, %p47;
	@%p48 bra 	$L__BB2_48;
	mov.f32 	%f62, 0f00000000;
	// begin inline asm
	{  cvt.rn.f16.f32 %rs764, %f62;}

	// end inline asm
	bra.uni 	$L__BB2_49;
$L__BB2_48:
	mad.lo.s32 	%r394, %r77, %r328, %r78;
	mul.wide.u32 	%rd87, %r394, 2;
	add.s64 	%rd88, %rd2, %rd87;
	ld.global.nc.u16 	%rs764, [%rd88];
$L__BB2_49:
	mad.lo.s32 	%r395, %r75, 130, %r64;
	shl.b32 	%r396, %r76, 1;
	add.s32 	%r397, %r395, %r396;
	st.shared.u16 	[%r397], %rs764;
	add.s32 	%r79, %r74, %r8;
	shr.u32 	%r80, %r79, 6;
	and.b32  	%r81, %r79, 63;
	add.s32 	%r82, %r80, %r37;
	add.s32 	%r83, %r81, %r5;
	setp.lt.u32 	%p49, %r82, %r329;
	setp.lt.u32 	%p50, %r83, %r328;
	and.pred  	%p51, %p49, %p50;
	@%p51 bra 	$L__BB2_51;
	mov.f32 	%f63, 0f00000000;
	// begin inline asm
	{  cvt.rn.f16.f32 %rs765, %f63;}

	// end inline asm
	bra.uni 	$L__BB2_52;
$L__BB2_51:
	mad.lo.s32 	%r398, %r82, %r328, %r83;
	mul.wide.u32 	%rd89, %r398, 2;
	add.s64 	%rd90, %rd2, %rd89;
	ld.global.nc.u16 	%rs765, [%rd90];
$L__BB2_52:
	mad.lo.s32 	%r399, %r80, 130, %r64;
	shl.b32 	%r400, %r81, 1;
	add.s32 	%r401, %r399, %r400;
	st.shared.u16 	[%r401], %rs765;
	add.s32 	%r84, %r79, %r8;
	shr.u32 	%r85, %r84, 6;
	and.b32  	%r86, %r84, 63;
	add.s32 	%r87, %r85, %r37;
	add.s32 	%r88, %r86, %r5;
	setp.lt.u32 	%p52, %r87, %r329;
	setp.lt.u32 	%p53, %r88, %r328;
	and.pred  	%p54, %p52, %p53;
	@%p54 bra 	$L__BB2_54;
	mov.f32 	%f64, 0f00000000;
	// begin inline asm
	{  cvt.rn.f16.f32 %rs766, %f64;}

	// end inline asm
	bra.uni 	$L__BB2_55;
$L__BB2_54:
	mad.lo.s32 	%r402, %r87, %r328, %r88;
	mul.wide.u32 	%rd91, %r402, 2;
	add.s64 	%rd92, %rd2, %rd91;
	ld.global.nc.u16 	%rs766, [%rd92];
$L__BB2_55:
	mad.lo.s32 	%r403, %r85, 130, %r64;
	shl.b32 	%r404, %r86, 1;
	add.s32 	%r405, %r403, %r404;
	st.shared.u16 	[%r405], %rs766;
	add.s32 	%r1023, %r84, %r8;
	setp.lt.u32 	%p55, %r1023, 1024;
	@%p55 bra 	$L__BB2_43;
$L__BB2_56:
	add.s32 	%r1020, %r1020, 1;
	setp.ne.s32 	%p56, %r1020, %r35;
	@%p56 bra 	$L__BB2_2;
$L__BB2_57:
	setp.lt.u32 	%p57, %r6, 16;
	bar.sync 	0;
	mov.f32 	%f1, 0f00000000;
	mov.f32 	%f2, %f1;
	mov.f32 	%f3, %f1;
	mov.f32 	%f4, %f1;
	mov.f32 	%f5, %f1;
	mov.f32 	%f6, %f1;
	mov.f32 	%f7, %f1;
	mov.f32 	%f8, %f1;
	mov.f32 	%f9, %f1;
	mov.f32 	%f10, %f1;
	mov.f32 	%f11, %f1;
	mov.f32 	%f12, %f1;
	mov.f32 	%f13, %f1;
	mov.f32 	%f14, %f1;
	mov.f32 	%f15, %f1;
	mov.f32 	%f16, %f1;
	@%p57 bra 	$L__BB2_63;
	mov.u32 	%r91, %ntid.x;
	add.s32 	%r92, %r1, %r91;
	max.u32 	%r407, %r92, 1024;
	setp.lt.u32 	%p58, %r92, 1024;
	selp.u32 	%r408, 1, 0, %p58;
	add.s32 	%r409, %r92, %r408;
	sub.s32 	%r410, %r407, %r409;
	div.u32 	%r411, %r410, %r91;
	add.s32 	%r93, %r411, %r408;
	and.b32  	%r94, %r93, 3;
	shr.u32 	%r95, %r1, 4;
	and.b32  	%r96, %r1, 15;
	add.s32 	%r97, %r95, %r4;
	mul.lo.s32 	%r98, %r97, %r329;
	shr.u32 	%r99, %r92, 4;
	and.b32  	%r100, %r92, 15;
	add.s32 	%r101, %r99, %r4;
	mul.lo.s32 	%r102, %r101, %r329;
	add.s32 	%r103, %r92, %r91;
	shr.u32 	%r104, %r103, 4;
	and.b32  	%r105, %r103, 15;
	add.s32 	%r106, %r104, %r4;
	mul.lo.s32 	%r107, %r106, %r329;
	add.s32 	%r108, %r103, %r91;
	shr.u32 	%r109, %r1, 6;
	and.b32  	%r110, %r1, 63;
	add.s32 	%r111, %r110, %r5;
	shr.u32 	%r112, %r92, 6;
	and.b32  	%r113, %r92, 63;
	add.s32 	%r114, %r113, %r5;
	shr.u32 	%r115, %r103, 6;
	and.b32  	%r116, %r103, 63;
	add.s32 	%r117, %r116, %r5;
	shl.b32 	%r118, %r91, 2;
	mov.b32 	%r1025, 0;
	mov.f32 	%f1, 0f00000000;
$L__BB2_59:
	add.s32 	%r412, %r1025, 2;
	mul.hi.u32 	%r413, %r412, -1431655765;
	shr.u32 	%r414, %r413, 1;
	mul.lo.s32 	%r415, %r414, 3;
	sub.s32 	%r251, %r412, %r415;
	add.s32 	%r252, %r1025, 3;
	setp.ge.u32 	%p59, %r252, %r7;
	@%p59 bra 	$L__BB2_674;
	setp.eq.s32 	%p60, %r94, 3;
	shl.b32 	%r253, %r252, 4;
	mov.u32 	%r416, _ZZ32steel_gemm_fused_nax_fp16_kernelE2As;
	mad.lo.s32 	%r254, %r251, 2176, %r416;
	mov.u32 	%r1026, %r1;
	@%p60 bra 	$L__BB2_632;
	setp.lt.u32 	%p61, %r97, %r327;
	add.s32 	%r255, %r96, %r253;
	setp.lt.u32 	%p62, %r255, %r329;
	and.pred  	%p63, %p61, %p62;
	@%p63 bra 	$L__BB2_622;
	mov.f32 	%f67, 0f00000000;
	// begin inline asm
	{  cvt.rn.f16.f32 %rs767, %f67;}

	// end inline asm
	bra.uni 	$L__BB2_623;
$L__BB2_63:
	add.s32 	%r119, %r2, %r4;
	add.s32 	%r120, %r3, %r5;
	setp.eq.f32 	%p113, %f50, 0f00000000;
	setp.gt.s32 	%p114, %r330, 0;
	setp.ne.s64 	%p115, %rd61, 0;
	and.pred  	%p1, %p115, %p114;
	@%p113 bra 	$L__BB2_361;
	not.pred 	%p349, %p1;
	@%p349 bra 	$L__BB2_213;
	setp.lt.u32 	%p466, %r119, %r327;
	@%p466 bra 	$L__BB2_177;
$L__BB2_66:
	add.s32 	%r121, %r119, 1;
	setp.ge.u32 	%p495, %r121, %r327;
	@%p495 bra 	$L__BB2_103;
	mul.lo.s32 	%r122, %r121, %r328;
	setp.gt.u32 	%p496, %r330, 7;
	@%p496 bra 	$L__BB2_95;
	mov.b32 	%r915, 1;
	shl.b32 	%r916, %r915, %r330;
	and.b32  	%r917, %r916, 36;
	setp.ne.s32 	%p497, %r917, 0;
	@%p497 bra 	$L__BB2_87;
	mov.b32 	%r918, 1;
	shl.b32 	%r919, %r918, %r330;
	and.b32  	%r920, %r919, 72;
	setp.ne.s32 	%p498, %r920, 0;
	@%p498 bra 	$L__BB2_79;
	mov.b32 	%r921, 1;
	shl.b32 	%r922, %r921, %r330;
	and.b32  	%r923, %r922, 144;
	setp.ne.s32 	%p499, %r923, 0;
	@%p499 bra 	$L__BB2_71;
	bra.uni 	$L__BB2_95;
$L__BB2_71:
	setp.ge.u32 	%p500, %r120, %r328;
	@%p500 bra 	$L__BB2_73;
	add.s32 	%r924, %r120, %r122;
	mul.wide.u32 	%rd457, %r924, 2;
	add.s64 	%rd458, %rd4, %rd457;
	ld.global.u16 	%rs609, [%rd458];
	// begin inline asm
	{  cvt.f32.f16 %f2785, %rs609;}

	// end inline asm
	mul.f32 	%f2788, %f50, %f2785;
	fma.rn.f32 	%f2789, %f49, %f12, %f2788;
	mul.wide.u32 	%rd459, %r120, 2;
	add.s64 	%rd460, %rd3, %rd459;
	ld.global.nc.u16 	%rs610, [%rd460];
	// begin inline asm
	{  cvt.f32.f16 %f2786, %rs610;}

	// end inline asm
	add.f32 	%f2790, %f2789, %f2786;
	fma.rn.f32 	%f2791, %f2790, 0fBBBB989D, 0f3F000000;
	cvt.sat.f32.f32 	%f2792, %f2791;
	mov.f32 	%f2793, 0f4B400001;
	mov.f32 	%f2794, 0f437C0000;
	fma.rm.f32 	%f2795, %f2792, %f2794, %f2793;
	add.f32 	%f2796, %f2795, 0fCB40007F;
	neg.f32 	%f2797, %f2796;
	fma.rn.f32 	%f2798, %f2790, 0fBFB8AA3B, %f2797;
	fma.rn.f32 	%f2799, %f2790, 0fB2A57060, %f2798;
	mov.b32 	%r925, %f2795;
	shl.b32 	%r926, %r925, 23;
	mov.b32 	%f2800, %r926;
	ex2.approx.ftz.f32 	%f2801, %f2799;
	fma.rn.f32 	%f2802, %f2801, %f2800, 0f3F800000;
	div.rn.f32 	%f2787, %f2790, %f2802;
	// begin inline asm
	{  cvt.rn.f16.f32 %rs611, %f2787;}

	// end inline asm
	st.global.u16 	[%rd458], %rs611;
$L__BB2_73:
	add.s32 	%r123, %r120, 1;
	setp.ge.u32 	%p501, %r123, %r328;
	@%p501 bra 	$L__BB2_75;
	add.s32 	%r927, %r123, %r122;
	mul.wide.u32 	%rd461, %r927, 2;
	add.s64 	%rd462, %rd4, %rd461;
	ld.global.u16 	%rs612, [%rd462];
	// begin inline asm
	{  cvt.f32.f16 %f2803, %rs612;}

	// end inline asm
	mul.f32 	%f2806, %f50, %f2803;
	fma.rn.f32 	%f2807, %f49, %f11, %f2806;
	mul.wide.u32 	%rd463, %r120, 2;
	add.s64 	%rd464, %rd3, %rd463;
	ld.global.nc.u16 	%rs613, [%rd464+2];
	// begin inline asm
	{  cvt.f32.f16 %f2804, %rs613;}

	// end inline asm
	add.f32 	%f2808, %f2807, %f2804;
	fma.rn.f32 	%f2809, %f2808, 0fBBBB989D, 0f3F000000;
	cvt.sat.f32.f32 	%f2810, %f2809;
	mov.f32 	%f2811, 0f4B400001;
	mov.f32 	%f2812, 0f437C0000;
	fma.rm.f32 	%f2813, %f2810, %f2812, %f2811;
	add.f32 	%f2814, %f2813, 0fCB40007F;
	neg.f32 	%f2815, %f2814;
	fma.rn.f32 	%f2816, %f2808, 0fBFB8AA3B, %f2815;
	fma.rn.f32 	%f2817, %f2808, 0fB2A57060, %f2816;
	mov.b32 	%r928, %f2813;
	shl.b32 	%r929, %r928, 23;
	mov.b32 	%f2818, %r929;
	ex2.approx.ftz.f32 	%f2819, %f2817;
	fma.rn.f32 	%f2820, %f2819, %f2818, 0f3F800000;
	div.rn.f32 	%f2805, %f2808, %f2820;
	// begin inline asm
	{  cvt.rn.f16.f32 %rs614, %f2805;}

	// end inline asm
	st.global.u16 	[%rd462], %rs614;
$L__BB2_75:
	add.s32 	%r124, %r120, 2;
	setp.ge.u32 	%p502, %r124, %r328;
	@%p502 bra 	$L__BB2_77;
	add.s32 	%r930, %r124, %r122;
	mul.wide.u32 	%rd465, %r930, 2;
	add.s64 	%rd466, %rd4, %rd465;
	ld.global.u16 	%rs615, [%rd466];
	// begin inline asm
	{  cvt.f32.f16 %f2821, %rs615;}

	// end inline asm
	mul.f32 	%f2824, %f50, %f2821;
	fma.rn.f32 	%f2825, %f49, %f10, %f2824;
	mul.wide.u32 	%rd467, %r120, 2;
	add.s64 	%rd468, %rd3, %rd467;
	ld.global.nc.u16 	%rs616, [%rd468+4];
	// begin inline asm
	{  cvt.f32.f16 %f2822, %rs616;}

	// end inline asm
	add.f32 	%f2826, %f2825, %f2822;
	fma.rn.f32 	%f2827, %f2826, 0fBBBB989D, 0f3F000000;
	cvt.sat.f32.f32 	%f2828, %f2827;
	mov.f32 	%f2829, 0f4B400001;
	mov.f32 	%f2830, 0f437C0000;
	fma.rm.f32 	%f2831, %f2828, %f2830, %f2829;
	add.f32 	%f2832, %f2831, 0fCB40007F;
	neg.f32 	%f2833, %f2832;
	fma.rn.f32 	%f2834, %f2826, 0fBFB8AA3B, %f2833;
	fma.rn.f32 	%f2835, %f2826, 0fB2A57060, %f2834;
	mov.b32 	%r931, %f2831;
	shl.b32 	%r932, %r931, 23;
	mov.b32 	%f2836, %r932;
	ex2.approx.ftz.f32 	%f2837, %f2835;
	fma.rn.f32 	%f2838, %f2837, %f2836, 0f3F800000;
	div.rn.f32 	%f2823, %f2826, %f2838;
	// begin inline asm
	{  cvt.rn.f16.f32 %rs617, %f2823;}

	// end inline asm
	st.global.u16 	[%rd466], %rs617;
$L__BB2_77:
	add.s32 	%r125, %r120, 3;
	setp.ge.u32 	%p503, %r125, %r328;
	@%p503 bra 	$L__BB2_103;
	add.s32 	%r933, %r125, %r122;
	mul.wide.u32 	%rd469, %r933, 2;
	add.s64 	%rd470, %rd4, %rd469;
	ld.global.u16 	%rs618, [%rd470];
	// begin inline asm
	{  cvt.f32.f16 %f2839, %rs618;}

	// end inline asm
	mul.f32 	%f2842, %f50, %f2839;
	fma.rn.f32 	%f2843, %f49, %f9, %f2842;
	mul.wide.u32 	%rd471, %r120, 2;
	add.s64 	%rd472, %rd3, %rd471;
	ld.global.nc.u16 	%rs619, [%rd472+6];
	// begin inline asm
	{  cvt.f32.f16 %f2840, %rs619;}

	// end inline asm
	add.f32 	%f2844, %f2843, %f2840;
	fma.rn.f32 	%f2845, %f2844, 0fBBBB989D, 0f3F000000;
	cvt.sat.f32.f32 	%f2846, %f2845;
	mov.f32 	%f2847, 0f4B400001;
	mov.f32 	%f2848, 0f437C0000;
	fma.rm.f32 	%f2849, %f2846, %f2848, %f2847;
	add.f32 	%f2850, %f2849, 0fCB40007F;
	neg.f32 	%f2851, %f2850;
	fma.rn.f32 	%f2852, %f2844, 0fBFB8AA3B, %f2851;
	fma.rn.f32 	%f2853, %f2844, 0fB2A57060, %f2852;
	mov.b32 	%r934, %f2849;
	shl.b32 	%r935, %r934, 23;
	mov.b32 	%f2854, %r935;
	ex2.approx.ftz.f32 	%f2855, %f2853;
	fma.rn.f32 	%f2856, %f2855, %f2854, 0f3F800000;
	div.rn.f32 	%f2841, %f2844, %f2856;
	// begin inline asm
	{  cvt.rn.f16.f32 %rs620, %f2841;}

	// end inline asm
	st.global.u16 	[%rd470], %rs620;
	bra.uni 	$L__BB2_103;
$L__BB2_79:
	setp.ge.u32 	%p504, %r120, %r328;
	@%p504 bra 	$L__BB2_81;
	add.s32 	%r936, %r120, %r122;
	mul.wide.u32 	%rd473, %r936, 2;
	add.s64 	%rd474, %rd4, %rd473;
	ld.global.u16 	%rs621, [%rd474];
	// begin inline asm
	{  cvt.f32.f16 %f2857, %rs621;}

	// end inline asm
	mul.f32 	%f2860, %f50, %f2857;
	fma.rn.f32 	%f2861, %f49, %f12, %f2860;
	mul.wide.u32 	%rd475, %r120, 2;
	add.s64 	%rd476, %rd3, %rd475;
	ld.global.nc.u16 	%rs622, [%rd476];
	// begin inline asm
	{  cvt.f32.f16 %f2858, %rs622;}

	// end inline asm
	add.f32 	%f2862, %f2861, %f2858;
	mul.f32 	%f2863, %f2862, %f2862;
	mul.f32 	%f2864, %f2862, %f2863;
	mul.f32 	%f2865, %f2862, 0f3F000000;
	fma.rn.f32 	%f2866, %f2864, 0f3D372713, %f2862;
	mul.f32 	%f2867, %f2866, 0f3F4C422A;
	abs.f32 	%f2868, %f2867;
	mul.f32 	%f2869, %f2868, 0f4038AA3B;
	ex2.approx.ftz.f32 	%f2870, %f2869;
	add.f32 	%f2871, %f2870, 0f3F800000;
	rcp.approx.ftz.f32 	%f2872, %f2871;
	fma.rn.f32 	%f2873, %f2872, 0fC0000000, 0f3F800000;
	setp.ge.f32 	%p505, %f2868, 0f41102CB4;
	selp.f32 	%f2874, 0f3F800000, %f2873, %p505;
	copysign.f32 	%f2875, %f2867, %f2874;
	mul.f32 	%f2876, %f2867, %f2867;
	fma.rn.f32 	%f2877, %f2876, 0f3C80F082, 0fBD563CAE;
	fma.rn.f32 	%f2878, %f2877, %f2876, 0f3E085941;
	fma.rn.f32 	%f2879, %f2878, %f2876, 0fBEAAA9ED;
	fma.rn.f32 	%f2880, %f2879, %f2876, 0f00000000;
	fma.rn.f32 	%f2881, %f2880, %f2867, %f2867;
	setp.ge.f32 	%p506, %f2868, 0f3F19999A;
	selp.f32 	%f2882, %f2875, %f2881, %p506;
	add.f32 	%f2883, %f2882, 0f3F800000;
	mul.f32 	%f2859, %f2865, %f2883;
	// begin inline asm
	{  cvt.rn.f16.f32 %rs623, %f2859;}

	// end inline asm
	st.global.u16 	[%rd474], %rs623;
$L__BB2_81:
	add.s32 	%r126, %r120, 1;
	setp.ge.u32 	%p507, %r126, %r328;
	@%p507 bra 	$L__BB2_83;
	add.s32 	%r937, %r126, %r122;
	mul.wide.u32 	%rd477, %r937, 2;
	add.s64 	%rd478, %rd4, %rd477;
	ld.global.u16 	%rs624, [%rd478];
	// begin inline asm
	{  cvt.f32.f16 %f2884, %rs624;}

	// end inline asm
	mul.f32 	%f2887, %f50, %f2884;
	fma.rn.f32 	%f2888, %f49, %f11, %f2887;
	mul.wide.u32 	%rd479, %r120, 2;
	add.s64 	%rd480, %rd3, %rd479;
	ld.global.nc.u16 	%rs625, [%rd480+2];
	// begin inline asm
	{  cvt.f32.f16 %f2885, %rs625;}

	// end inline asm
	add.f32 	%f2889, %f2888, %f2885;
	mul.f32 	%f2890, %f2889, %f2889;
	mul.f32 	%f2891, %f2889, %f2890;
	mul.f32 	%f2892, %f2889, 0f3F000000;
	fma.rn.f32 	%f2893, %f2891, 0f3D372713, %f2889;
	mul.f32 	%f2894, %f2893, 0f3F4C422A;
	abs.f32 	%f2895, %f2894;
	mul.f32 	%f2896, %f2895, 0f4038AA3B;
	ex2.approx.ftz.f32 	%f2897, %f2896;
	add.f32 	%f2898, %f2897, 0f3F800000;
	rcp.approx.ftz.f32 	%f2899, %f2898;
	fma.rn.f32 	%f2900, %f2899, 0fC0000000, 0f3F800000;
	setp.ge.f32 	%p508, %f2895, 0f41102CB4;
	selp.f32 	%f2901, 0f3F800000, %f2900, %p508;
	copysign.f32 	%f2902, %f2894, %f2901;
	mul.f32 	%f2903, %f2894, %f2894;
	fma.rn.f32 	%f2904, %f2903, 0f3C80F082, 0fBD563CAE;
	fma.rn.f32 	%f2905, %f2904, %f2903, 0f3E085941;
	fma.rn.f32 	%f2906, %f2905, %f2903, 0fBEAAA9ED;
	fma.rn.f32 	%f2907, %f2906, %f2903, 0f00000000;
	fma.rn.f32 	%f2908, %f2907, %f2894, %f2894;
	setp.ge.f32 	%p509, %f2895, 0f3F19999A;
	selp.f32 	%f2909, %f2902, %f2908, %p509;
	add.f32 	%f2910, %f2909, 0f3F800000;
	mul.f32 	%f2886, %f2892, %f2910;
	// begin inline asm
	{  cvt.rn.f16.f32 %rs626, %f2886;}

	// end inline asm
	st.global.u16 	[%rd478], %rs626;
$L__BB2_83:
	add.s32 	%r127, %r120, 2;
	setp.ge.u32 	%p510, %r127, %r328;
	@%p510 bra 	$L__BB2_85;
	add.s32 	%r938, %r127, %r122;
	mul.wide.u32 	%rd481, %r938, 2;
	add.s64 	%rd482, %rd4, %rd481;
	ld.global.u16 	%rs627, [%rd482];
	// begin inline asm
	{  cvt.f32.f16 %f2911, %rs627;}

	// end inline asm
	mul.f32 	%f2914, %f50, %f2911;
	fma.rn.f32 	%f2915, %f49, %f10, %f2914;
	mul.wide.u32 	%rd483, %r120, 2;
	add.s64 	%rd484, %rd3, %rd483;
	ld.global.nc.u16 	%rs628, [%rd484+4];
	// begin inline asm
	{  cvt.f32.f16 %f2912, %rs628;}

	// end inline asm
	add.f32 	%f2916, %f2915, %f2912;
	mul.f32 	%f2917, %f2916, %f2916;
	mul.f32 	%f2918, %f2916, %f2917;
	mul.f32 	%f2919, %f2916, 0f3F000000;
	fma.rn.f32 	%f2920, %f2918, 0f3D372713, %f2916;
	mul.f32 	%f2921, %f2920, 0f3F4C422A;
	abs.f32 	%f2922, %f2921;
	mul.f32 	%f2923, %f2922, 0f4038AA3B;
	ex2.approx.ftz.f32 	%f2924, %f2923;
	add.f32 	%f2925, %f2924, 0f3F800000;
	rcp.approx.ftz.f32 	%f2926, %f2925;
	fma.rn.f32 	%f2927, %f2926, 0fC0000000, 0f3F800000;
	setp.ge.f32 	%p511, %f2922, 0f41102CB4;
	selp.f32 	%f2928, 0f3F800000, %f2927, %p511;
	copysign.f32 	%f2929, %f2921, %f2928;
	mul.f32 	%f2930, %f2921, %f2921;
	fma.rn.f32 	%f2931, %f2930, 0f3C80F082, 0fBD563CAE;
	fma.rn.f32 	%f2932, %f2931, %f2930, 0f3E085941;
	fma.rn.f32 	%f2933, %f2932, %f2930, 0fBEAAA9ED;
	fma.rn.f32 	%f2934, %f2933, %f2930, 0f00000000;
	fma.rn.f32 	%f2935, %f2934, %f2921, %f2921;
	setp.ge.f32 	%p512, %f2922, 0f3F19999A;
	selp.f32 	%f2936, %f2929, %f2935, %p512;
	add.f32 	%f2937, %f2936, 0f3F800000;
	mul.f32 	%f2913, %f2919, %f2937;
	// begin inline asm
	{  cvt.rn.f16.f32 %rs629, %f2913;}

	// end inline asm
	st.global.u16 	[%rd482], %rs629;
$L__BB2_85:
	add.s32 	%r128, %r120, 3;
	setp.ge.u32 	%p513, %r128, %r328;
	@%p513 bra 	$L__BB2_103;
	add.s32 	%r939, %r128, %r122;
	mul.wide.u32 	%rd485, %r939, 2;
	add.s64 	%rd486, %rd4, %rd485;
	ld.global.u16 	%rs630, [%rd486];
	// begin inline asm
	{  cvt.f32.f16 %f2938, %rs630;}

	// end inline asm
	mul.f32 	%f2941, %f50, %f2938;
	fma.rn.f32 	%f2942, %f49, %f9, %f2941;
	mul.wide.u32 	%rd487, %r120, 2;
	add.s64 	%rd488, %rd3, %rd487;
	ld.global.nc.u16 	%rs631, [%rd488+6];
	// begin inline asm
	{  cvt.f32.f16 %f2939, %rs631;}

	// end inline asm
	add.f32 	%f2943, %f2942, %f2939;
	mul.f32 	%f2944, %f2943, %f2943;
	mul.f32 	%f2945, %f2943, %f2944;
	mul.f32 	%f2946, %f2943, 0f3F000000;
	fma.rn.f32 	%f2947, %f2945, 0f3D372713, %f2943;
	mul.f32 	%f2948, %f2947, 0f3F4C422A;
	abs.f32 	%f2949, %f2948;
	mul.f32 	%f2950, %f2949, 0f4038AA3B;
	ex2.approx.ftz.f32 	%f2951, %f2950;
	add.f32 	%f2952, %f2951, 0f3F800000;
	rcp.approx.ftz.f32 	%f2953, %f2952;
	fma.rn.f32 	%f2954, %f2953, 0fC0000000, 0f3F800000;
	setp.ge.f32 	%p514, %f2949, 0f41102CB4;
	selp.f32 	%f2955, 0f3F800000, %f2954, %p514;
	copysign.f32 	%f2956, %f2948, %f2955;
	mul.f32 	%f2957, %f2948, %f2948;
	fma.rn.f32 	%f2958, %f2957, 0f3C80F082, 0fBD563CAE;
	fma.rn.f32 	%f2959, %f2958, %f2957, 0f3E085941;
	fma.rn.f32 	%f2960, %f2959, %f2957, 0fBEAAA9ED;
	fma.rn.f32 	%f2961, %f2960, %f2957, 0f00000000;
	fma.rn.f32 	%f2962, %f2961, %f2948, %f2948;
	setp.ge.f32 	%p515, %f2949, 0f3F19999A;
	selp.f32 	%f2963, %f2956, %f2962, %p515;
	add.f32 	%f2964, %f2963, 0f3F800000;
	mul.f32 	%f2940, %f2946, %f2964;
	// begin inline asm
	{  cvt.rn.f16.f32 %rs632, %f2940;}

	// end inline asm
	st.global.u16 	[%rd486], %rs632;
	bra.uni 	$L__BB2_103;
$L__BB2_87:
	setp.ge.u32 	%p516, %r120, %r328;
	@%p516 bra 	$L__BB2_89;
	add.s32 	%r940, %r120, %r122;
	mul.wide.u32 	%rd489, %r940, 2;
	add.s64 	%rd490, %rd4, %rd489;
	ld.global.u16 	%rs633, [%rd490];
	// begin inline asm
	{  cvt.f32.f16 %f2965, %rs633;}

	// end inline asm
	mul.f32 	%f2968, %f50, %f2965;
	fma.rn.f32 	%f2969, %f49, %f12, %f2968;
	mul.wide.u32 	%rd491, %r120, 2;
	add.s64 	%rd492, %rd3, %rd491;
	ld.global.nc.u16 	%rs634, [%rd492];
	// begin inline asm
	{  cvt.f32.f16 %f2966, %rs634;}

	// end inline asm
	add.f32 	%f2970, %f2969, %f2966;
	max.f32 	%f2967, %f2970, 0f00000000;
	// begin inline asm
	{  cvt.rn.f16.f32 %rs635, %f2967;}

	// end inline asm
	st.global.u16 	[%rd490], %rs635;
$L__BB2_89:
	add.s32 	%r129, %r120, 1;
	setp.ge.u32 	%p517, %r129, %r328;
	@%p517 bra 	$L__BB2_91;
	add.s32 	%r941, %r129, %r122;
	mul.wide.u32 	%rd493, %r941, 2;
	add.s64 	%rd494, %rd4, %rd493;
	ld.global.u16 	%rs636, [%rd494];
	// begin inline asm
	{  cvt.f32.f16 %f2971, %rs636;}

	// end inline asm
	mul.f32 	%f2974, %f50, %f2971;
	fma.rn.f32 	%f2975, %f49, %f11, %f2974;
	mul.wide.u32 	%rd495, %r120, 2;
	add.s64 	%rd496, %rd3, %rd495;
	ld.global.nc.u16 	%rs637, [%rd496+2];
	// begin inline asm
	{  cvt.f32.f16 %f2972, %rs637;}

	// end inline asm
	add.f32 	%f2976, %f2975, %f2972;
	max.f32 	%f2973, %f2976, 0f00000000;
	// begin inline asm
	{  cvt.rn.f16.f32 %rs638, %f2973;}

	// end inline asm
	st.global.u16 	[%rd494], %rs638;
$L__BB2_91:
	add.s32 	%r130, %r120, 2;
	setp.ge.u32 	%p518, %r130, %r328;
	@%p518 bra 	$L__BB2_93;
	add.s32 	%r942, %r130, %r122;
	mul.wide.u32 	%rd497, %r942, 2;
	add.s64 	%rd498, %rd4, %rd497;
	ld.global.u16 	%rs639, [%rd498];
	// begin inline asm
	{  cvt.f32.f16 %f2977, %rs639;}

	// end inline asm
	mul.f32 	%f2980, %f50, %f2977;
	fma.rn.f32 	%f2981, %f49, %f10, %f2980;
	mul.wide.u32 	%rd499, %r120, 2;
	add.s64 	%rd500, %rd3, %rd499;
	ld.global.nc.u16 	%rs640, [%rd500+4];
	// begin inline asm
	{  cvt.f32.f16 %f2978, %rs640;}

	// end inline asm
	add.f32 	%f2982, %f2981, %f2978;
	max.f32 	%f2979, %f2982, 0f00000000;
	// begin inline asm
	{  cvt.rn.f16.f32 %rs641, %f2979;}

	// end inline asm
	st.global.u16 	[%rd498], %rs641;
$L__BB2_93:
	add.s32 	%r131, %r120, 3;
	setp.ge.u32 	%p519, %r131, %r328;
	@%p519 bra 	$L__BB2_103;
	add.s32 	%r943, %r131, %r122;
	mul.wide.u32 	%rd501, %r943, 2;
	add.s64 	%rd502, %rd4, %rd501;
	ld.global.u16 	%rs642, [%rd502];
	// begin inline asm
	{  cvt.f32.f16 %f2983, %rs642;}

	// end inline asm
	mul.f32 	%f2986, %f50, %f2983;
	fma.rn.f32 	%f2987, %f49, %f9, %f2986;
	mul.wide.u32 	%rd503, %r120, 2;
	add.s64 	%rd504, %rd3, %rd503;
	ld.global.nc.u16 	%rs643, [%rd504+6];
	// begin inline asm
	{  cvt.f32.f16 %f2984, %rs643;}

	// end inline asm
	add.f32 	%f2988, %f2987, %f2984;
	max.f32 	%f2985, %f2988, 0f00000000;
	// begin inline asm
	{  cvt.rn.f16.f32 %rs644, %f2985;}

	// end inline asm
	st.global.u16 	[%rd502], %rs644;
	bra.uni 	$L__BB2_103;
$L__BB2_95:
	setp.ge.u32 	%p520, %r120, %r328;
	@%p520 bra 	$L__BB2_97;
	add.s32 	%r944, %r120, %r122;
	mul.wide.u32 	%rd505, %r944, 2;
	add.s64 	%rd506, %rd4, %rd505;
	ld.global.u16 	%rs645, [%rd506];
	// begin inline asm
	{  cvt.f32.f16 %f2989, %rs645;}

	// end inline asm
	mul.f32 	%f2992, %f50, %f2989;
	fma.rn.f32 	%f2993, %f49, %f12, %f2992;
	mul.wide.u32 	%rd507, %r120, 2;
	add.s64 	%rd508, %rd3, %rd507;
	ld.global.nc.u16 	%rs646, [%rd508];
	// begin inline asm
	{  cvt.f32.f16 %f2990, %rs646;}

	// end inline asm
	add.f32 	%f2991, %f2993, %f2990;
	// begin inline asm
	{  cvt.rn.f16.f32 %rs647, %f2991;}

	// end inline asm
	st.global.u16 	[%rd506], %rs647;
$L__BB2_97:
	add.s32 	%r132, %r120, 1;
	setp.ge.u32 	%p521, %r132, %r328;
	@%p521 bra 	$L__BB2_99;
	add.s32 	%r945, %r132, %r122;
	mul.wide.u32 	%rd509, %r945, 2;
	add.s64 	%rd510, %rd4, %rd509;
	ld.global.u16 	%rs648, [%rd510];
	// begin inline asm
	{  cvt.f32.f16 %f2994, %rs648;}

	// end inline asm
	mul.f32 	%f2997, %f50, %f2994;
	fma.rn.f32 	%f2998, %f49, %f11, %f2997;
	mul.wide.u32 	%rd511, %r120, 2;
	add.s64 	%rd512, %rd3, %rd511;
	ld.global.nc.u16 	%rs649, [%rd512+2];
	// begin inline asm
	{  cvt.f32.f16 %f2995, %rs649;}

	// end inline asm
	add.f32 	%f2996, %f2998, %f2995;
	// begin inline asm
	{  cvt.rn.f16.f32 %rs650, %f2996;}

	// end inline asm
	st.global.u16 	[%rd510], %rs650;
$L__BB2_99:
	add.s32 	%r133, %r120, 2;
	setp.ge.u32 	%p522, %r133, %r328;
	@%p522 bra 	$L__BB2_101;
	add.s32 	%r946, %r133, %r122;
	mul.wide.u32 	%rd513, %r946, 2;
	add.s64 	%rd514, %rd4, %rd513;
	ld.global.u16 	%rs651, [%rd514];
	// begin inline asm
	{  cvt.f32.f16 %f2999, %rs651;}

	// end inline asm
	mul.f32 	%f3002, %f50, %f2999;
	fma.rn.f32 	%f3003, %f49, %f10, %f3002;
	mul.wide.u32 	%rd515, %r120, 2;
	add.s64 	%rd516, %rd3, %rd515;
	ld.global.nc.u16 	%rs652, [%rd516+4];
	// begin inline asm
	{  cvt.f32.f16 %f3000, %rs652;}

	// end inline asm
	add.f32 	%f3001, %f3003, %f3000;
	// begin inline asm
	{  cvt.rn.f16.f32 %rs653, %f3001;}

	// end inline asm
	st.global.u16 	[%rd514], %rs653;
$L__BB2_101:
	add.s32 	%r134, %r120, 3;
	setp.ge.u32 	%p523, %r134, %r328;
	@%p523 bra 	$L__BB2_103;
	add.s32 	%r947, %r134, %r122;
	mul.wide.u32 	%rd517, %r947, 2;
	add.s64 	%rd518, %rd4, %rd517;
	ld.global.u16 	%rs654, [%rd518];
	// begin inline asm
	{  cvt.f32.f16 %f3004, %rs654;}

	// end inline asm
	mul.f32 	%f3007, %f50, %f3004;
	fma.rn.f32 	%f3008, %f49, %f9, %f3007;
	mul.wide.u32 	%rd519, %r120, 2;
	add.s64 	%rd520, %rd3, %rd519;
	ld.global.nc.u16 	%rs655, [%rd520+6];
	// begin inline asm
	{  cvt.f32.f16 %f3005, %rs655;}

	// end inline asm
	add.f32 	%f3006, %f3008, %f3005;
	// begin inline asm
	{  cvt.rn.f16.f32 %rs656, %f3006;}

	// end inline asm
	st.global.u16 	[%rd518], %rs656;
$L__BB2_103:
	add.s32 	%r135, %r119, 2;
	setp.ge.u32 	%p524, %r135, %r327;
	@%p524 bra 	$L__BB2_140;
	mul.lo.s32 	%r136, %r135, %r328;
	setp.gt.u32 	%p525, %r330, 7;
	@%p525 bra 	$L__BB2_132;
	mov.b32 	%r949, 1;
	shl.b32 	%r950, %r949, %r330;
	and.b32  	%r951, %r950, 36;
	setp.ne.s32 	%p526, %r951, 0;
	@%p526 bra 	$L__BB2_124;
	mov.b32 	%r952, 1;
	shl.b32 	%r953, %r952, %r330;
	and.b32  	%r954, %r953, 72;
	setp.ne.s32 	%p527, %r954, 0;
	@%p527 bra 	$L__BB2_116;
	mov.b32 	%r955, 1;
	shl.b32 	%r956, %r955, %r330;
	and.b32  	%r957, %r956, 144;
	setp.ne.s32 	%p528, %r957, 0;
	@%p528 bra 	$L__BB2_108;
	bra.uni 	$L__BB2_132;
$L__BB2_108:
	setp.ge.u32 	%p529, %r120, %r328;
	add.s32 	%r958, %r120, %r136;
	mul.wide.u32 	%rd521, %r958, 2;
	add.s64 	%rd5, %rd4, %rd521;
	@%p529 bra 	$L__BB2_110;
	ld.global.u16 	%rs657, [%rd5];
	// begin inline asm
	{  cvt.f32.f16 %f3009, %rs657;}

	// end inline asm
	mul.f32 	%f3012, %f50, %f3009;
	fma.rn.f32 	%f3013, %f49, %f8, %f3012;
	mul.wide.u32 	%rd522, %r120, 2;
	add.s64 	%rd523, %rd3, %rd522;
	ld.global.nc.u16 	%rs658, [%rd523];
	// begin inline asm
	{  cvt.f32.f16 %f3010, %rs658;}

	// end inline asm
	add.f32 	%f3014, %f3013, %f3010;
	fma.rn.f32 	%f3015, %f3014, 0fBBBB989D, 0f3F000000;
	cvt.sat.f32.f32 	%f3016, %f3015;
	mov.f32 	%f3017, 0f4B400001;
	mov.f32 	%f3018, 0f437C0000;
	fma.rm.f32 	%f3019, %f3016, %f3018, %f3017;
	add.f32 	%f3020, %f3019, 0fCB40007F;
	neg.f32 	%f3021, %f3020;
	fma.rn.f32 	%f3022, %f3014, 0fBFB8AA3B, %f3021;
	fma.rn.f32 	%f3023, %f3014, 0fB2A57060, %f3022;
	mov.b32 	%r959, %f3019;
	shl.b32 	%r960, %r959, 23;
	mov.b32 	%f3024, %r960;
	ex2.approx.ftz.f32 	%f3025, %f3023;
	fma.rn.f32 	%f3026, %f3025, %f3024, 0f3F800000;
	div.rn.f32 	%f3011, %f3014, %f3026;
	// begin inline asm
	{  cvt.rn.f16.f32 %rs659, %f3011;}

	// end inline asm
	st.global.u16 	[%rd5], %rs659;
$L__BB2_110:
	add.s32 	%r961, %r120, 1;
	setp.ge.u32 	%p530, %r961, %r328;
	@%p530 bra 	$L__BB2_112;
	ld.global.u16 	%rs660, [%rd5+2];
	// begin inline asm
	{  cvt.f32.f16 %f3027, %rs660;}

	// end inline asm
	mul.f32 	%f3030, %f50, %f3027;
	fma.rn.f32 	%f3031, %f49, %f7, %f3030;
	mul.wide.u32 	%rd524, %r120, 2;
	add.s64 	%rd525, %rd3, %rd524;
	ld.global.nc.u16 	%rs661, [%rd525+2];
	// begin inline asm
	{  cvt.f32.f16 %f3028, %rs661;}

	// end inline asm
	add.f32 	%f3032, %f3031, %f3028;
	fma.rn.f32 	%f3033, %f3032, 0fBBBB989D, 0f3F000000;
	cvt.sat.f32.f32 	%f3034, %f3033;
	mov.f32 	%f3035, 0f4B400001;
	mov.f32 	%f3036, 0f437C0000;
	fma.rm.f32 	%f3037, %f3034, %f3036, %f3035;
	add.f32 	%f3038, %f3037, 0fCB40007F;
	neg.f32 	%f3039, %f3038;
	fma.rn.f32 	%f3040, %f3032, 0fBFB8AA3B, %f3039;
	fma.rn.f32 	%f3041, %f3032, 0fB2A57060, %f3040;
	mov.b32 	%r962, %f3037;
	shl.b32 	%r963, %r962, 23;
	mov.b32 	%f3042, %r963;
	ex2.approx.ftz.f32 	%f3043, %f3041;
	fma.rn.f32 	%f3044, %f3043, %f3042, 0f3F800000;
	div.rn.f32 	%f3029, %f3032, %f3044;
	// begin inline asm
	{  cvt.rn.f16.f32 %rs662, %f3029;}

	// end inline asm
	st.global.u16 	[%rd5+2], %rs662;
$L__BB2_112:
	add.s32 	%r964, %r120, 2;
	setp.ge.u32 	%p531, %r964, %r328;
	add.s32 	%r965, %r964, %r136;
	mul.wide.u32 	%rd526, %r965, 2;
	add.s64 	%rd6, %rd4, %rd526;
	@%p531 bra 	$L__BB2_114;
	ld.global.u16 	%rs663, [%rd6];
	// begin inline asm
	{  cvt.f32.f16 %f3045, %rs663;}

	// end inline asm
	mul.f32 	%f3048, %f50, %f3045;
	fma.rn.f32 	%f3049, %f49, %f6, %f3048;
	mul.wide.u32 	%rd527, %r120, 2;
	add.s64 	%rd528, %rd3, %rd527;
	ld.global.nc.u16 	%rs664, [%rd528+4];
	// begin inline asm
	{  cvt.f32.f16 %f3046, %rs664;}

	// end inline asm
	add.f32 	%f3050, %f3049, %f3046;
	fma.rn.f32 	%f3051, %f3050, 0fBBBB989D, 0f3F000000;
	cvt.sat.f32.f32 	%f3052, %f3051;
	mov.f32 	%f3053, 0f4B400001;
	mov.f32 	%f3054, 0f437C0000;
	fma.rm.f32 	%f3055, %f3052, %f3054, %f3053;
	add.f32 	%f3056, %f3055, 0fCB40007F;
	neg.f32 	%f3057, %f3056;
	fma.rn.f32 	%f3058, %f3050, 0fBFB8AA3B, %f3057;
	fma.rn.f32 	%f3059, %f3050, 0fB2A57060, %f3058;
	mov.b32 	%r966, %f3055;
	shl.b32 	%r967, %r966, 23;
	mov.b32 	%f3060, %r967;
	ex2.approx.ftz.f32 	%f3061, %f3059;
	fma.rn.f32 	%f3062, %f3061, %f3060, 0f3F800000;
	div.rn.f32 	%f3047, %f3050, %f3062;
	// begin inline asm
	{  cvt.rn.f16.f32 %rs665, %f3047;}

	// end inline asm
	st.global.u16 	[%rd6], %rs665;
$L__BB2_114:
	add.s32 	%r968, %r120, 3;
	setp.ge.u32 	%p532, %r968, %r328;
	@%p532 bra 	$L__BB2_140;
	ld.global.u16 	%rs666, [%rd6+2];
	// begin inline asm
	{  cvt.f32.f16 %f3063, %rs666;}

	// end inline asm
	mul.f32 	%f3066, %f50, %f3063;
	fma.rn.f32 	%f3067, %f49, %f5, %f3066;
	mul.wide.u32 	%rd529, %r120, 2;
	add.s64 	%rd530, %rd3, %rd529;
	ld.global.nc.u16 	%rs667, [%rd530+6];
	// begin inline asm
	{  cvt.f32.f16 %f3064, %rs667;}

	// end inline asm
	add.f32 	%f3068, %f3067, %f3064;
	fma.rn.f32 	%f3069, %f3068, 0fBBBB989D, 0f3F000000;
	cvt.sat.f32.f32 	%f3070, %f3069;
	mov.f32 	%f3071, 0f4B400001;
	mov.f32 	%f3072, 0f437C0000;
	fma.rm.f32 	%f3073, %f3070, %f3072, %f3071;
	add.f32 	%f3074, %f3073, 0fCB40007F;
	neg.f32 	%f3075, %f3074;
	fma.rn.f32 	%f3076, %f3068, 0fBFB8AA3B, %f3075;
	fma.rn.f32 	%f3077, %f3068, 0fB2A57060, %f3076;
	mov.b32 	%r969, %f3073;
	shl.b32 	%r970, %r969, 23;
	mov.b32 	%f3078, %r970;
	ex2.approx.ftz.f32 	%f3079, %f3077;
	fma.rn.f32 	%f3080, %f3079, %f3078, 0f3F800000;
	div.rn.f32 	%f3065, %f3068, %f3080;
	// begin inline asm
	{  cvt.rn.f16.f32 %rs668, %f3065;}

	// end inline asm
	st.global.u16 	[%rd6+2], %rs668;
	bra.uni 	$L__BB2_140;
$L__BB2_116:
	setp.ge.u32 	%p533, %r120, %r328;
	add.s32 	%r971, %r120, %r136;
	mul.wide.u32 	%rd531, %r971, 2;
	add.s64 	%rd7, %rd4, %rd531;
	@%p533 bra 	$L__BB2_118;
	ld.global.u16 	%rs669, [%rd7];
	// begin inline asm
	{  cvt.f32.f16 %f3081, %rs669;}

	// end inline asm
	mul.f32 	%f3084, %f50, %f3081;
	fma.rn.f32 	%f3085, %f49, %f8, %f3084;
	mul.wide.u32 	%rd532, %r120, 2;
	add.s64 	%rd533, %rd3, %rd532;
	ld.global.nc.u16 	%rs670, [%rd533];
	// begin inline asm
	{  cvt.f32.f16 %f3082, %rs670;}

	// end inline asm
	add.f32 	%f3086, %f3085, %f3082;
	mul.f32 	%f3087, %f3086, %f3086;
	mul.f32 	%f3088, %f3086, %f3087;
	mul.f32 	%f3089, %f3086, 0f3F000000;
	fma.rn.f32 	%f3090, %f3088, 0f3D372713, %f3086;
	mul.f32 	%f3091, %f3090, 0f3F4C422A;
	abs.f32 	%f3092, %f3091;
	mul.f32 	%f3093, %f3092, 0f4038AA3B;
	ex2.approx.ftz.f32 	%f3094, %f3093;
	add.f32 	%f3095, %f3094, 0f3F800000;
	rcp.approx.ftz.f32 	%f3096, %f3095;
	fma.rn.f32 	%f3097, %f3096, 0fC0000000, 0f3F800000;
	setp.ge.f32 	%p534, %f3092, 0f41102CB4;
	selp.f32 	%f3098, 0f3F800000, %f3097, %p534;
	copysign.f32 	%f3099, %f3091, %f3098;
	mul.f32 	%f3100, %f3091, %f3091;
	fma.rn.f32 	%f3101, %f3100, 0f3C80F082, 0fBD563CAE;
	fma.rn.f32 	%f3102, %f3101, %f3100, 0f3E085941;
	fma.rn.f32 	%f3103, %f3102, %f3100, 0fBEAAA9ED;
	fma.rn.f32 	%f3104, %f3103, %f3100, 0f00000000;
	fma.rn.f32 	%f3105, %f3104, %f3091, %f3091;
	setp.ge.f32 	%p535, %f3092, 0f3F19999A;
	selp.f32 	%f3106, %f3099, %f3105, %p535;
	add.f32 	%f3107, %f3106, 0f3F800000;
	mul.f32 	%f3083, %f3089, %f3107;
	// begin inline asm
	{  cvt.rn.f16.f32 %rs671, %f3083;}

	// end inline asm
	st.global.u16 	[%rd7], %rs671;
$L__BB2_118:
	add.s32 	%r972, %r120, 1;
	setp.ge.u32 	%p536, %r972, %r328;
	@%p536 bra 	$L__BB2_120;
	ld.global.u16 	%rs672, [%rd7+2];
	// begin inline asm
	{  cvt.f32.f16 %f3108, %rs672;}

	// end inline asm
	mul.f32 	%f3111, %f50, %f3108;
	fma.rn.f32 	%f3112, %f49, %f7, %f3111;
	mul.wide.u32 	%rd534, %r120, 2;
	add.s64 	%rd535, %rd3, %rd534;
	ld.global.nc.u16 	%rs673, [%rd535+2];
	// begin inline asm
	{  cvt.f32.f16 %f3109, %rs673;}

	// end inline asm
	add.f32 	%f3113, %f3112, %f3109;
	mul.f32 	%f3114, %f3113, %f3113;
	mul.f32 	%f3115, %f3113, %f3114;
	mul.f32 	%f3116, %f3113, 0f3F000000;
	fma.rn.f32 	%f3117, %f3115, 0f3D372713, %f3113;
	mul.f32 	%f3118, %f3117, 0f3F4C422A;
	abs.f32 	%f3119, %f3118;
	mul.f32 	%f3120, %f3119, 0f4038AA3B;
	ex2.approx.ftz.f32 	%f3121, %f3120;
	add.f32 	%f3122, %f3121, 0f3F800000;
	rcp.approx.ftz.f32 	%f3123, %f3122;
	fma.rn.f32 	%f3124, %f3123, 0fC0000000, 0f3F800000;
	setp.ge.f32 	%p537, %f3119, 0f41102CB4;
	selp.f32 	%f3125, 0f3F800000, %f3124, %p537;
	copysign.f32 	%f3126, %f3118, %f3125;
	mul.f32 	%f3127, %f3118, %f3118;
	fma.rn.f32 	%f3128, %f3127, 0f3C80F082, 0fBD563CAE;
	fma.rn.f32 	%f3129, %f3128, %f3127, 0f3E085941;
	fma.rn.f32 	%f3130, %f3129, %f3127, 0fBEAAA9ED;
	fma.rn.f32 	%f3131, %f3130, %f3127, 0f00000000;
	fma.rn.f32 	%f3132, %f3131, %f3118, %f3118;
	setp.ge.f32 	%p538, %f3119, 0f3F19999A;
	selp.f32 	%f3133, %f3126, %f3132, %p538;
	add.f32 	%f3134, %f3133, 0f3F800000;
	mul.f32 	%f3110, %f3116, %f3134;
	// begin inline asm
	{  cvt.rn.f16.f32 %rs674, %f3110;}

	// end inline asm
	st.global.u16 	[%rd7+2], %rs674;
$L__BB2_120:
	add.s32 	%r973, %r120, 2;
	setp.ge.u32 	%p539, %r973, %r328;
	add.s32 	%r974, %r973, %r136;
	mul.wide.u32 	%rd536, %r974, 2;
	add.s64 	%rd8, %rd4, %rd536;
	@%p539 bra 	$L__BB2_122;
	ld.global.u16 	%rs675, [%rd8];
	// begin inline asm
	{  cvt.f32.f16 %f3135, %rs675;}

	// end inline asm
	mul.f32 	%f3138, %f50, %f3135;
	fma.rn.f32 	%f3139, %f49, %f6, %f3138;
	mul.wide.u32 	%rd537, %r120, 2;
	add.s64 	%rd538, %rd3, %rd537;
	ld.global.nc.u16 	%rs676, [%rd538+4];
	// begin inline asm
	{  cvt.f32.f16 %f3136, %rs676;}

	// end inline asm
	add.f32 	%f3140, %f3139, %f3136;
	mul.f32 	%f3141, %f3140, %f3140;
	mul.f32 	%f3142, %f3140, %f3141;
	mul.f32 	%f3143, %f3140, 0f3F000000;
	fma.rn.f32 	%f3144, %f3142, 0f3D372713, %f3140;
	mul.f32 	%f3145, %f3144, 0f3F4C422A;
	abs.f32 	%f3146, %f3145;
	mul.f32 	%f3147, %f3146, 0f4038AA3B;
	ex2.approx.ftz.f32 	%f3148, %f3147;
	add.f32 	%f3149, %f3148, 0f3F800000;
	rcp.approx.ftz.f32 	%f3150, %f3149;
	fma.rn.f32 	%f3151, %f3150, 0fC0000000, 0f3F800000;
	setp.ge.f32 	%p540, %f3146, 0f41102CB4;
	selp.f32 	%f3152, 0f3F800000, %f3151, %p540;
	copysign.f32 	%f3153, %f3145, %f3152;
	mul.f32 	%f3154, %f3145, %f3145;
	fma.rn.f32 	%f3155, %f3154, 0f3C80F082, 0fBD563CAE;
	fma.rn.f32 	%f3156, %f3155, %f3154, 0f3E085941;
	fma.rn.f32 	%f3157, %f3156, %f3154, 0fBEAAA9ED;
	fma.rn.f32 	%f3158, %f3157, %f3154, 0f00000000;
	fma.rn.f32 	%f3159, %f3158, %f3145, %f3145;
	setp.ge.f32 	%p541, %f3146, 0f3F19999A;
	selp.f32 	%f3160, %f3153, %f3159, %p541;
	add.f32 	%f3161, %f3160, 0f3F800000;
	mul.f32 	%f3137, %f3143, %f3161;
	// begin inline asm
	{  cvt.rn.f16.f32 %rs677, %f3137;}

	// end inline asm
	st.global.u16 	[%rd8], %rs677;
$L__BB2_122:
	add.s32 	%r975, %r120, 3;
	setp.ge.u32 	%p542, %r975, %r328;
	@%p542 bra 	$L__BB2_140;
	ld.global.u16 	%rs678, [%rd8+2];
	// begin inline asm
	{  cvt.f32.f16 %f3162, %rs678;}

	// end inline asm
	mul.f32 	%f3165, %f50, %f3162;
	fma.rn.f32 	%f3166, %f49, %f5, %f3165;
	mul.wide.u32 	%rd539, %r120, 2;
	add.s64 	%rd540, %rd3, %rd539;
	ld.global.nc.u16 	%rs679, [%rd540+6];
	// begin inline asm
	{  cvt.f32.f16 %f3163, %rs679;}

	// end inline asm
	add.f32 	%f3167, %f3166, %f3163;
	mul.f32 	%f3168, %f3167, %f3167;
	mul.f32 	%f3169, %f3167, %f3168;
	mul.f32 	%f3170, %f3167, 0f3F000000;
	fma.rn.f32 	%f3171, %f3169, 0f3D372713, %f3167;
	mul.f32 	%f3172, %f3171, 0f3F4C422A;
	abs.f32 	%f3173, %f3172;
	mul.f32 	%f3174, %f3173, 0f4038AA3B;
	ex2.approx.ftz.f32 	%f3175, %f3174;
	add.f32 	%f3176, %f3175, 0f3F800000;
	rcp.approx.ftz.f32 	%f3177, %f3176;
	fma.rn.f32 	%f3178, %f3177, 0fC0000000, 0f3F800000;
	setp.ge.f32 	%p543, %f3173, 0f41102CB4;
	selp.f32 	%f3179, 0f3F800000, %f3178, %p543;
	copysign.f32 	%f3180, %f3172, %f3179;
	mul.f32 	%f3181, %f3172, %f3172;
	fma.rn.f32 	%f3182, %f3181, 0f3C80F082, 0fBD563CAE;
	fma.rn.f32 	%f3183, %f3182, %f3181, 0f3E085941;
	fma.rn.f32 	%f3184, %f3183, %f3181, 0fBEAAA9ED;
	fma.rn.f32 	%f3185, %f3184, %f3181, 0f00000000;
	fma.rn.f32 	%f3186, %f3185, %f3172, %f3172;
	setp.ge.f32 	%p544, %f3173, 0f3F19999A;
	selp.f32 	%f3187, %f3180, %f3186, %p544;
	add.f32 	%f3188, %f3187, 0f3F800000;
	mul.f32 	%f3164, %f3170, %f3188;
	// begin inline asm
	{  cvt.rn.f16.f32 %rs680, %f3164;}

	// end inline asm
	st.global.u16 	[%rd8+2], %rs680;
	bra.uni 	$L__BB2_140;
$L__BB2_124:
	setp.ge.u32 	%p545, %r120, %r328;
	add.s32 	%r976, %r120, %r136;
	mul.wide.u32 	%rd541, %r976, 2;
	add.s64 	%rd9, %rd4, %rd541;
	@%p545 bra 	$L__BB2_126;
	ld.global.u16 	%rs681, [%rd9];
	// begin inline asm
	{  cvt.f32.f16 %f3189, %rs681;}

	// end inline asm
	mul.f32 	%f3192, %f50, %f3189;
	fma.rn.f32 	%f3193, %f49, %f8, %f3192;
	mul.wide.u32 	%rd542, %r120, 2;
	add.s64 	%rd543, %rd3, %rd542;
	ld.global.nc.u16 	%rs682, [%rd543];
	// begin inline asm
	{  cvt.f32.f16 %f3190, %rs682;}

	// end inline asm
	add.f32 	%f3194, %f3193, %f3190;
	max.f32 	%f3191, %f3194, 0f00000000;
	// begin inline asm
	{  cvt.rn.f16.f32 %rs683, %f3191;}

	// end inline asm
	st.global.u16 	[%rd9], %rs683;
$L__BB2_126:
	add.s32 	%r977, %r120, 1;
	setp.ge.u32 	%p546, %r977, %r328;
	@%p546 bra 	$L__BB2_128;
	ld.global.u16 	%rs684, [%rd9+2];
	// begin inline asm
	{  cvt.f32.f16 %f3195, %rs684;}

	// end inline asm
	mul.f32 	%f3198, %f50, %f3195;
	fma.rn.f32 	%f3199, %f49, %f7, %f3198;
	mul.wide.u32 	%rd544, %r120, 2;
	add.s64 	%rd545, %rd3, %rd544;
	ld.global.nc.u16 	%rs685, [%rd545+2];
	// begin inline asm
	{  cvt.f32.f16 %f3196, %rs685;}

	// end inline asm
	add.f32 	%f3200, %f3199, %f3196;
	max.f32 	%f3197, %f3200, 0f00000000;
	// begin inline asm
	{  cvt.rn.f16.f32 %rs686, %f3197;}

	// end inline asm
	st.global.u16 	[%rd9+2], %rs686;
$L__BB2_128:
	add.s32 	%r978, %r120, 2;
	setp.ge.u32 	%p547, %r978, %r328;
	add.s32 	%r979, %r978, %r136;
	mul.wide.u32 	%rd546, %r979, 2;
	add.s64 	%rd10, %rd4, %rd546;
	@%p547 bra 	$L__BB2_130;
	ld.global.u16 	%rs687, [%rd10];
	// begin inline asm
	{  cvt.f32.f16 %f3201, %rs687;}

	// end inline asm
	mul.f32 	%f3204, %f50, %f3201;
	fma.rn.f32 	%f3205, %f49, %f6, %f3204;
	mul.wide.u32 	%rd547, %r120, 2;
	add.s64 	%rd548, %rd3, %rd547;
	ld.global.nc.u16 	%rs688, [%rd548+4];
	// begin inline asm
	{  cvt.f32.f16 %f3202, %rs688;}

	// end inline asm
	add.f32 	%f3206, %f3205, %f3202;
	max.f32 	%f3203, %f3206, 0f00000000;
	// begin inline asm
	{  cvt.rn.f16.f32 %rs689, %f3203;}

	// end inline asm
	st.global.u16 	[%rd10], %rs689;
$L__BB2_130:
	add.s32 	%r980, %r120, 3;
	setp.ge.u32 	%p548, %r980, %r328;
	@%p548 bra 	$L__BB2_140;
	ld.global.u16 	%rs690, [%rd10+2];
	// begin inline asm
	{  cvt.f32.f16 %f3207, %rs690;}

	// end inline asm
	mul.f32 	%f3210, %f50, %f3207;
	fma.rn.f32 	%f3211, %f49, %f5, %f3210;
	mul.wide.u32 	%rd549, %r120, 2;
	add.s64 	%rd550, %rd3, %rd549;
	ld.global.nc.u16 	%rs691, [%rd550+6];
	// begin inline asm
	{  cvt.f32.f16 %f3208, %rs691;}

	// end inline asm
	add.f32 	%f3212, %f3211, %f3208;
	max.f32 	%f3209, %f3212, 0f00000000;
	// begin inline asm
	{  cvt.rn.f16.f32 %rs692, %f3209;}

	// end inline asm
	st.global.u16 	[%rd10+2], %rs692;
	bra.uni 	$L__BB2_140;
$L__BB2_132:
	setp.ge.u32 	%p549, %r120, %r328;
	add.s32 	%r981, %r120, %r136;
	mul.wide.u32 	%rd551, %r981, 2;
	add.s64 	%rd11, %rd4, %rd551;
	@%p549 bra 	$L__BB2_134;
	ld.global.u16 	%rs693, [%rd11];
	// begin inline asm
	{  cvt.f32.f16 %f3213, %rs693;}

	// end inline asm
	mul.f32 	%f3216, %f50, %f3213;
	fma.rn.f32 	%f3217, %f49, %f8, %f3216;
	mul.wide.u32 	%rd552, %r120, 2;
	add.s64 	%rd553, %rd3, %rd552;
	ld.global.nc.u16 	%rs694, [%rd553];
	// begin inline asm
	{  cvt.f32.f16 %f3214, %rs694;}

	// end inline asm
	add.f32 	%f3215, %f3217, %f3214;
	// begin inline asm
	{  cvt.rn.f16.f32 %rs695, %f3215;}

	// end inline asm
	st.global.u16 	[%rd11], %rs695;
$L__BB2_134:
	add.s32 	%r982, %r120, 1;
	setp.ge.u32 	%p550, %r982, %r328;
	@%p550 bra 	$L__BB2_136;
	ld.global.u16 	%rs696, [%rd11+2];
	// begin inline asm
	{  cvt.f32.f16 %f3218, %rs696;}

	// end inline asm
	mul.f32 	%f3221, %f50, %f3218;
	fma.rn.f32 	%f3222, %f49, %f7, %f3221;
	mul.wide.u32 	%rd554, %r120, 2;
	add.s64 	%rd555, %rd3, %rd554;
	ld.global.nc.u16 	%rs697, [%rd555+2];
	// begin inline asm
	{  cvt.f32.f16 %f3219, %rs697;}

	// end inline asm
	add.f32 	%f3220, %f3222, %f3219;
	// begin inline asm
	{  cvt.rn.f16.f32 %rs698, %f3220;}

	// end inline asm
	st.global.u16 	[%rd11+2], %rs698;
$L__BB2_136:
	add.s32 	%r983, %r120, 2;
	setp.ge.u32 	%p551, %r983, %r328;
	add.s32 	%r984, %r983, %r136;
	mul.wide.u32 	%rd556, %r984, 2;
	add.s64 	%rd12, %rd4, %rd556;
	@%p551 bra 	$L__BB2_138;
	ld.global.u16 	%rs699, [%rd12];
	// begin inline asm
	{  cvt.f32.f16 %f3223, %rs699;}

	// end inline asm
	mul.f32 	%f3226, %f50, %f3223;
	fma.rn.f32 	%f3227, %f49, %f6, %f3226;
	mul.wide.u32 	%rd557, %r120, 2;
	add.s64 	%rd558, %rd3, %rd557;
	ld.global.nc.u16 	%rs700, [%rd558+4];
	// begin inline asm
	{  cvt.f32.f16 %f3224, %rs700;}

	// end inline asm
	add.f32 	%f3225, %f3227, %f3224;
	// begin inline asm
	{  cvt.rn.f16.f32 %rs701, %f3225;}

	// end inline asm
	st.global.u16 	[%rd12], %rs701;
$L__BB2_138:
	add.s32 	%r985, %r120, 3;
	setp.ge.u32 	%p552, %r985, %r328;
	@%p552 bra 	$L__BB2_140;
	ld.global.u16 	%rs702, [%rd12+2];
	// begin inline asm
	{  cvt.f32.f16 %f3228, %rs702;}

	// end inline asm
	mul.f32 	%f3231, %f50, %f3228;
	fma.rn.f32 	%f3232, %f49, %f5, %f3231;
	mul.wide.u32 	%rd559, %r120, 2;
	add.s64 	%rd560, %rd3, %rd559;
	ld.global.nc.u16 	%rs703, [%rd560+6];
	// begin inline asm
	{  cvt.f32.f16 %f3229, %rs703;}

	// end inline asm
	add.f32 	%f3230, %f3232, %f3229;
	// begin inline asm
	{  cvt.rn.f16.f32 %rs704, %f3230;}

	// end inline asm
	st.global.u16 	[%rd12+2], %rs704;
$L__BB2_140:
	add.s32 	%r137, %r119, 3;
	setp.ge.u32 	%p553, %r137, %r327;
	@%p553 bra 	$L__BB2_711;
	mul.lo.s32 	%r138, %r137, %r328;
	setp.gt.u32 	%p554, %r330, 7;
	@%p554 bra 	$L__BB2_169;
	mov.b32 	%r987, 1;
	shl.b32 	%r988, %r987, %r330;
	and.b32  	%r989, %r988, 36;
	setp.ne.s32 	%p555, %r989, 0;
	@%p555 bra 	$L__BB2_161;
	mov.b32 	%r990, 1;
	shl.b32 	%r991, %r990, %r330;
	and.b32  	%r992, %r991, 72;
	setp.ne.s32 	%p556, %r992, 0;
	@%p556 bra 	$L__BB2_153;
	mov.b32 	%r993, 1;
	shl.b32 	%r994, %r993, %r330;
	and.b32  	%r995, %r994, 144;
	setp.ne.s32 	%p557, %r995, 0;
	@%p557 bra 	$L__BB2_145;
	bra.uni 	$L__BB2_169;
$L__BB2_145:
	setp.ge.u32 	%p558, %r120, %r328;
	@%p558 bra 	$L__BB2_147;
	add.s32 	%r996, %r120, %r138;
	mul.wide.u32 	%rd561, %r996, 2;
	add.s64 	%rd562, %rd4, %rd561;
	ld.global.u16 	%rs705, [%rd562];
	// begin inline asm
	{  cvt.f32.f16 %f3233, %rs705;}

	// end inline asm
	mul.f32 	%f3236, %f50, %f3233;
	fma.rn.f32 	%f3237, %f49, %f4, %f3236;
	mul.wide.u32 	%rd563, %r120, 2;
	add.s64 	%rd564, %rd3, %rd563;
	ld.global.nc.u16 	%rs706, [%rd564];
	// begin inline asm
	{  cvt.f32.f16 %f3234, %rs706;}

	// end inline asm
	add.f32 	%f3238, %f3237, %f3234;
	fma.rn.f32 	%f3239, %f3238, 0fBBBB989D, 0f3F000000;
	cvt.sat.f32.f32 	%f3240, %f3239;
	mov.f32 	%f3241, 0f4B400001;
	mov.f32 	%f3242, 0f437C0000;
	fma.rm.f32 	%f3243, %f3240, %f3242, %f3241;
	add.f32 	%f3244, %f3243, 0fCB40007F;
	neg.f32 	%f3245, %f3244;
	fma.rn.f32 	%f3246, %f3238, 0fBFB8AA3B, %f3245;
	fma.rn.f32 	%f3247, %f3238, 0fB2A57060, %f3246;
	mov.b32 	%r997, %f3243;
	shl.b32 	%r998, %r997, 23;
	mov.b32 	%f3248, %r998;
	ex2.approx.ftz.f32 	%f3249, %f3247;
	fma.rn.f32 	%f3250, %f3249, %f3248, 0f3F800000;
	div.rn.f32 	%f3235, %f3238, %f3250;
	// begin inline asm
	{  cvt.rn.f16.f32 %rs707, %f3235;}

	// end inline asm
	st.global.u16 	[%rd562], %rs707;
$L__BB2_147:
	add.s32 	%r139, %r120, 1;
	setp.ge.u32 	%p559, %r139, %r328;
	@%p559 bra 	$L__BB2_149;
	add.s32 	%r999, %r139, %r138;
	mul.wide.u32 	%rd565, %r999, 2;
	add.s64 	%rd566, %rd4, %rd565;
	ld.global.u16 	%rs708, [%rd566];
	// begin inline asm
	{  cvt.f32.f16 %f3251, %rs708;}

	// end inline asm
	mul.f32 	%f3254, %f50, %f3251;
	fma.rn.f32 	%f3255, %f49, %f3, %f3254;
	mul.wide.u32 	%rd567, %r120, 2;
	add.s64 	%rd568, %rd3, %rd567;
	ld.global.nc.u16 	%rs709, [%rd568+2];
	// begin inline asm
	{  cvt.f32.f16 %f3252, %rs709;}

	// end inline asm
	add.f32 	%f3256, %f3255, %f3252;
	fma.rn.f32 	%f3257, %f3256, 0fBBBB989D, 0f3F000000;
	cvt.sat.f32.f32 	%f3258, %f3257;
	mov.f32 	%f3259, 0f4B400001;
	mov.f32 	%f3260, 0f437C0000;
	fma.rm.f32 	%f3261, %f3258, %f3260, %f3259;
	add.f32 	%f3262, %f3261, 0fCB40007F;
	neg.f32 	%f3263, %f3262;
	fma.rn.f32 	%f3264, %f3256, 0fBFB8AA3B, %f3263;
	fma.rn.f32 	%f3265, %f3256, 0fB2A57060, %f3264;
	mov.b32 	%r1000, %f3261;
	shl.b32 	%r1001, %r1000, 23;
	mov.b32 	%f3266, %r1001;
	ex2.approx.ftz.f32 	%f3267, %f3265;
	fma.rn.f32 	%f3268, %f3267, %f3266, 0f3F800000;
	div.rn.f32 	%f3253, %f3256, %f3268;
	// begin inline asm
	{  cvt.rn.f16.f32 %rs710, %f3253;}

	// end inline asm
	st.global.u16 	[%rd566], %rs710;
$L__BB2_149:
	add.s32 	%r140, %r120, 2;
	setp.ge.u32 	%p560, %r140, %r328;
	@%p560 bra 	$L__BB2_151;
	add.s32 	%r1002, %r140, %r138;
	mul.wide.u32 	%rd569, %r1002, 2;
	add.s64 	%rd570, %rd4, %rd569;
	ld.global.u16 	%rs711, [%rd570];
	// begin inline asm
	{  cvt.f32.f16 %f3269, %rs711;}

	// end inline asm
	mul.f32 	%f3272, %f50, %f3269;
	fma.rn.f32 	%f3273, %f49, %f2, %f3272;
	mul.wide.u32 	%rd571, %r120, 2;
	add.s64 	%rd572, %rd3, %rd571;
	ld.global.nc.u16 	%rs712, [%rd572+4];
	// begin inline asm
	{  cvt.f32.f16 %f3270, %rs712;}

	// end inline asm
	add.f32 	%f3274, %f3273, %f3270;
	fma.rn.f32 	%f3275, %f3274, 0fBBBB989D, 0f3F000000;
	cvt.sat.f32.f32 	%f3276, %f3275;
	mov.f32 	%f3277, 0f4B400001;
	mov.f32 	%f3278, 0f437C0000;
	fma.rm.f32 	%f3279, %f3276, %f3278, %f3277;
	add.f32 	%f3280, %f3279, 0fCB40007F;
	neg.f32 	%f3281, %f3280;
	fma.rn.f32 	%f3282, %f3274, 0fBFB8AA3B, %f3281;
	fma.rn.f32 	%f3283, %f3274, 0fB2A57060, %f3282;
	mov.b32 	%r1003, %f3279;
	shl.b32 	%r1004, %r1003, 23;
	mov.b32 	%f3284, %r1004;
	ex2.approx.ftz.f32 	%f3285, %f3283;
	fma.rn.f32 	%f3286, %f3285, %f3284, 0f3F800000;
	div.rn.f32 	%f3271, %f3274, %f3286;
	// begin inline asm
	{  cvt.rn.f16.f32 %rs713, %f3271;}

	// end inline asm
	st.global.u16 	[%rd570], %rs713;
$L__BB2_151:
	add.s32 	%r141, %r120, 3;
	setp.ge.u32 	%p561, %r141, %r328;
	@%p561 bra 	$L__BB2_711;
	add.s32 	%r1005, %r141, %r138;
	mul.wide.u32 	%rd573, %r1005, 2;
	add.s64 	%rd574, %rd4, %rd573;
	ld.global.u16 	%rs714, [%rd574];
	// begin inline asm
	{  cvt.f32.f16 %f3287, %rs714;}

	// end inline asm
	mul.f32 	%f3290, %f50, %f3287;
	fma.rn.f32 	%f3291, %f49, %f1, %f3290;
	mul.wide.u32 	%rd575, %r120, 2;
	add.s64 	%rd576, %rd3, %rd575;
	ld.global.nc.u16 	%rs715, [%rd576+6];
	// begin inline asm
	{  cvt.f32.f16 %f3288, %rs715;}

	// end inline asm
	add.f32 	%f3292, %f3291, %f3288;
	fma.rn.f32 	%f3293, %f3292, 0fBBBB989D, 0f3F000000;
	cvt.sat.f32.f32 	%f3294, %f3293;
	mov.f32 	%f3295, 0f4B400001;
	mov.f32 	%f3296, 0f437C0000;
	fma.rm.f32 	%f3297, %f3294, %f3296, %f3295;
	add.f32 	%f3298, %f3297, 0fCB40007F;
	neg.f32 	%f3299, %f3298;
	fma.rn.f32 	%f3300, %f3292, 0fBFB8AA3B, %f3299;
	fma.rn.f32 	%f3301, %f3292, 0fB2A57060, %f3300;
	mov.b32 	%r1006, %f3297;
	shl.b32 	%r1007, %r1006, 23;
	mov.b32 	%f3302, %r1007;
	ex2.approx.ftz.f32 	%f3303, %f3301;
	fma.rn.f32 	%f3304, %f3303, %f3302, 0f3F800000;
	div.rn.f32 	%f3289, %f3292, %f3304;
	// begin inline asm
	{  cvt.rn.f16.f32 %rs716, %f3289;}

	// end inline asm
	st.global.u16 	[%rd574], %rs716;
	bra.uni 	$L__BB2_711;
$L__BB2_153:
	setp.ge.u32 	%p562, %r120, %r328;
	@%p562 bra 	$L__BB2_155;
	add.s32 	%r1008, %r120, %r138;
	mul.wide.u32 	%rd577, %r1008, 2;
	add.s64 	%rd578, %rd4, %rd577;
	ld.global.u16 	%rs717, [%rd578];
	// begin inline asm
	{  cvt.f32.f16 %f3305, %rs717;}

	// end inline asm
	mul.f32 	%f3308, %f50, %f3305;
	fma.rn.f32 	%f3309, %f49, %f4, %f3308;
	mul.wide.u32 	%rd579, %r120, 2;
	add.s64 	%rd580, %rd3, %rd579;
	ld.global.nc.u16 	%rs718, [%rd580];
	// begin inline asm
	{  cvt.f32.f16 %f3306, %rs718;}

	// end inline asm
	add.f32 	%f3310, %f3309, %f3306;
	mul.f32 	%f3311, %f3310, %f3310;
	mul.f32 	%f3312, %f3310, %f3311;
	mul.f32 	%f3313, %f3310, 0f3F000000;
	fma.rn.f32 	%f3314, %f3312, 0f3D372713, %f3310;
	mul.f32 	%f3315, %f3314, 0f3F4C422A;
	abs.f32 	%f3316, %f3315;
	mul.f32 	%f3317, %f3316, 0f4038AA3B;
	ex2.approx.ftz.f32 	%f3318, %f3317;
	add.f32 	%f3319, %f3318, 0f3F800000;
	rcp.approx.ftz.f32 	%f3320, %f3319;
	fma.rn.f32 	%f3321, %f3320, 0fC0000000, 0f3F800000;
	setp.ge.f32 	%p563, %f3316, 0f41102CB4;
	selp.f32 	%f3322, 0f3F800000, %f3321, %p563;
	copysign.f32 	%f3323, %f3315, %f3322;
	mul.f32 	%f3324, %f3315, %f3315;
	fma.rn.f32 	%f3325, %f3324, 0f3C80F082, 0fBD563CAE;
	fma.rn.f32 	%f3326, %f3325, %f3324, 0f3E085941;
	fma.rn.f32 	%f3327, %f3326, %f3324, 0fBEAAA9ED;
	fma.rn.f32 	%f3328, %f3327, %f3324, 0f00000000;
	fma.rn.f32 	%f3329, %f3328, %f3315, %f3315;
	setp.ge.f32 	%p564, %f3316, 0f3F19999A;
	selp.f32 	%f3330, %f3323, %f3329, %p564;
	add.f32 	%f3331, %f3330, 0f3F800000;
	mul.f32 	%f3307, %f3313, %f3331;
	// begin inline asm
	{  cvt.rn.f16.f32 %rs719, %f3307;}

	// end inline asm
	st.global.u16 	[%rd578], %rs719;
$L__BB2_155:
	add.s32 	%r142, %r120, 1;
	setp.ge.u32 	%p565, %r142, %r328;
	@%p565 bra 	$L__BB2_157;
	add.s32 	%r1009, %r142, %r138;
	mul.wide.u32 	%rd581, %r1009, 2;
	add.s64 	%rd582, %rd4, %rd581;
	ld.global.u16 	%rs720, [%rd582];
	// begin inline asm
	{  cvt.f32.f16 %f3332, %rs720;}

	// end inline asm
	mul.f32 	%f3335, %f50, %f3332;
	fma.rn.f32 	%f3336, %f49, %f3, %f3335;
	mul.wide.u32 	%rd583, %r120, 2;
	add.s64 	%rd584, %rd3, %rd583;
	ld.global.nc.u16 	%rs721, [%rd584+2];
	// begin inline asm
	{  cvt.f32.f16 %f3333, %rs721;}

	// end inline asm
	add.f32 	%f3337, %f3336, %f3333;
	mul.f32 	%f3338, %f3337, %f3337;
	mul.f32 	%f3339, %f3337, %f3338;
	mul.f32 	%f3340, %f3337, 0f3F000000;
	fma.rn.f32 	%f3341, %f3339, 0f3D372713, %f3337;
	mul.f32 	%f3342, %f3341, 0f3F4C422A;
	abs.f32 	%f3343, %f3342;
	mul.f32 	%f3344, %f3343, 0f4038AA3B;
	ex2.approx.ftz.f32 	%f3345, %f3344;
	add.f32 	%f3346, %f3345, 0f3F800000;
	rcp.approx.ftz.f32 	%f3347, %f3346;
	fma.rn.f32 	%f3348, %f3347, 0fC0000000, 0f3F800000;
	setp.ge.f32 	%p566, %f3343, 0f41102CB4;
	selp.f32 	%f3349, 0f3F800000, %f3348, %p566;
	copysign.f32 	%f3350, %f3342, %f3349;
	mul.f32 	%f3351, %f3342, %f3342;
	fma.rn.f32 	%f3352, %f3351, 0f3C80F082, 0fBD563CAE;
	fma.rn.f32 	%f3353, %f3352, %f3351, 0f3E085941;
	fma.rn.f32 	%f3354, %f3353, %f3351, 0fBEAAA9ED;
	fma.rn.f32 	%f3355, %f3354, %f3351, 0f00000000;
	fma.rn.f32 	%f3356, %f3355, %f3342, %f3342;
	setp.ge.f32 	%p567, %f3343, 0f3F19999A;
	selp.f32 	%f3357, %f3350, %f3356, %p567;
	add.f32 	%f3358, %f3357, 0f3F800000;
	mul.f32 	%f3334, %f3340, %f3358;
	// begin inline asm
	{  cvt.rn.f16.f32 %rs722, %f3334;}

	// end inline asm
	st.global.u16 	[%rd582], %rs722;
$L__BB2_157:
	add.s32 	%r143, %r120, 2;
	setp.ge.u32 	%p568, %r143, %r328;
	@%p568 bra 	$L__BB2_159;
	add.s32 	%r1010, %r143, %r138;
	mul.wide.u32 	%rd585, %r1010, 2;
	add.s64 	%rd586, %rd4, %rd585;
	ld.global.u16 	%rs723, [%rd586];
	// begin inline asm
	{  cvt.f32.f16 %f3359, %rs723;}

	// end inline asm
	mul.f32 	%f3362, %f50, %f3359;
	fma.rn.f32 	%f3363, %f49, %f2, %f3362;
	mul.wide.u32 	%rd587, %r120, 2;
	add.s64 	%rd588, %rd3, %rd587;
	ld.global.nc.u16 	%rs724, [%rd588+4];
	// begin inline asm
	{  cvt.f32.f16 %f3360, %rs724;}

	// end inline asm
	add.f32 	%f3364, %f3363, %f3360;
	mul.f32 	%f3365, %f3364, %f3364;
	mul.f32 	%f3366, %f3364, %f3365;
	mul.f32 	%f3367, %f3364, 0f3F000000;
	fma.rn.f32 	%f3368, %f3366, 0f3D372713, %f3364;
	mul.f32 	%f3369, %f3368, 0f3F4C422A;
	abs.f32 	%f3370, %f3369;
	mul.f32 	%f3371, %f3370, 0f4038AA3B;
	ex2.approx.ftz.f32 	%f3372, %f3371;
	add.f32 	%f3373, %f3372, 0f3F800000;
	rcp.approx.ftz.f32 	%f3374, %f3373;
	fma.rn.f32 	%f3375, %f3374, 0fC0000000, 0f3F800000;
	setp.ge.f32 	%p569, %f3370, 0f41102CB4;
	selp.f32 	%f3376, 0f3F800000, %f3375, %p569;
	copysign.f32 	%f3377, %f3369, %f3376;
	mul.f32 	%f3378, %f3369, %f3369;
	fma.rn.f32 	%f3379, %f3378, 0f3C80F082, 0fBD563CAE;
	fma.rn.f32 	%f3380, %f3379, %f3378, 0f3E085941;
	fma.rn.f32 	%f3381, %f3380, %f3378, 0fBEAAA9ED;
	fma.rn.f32 	%f3382, %f3381, %f3378, 0f00000000;
	fma.rn.f32 	%f3383, %f3382, %f3369, %f3369;
	setp.ge.f32 	%p570, %f3370, 0f3F19999A;
	selp.f32 	%f3384, %f3377, %f3383, %p570;
	add.f32 	%f3385, %f3384, 0f3F800000;
	mul.f32 	%f3361, %f3367, %f3385;
	// begin inline asm
	{  cvt.rn.f16.f32 %rs725, %f3361;}

	// end inline asm
	st.global.u16 	[%rd586], %rs725;
$L__BB2_159:
	add.s32 	%r144, %r120, 3;
	setp.ge.u32 	%p571, %r144, %r328;
	@%p571 bra 	$L__BB2_711;
	add.s32 	%r1011, %r144, %r138;
	mul.wide.u32 	%rd589, %r1011, 2;
	add.s64 	%rd590, %rd4, %rd589;
	ld.global.u16 	%rs726, [%rd590];
	// begin inline asm
	{  cvt.f32.f16 %f3386, %rs726;}

	// end inline asm
	mul.f32 	%f3389, %f50, %f3386;
	fma.rn.f32 	%f3390, %f49, %f1, %f3389;
	mul.wide.u32 	%rd591, %r120, 2;
	add.s64 	%rd592, %rd3, %rd591;
	ld.global.nc.u16 	%rs727, [%rd592+6];
	// begin inline asm
	{  cvt.f32.f16 %f3387, %rs727;}

	// end inline asm
	add.f32 	%f3391, %f3390, %f3387;
	mul.f32 	%f3392, %f3391, %f3391;
	mul.f32 	%f3393, %f3391, %f3392;
	mul.f32 	%f3394, %f3391, 0f3F000000;
	fma.rn.f32 	%f3395, %f3393, 0f3D372713, %f3391;
	mul.f32 	%f3396, %f3395, 0f3F4C422A;
	abs.f32 	%f3397, %f3396;
	mul.f32 	%f3398, %f3397, 0f4038AA3B;
	ex2.approx.ftz.f32 	%f3399, %f3398;
	add.f32 	%f3400, %f3399, 0f3F800000;
	rcp.approx.ftz.f32 	%f3401, %f3400;
	fma.rn.f32 	%f3402, %f3401, 0fC0000000, 0f3F800000;
	setp.ge.f32 	%p572, %f3397, 0f41102CB4;
	selp.f32 	%f3403, 0f3F800000, %f3402, %p572;
	copysign.f32 	%f3404, %f3396, %f3403;
	mul.f32 	%f3405, %f3396, %f3396;
	fma.rn.f32 	%f3406, %f3405, 0f3C80F082, 0fBD563CAE;
	fma.rn.f32 	%f3407, %f3406, %f3405, 0f3E085941;
	fma.rn.f32 	%f3408, %f3407, %f3405, 0fBEAAA9ED;
	fma.rn.f32 	%f3409, %f3408, %f3405, 0f00000000;
	fma.rn.f32 	%f3410, %f3409, %f3396, %f3396;
	setp.ge.f32 	%p573, %f3397, 0f3F19999A;
	selp.f32 	%f3411, %f3404, %f3410, %p573;
	add.f32 	%f3412, %f3411, 0f3F800000;
	mul.f32 	%f3388, %f3394, %f3412;
	// begin inline asm
	{  cvt.rn.f16.f32 %rs728, %f3388;}

	// end inline asm
	st.global.u16 	[%rd590], %rs728;
	bra.uni 	$L__BB2_711;
$L__BB2_161:
	setp.ge.u32 	%p574, %r120, %r328;
	@%p574 bra 	$L__BB2_163;
	add.s32 	%r1012, %r120, %r138;
	mul.wide.u32 	%rd593, %r1012, 2;
	add.s64 	%rd594, %rd4, %rd593;
	ld.global.u16 	%rs729, [%rd594];
	// begin inline asm
	{  cvt.f32.f16 %f3413, %rs729;}

	// end inline asm
	mul.f32 	%f3416, %f50, %f3413;
	fma.rn.f32 	%f3417, %f49, %f4, %f3416;
	mul.wide.u32 	%rd595, %r120, 2;
	add.s64 	%rd596, %rd3, %rd595;
	ld.global.nc.u16 	%rs730, [%rd596];
	// begin inline asm
	{  cvt.f32.f16 %f3414, %rs730;}

	// end inline asm
	add.f32 	%f3418, %f3417, %f3414;
	max.f32 	%f3415, %f3418, 0f00000000;
	// begin inline asm
	{  cvt.rn.f16.f32 %rs731, %f3415;}

	// end inline asm
	st.global.u16 	[%rd594], %rs731;
$L__BB2_163:
	add.s32 	%r145, %r120, 1;
	setp.ge.u32 	%p575, %r145, %r328;
	@%p575 bra 	$L__BB2_165;
	add.s32 	%r1013, %r145, %r138;
	mul.wide.u32 	%rd597, %r1013, 2;
	add.s64 	%rd598, %rd4, %rd597;
	ld.global.u16 	%rs732, [%rd598];
	// begin inline asm
	{  cvt.f32.f16 %f3419, %rs732;}

	// end inline asm
	mul.f32 	%f3422, %f50, %f3419;
	fma.rn.f32 	%f3423, %f49, %f3, %f3422;
	mul.wide.u32 	%rd599, %r120, 2;
	add.s64 	%rd600, %rd3, %rd599;
	ld.global.nc.u16 	%rs733, [%rd600+2];
	// begin inline asm
	{  cvt.f32.f16 %f3420, %rs733;}

	// end inline asm
	add.f32 	%f3424, %f3423, %f3420;
	max.f32 	%f3421, %f3424, 0f00000000;
	// begin inline asm
	{  cvt.rn.f16.f32 %rs734, %f3421;}

	// end inline asm
	st.global.u16 	[%rd598], %rs734;
$L__BB2_165:
	add.s32 	%r146, %r120, 2;
	setp.ge.u32 	%p576, %r146, %r328;
	@%p576 bra 	$L__BB2_167;
	add.s32 	%r1014, %r146, %r138;
	mul.wide.u32 	%rd601, %r1014, 2;
	add.s64 	%rd602, %rd4, %rd601;
	ld.global.u16 	%rs735, [%rd602];
	// begin inline asm
	{  cvt.f32.f16 %f3425, %rs735;}

	// end inline asm
	mul.f32 	%f3428, %f50, %f3425;
	fma.rn.f32 	%f3429, %f49, %f2, %f3428;
	mul.wide.u32 	%rd603, %r120, 2;
	add.s64 	%rd604, %rd3, %rd603;
	ld.global.nc.u16 	%rs736, [%rd604+4];
	// begin inline asm
	{  cvt.f32.f16 %f3426, %rs736;}

	// end inline asm
	add.f32 	%f3430, %f3429, %f3426;
	max.f32 	%f3427, %f3430, 0f00000000;
	// begin inline asm
	{  cvt.rn.f16.f32 %rs737, %f3427;}

	// end inline asm
	st.global.u16 	[%rd602], %rs737;
$L__BB2_167:
	add.s32 	%r147, %r120, 3;
	setp.ge.u32 	%p577, %r147, %r328;
	@%p577 bra 	$L__BB2_711;
	add.s32 	%r1015, %r147, %r138;
	mul.wide.u32 	%rd605, %r1015, 2;
	add.s64 	%rd606, %rd4, %rd605;
	ld.global.u16 	%rs738, [%rd606];
	// begin inline asm
	{  cvt.f32.f16 %f3431, %rs738;}

	// end inline asm
	mul.f32 	%f3434, %f50, %f3431;
	fma.rn.f32 	%f3435, %f49, %f1, %f3434;
	mul.wide.u32 	%rd607, %r120, 2;
	add.s64 	%rd608, %rd3, %rd607;
	ld.global.nc.u16 	%rs739, [%rd608+6];
	// begin inline asm
	{  cvt.f32.f16 %f3432, %rs739;}

	// end inline asm
	add.f32 	%f3436, %f3435, %f3432;
	max.f32 	%f3433, %f3436, 0f00000000;
	// begin inline asm
	{  cvt.rn.f16.f32 %rs740, %f3433;}

	// end inline asm
	st.global.u16 	[%rd606], %rs740;
	bra.uni 	$L__BB2_711;
$L__BB2_169:
	setp.ge.u32 	%p578, %r120, %r328;
	@%p578 bra 	$L__BB2_171;
	add.s32 	%r1016, %r120, %r138;
	mul.wide.u32 	%rd609, %r1016, 2;
	add.s64 	%rd610, %rd4, %rd609;
	ld.global.u16 	%rs741, [%rd610];
	// begin inline asm
	{  cvt.f32.f16 %f3437, %rs741;}

	// end inline asm
	mul.f32 	%f3440, %f50, %f3437;
	fma.rn.f32 	%f3441, %f49, %f4, %f3440;
	mul.wide.u32 	%rd611, %r120, 2;
	add.s64 	%rd612, %rd3, %rd611;
	ld.global.nc.u16 	%rs742, [%rd612];
	// begin inline asm
	{  cvt.f32.f16 %f3438, %rs742;}

	// end inline asm
	add.f32 	%f3439, %f3441, %f3438;
	// begin inline asm
	{  cvt.rn.f16.f32 %rs743, %f3439;}

	// end inline asm
	st.global.u16 	[%rd610], %rs743;
$L__BB2_171:
	add.s32 	%r148, %r120, 1;
	setp.ge.u32 	%p579, %r148, %r328;
	@%p579 bra 	$L__BB2_173;
	add.s32 	%r1017, %r148, %r138;
	mul.wide.u32 	%rd613, %r1017, 2;
	add.s64 	%rd614, %rd4, %rd613;
	ld.global.u16 	%rs744, [%rd614];
	// begin inline asm
	{  cvt.f32.f16 %f3442, %rs744;}

	// end inline asm
	mul.f32 	%f3445, %f50, %f3442;
	fma.rn.f32 	%f3446, %f49, %f3, %f3445;
	mul.wide.u32 	%rd615, %r120, 2;
	add.s64 	%rd616, %rd3, %rd615;
	ld.global.nc.u16 	%rs745, [%rd616+2];
	// begin inline asm
	{  cvt.f32.f16 %f3443, %rs745;}

	// end inline asm
	add.f32 	%f3444, %f3446, %f3443;
	// begin inline asm
	{  cvt.rn.f16.f32 %rs746, %f3444;}

	// end inline asm
	st.global.u16 	[%rd614], %rs746;
$L__BB2_173:
	add.s32 	%r149, %r120, 2;
	setp.ge.u32 	%p580, %r149, %r328;
	@%p580 bra 	$L__BB2_175;
	add.s32 	%r1018, %r149, %r138;
	mul.wide.u32 	%rd617, %r1018, 2;
	add.s64 	%rd618, %rd4, %rd617;
	ld.global.u16 	%rs747, [%rd618];
	// begin inline asm
	{  cvt.f32.f16 %f3447, %rs747;}

	// end inline asm
	mul.f32 	%f3450, %f50, %f3447;
	fma.rn.f32 	%f3451, %f49, %f2, %f3450;
	mul.wide.u32 	%rd619, %r120, 2;
	add.s64 	%rd620, %rd3, %rd619;
	ld.global.nc.u16 	%rs748, [%rd620+4];
	// begin inline asm
	{  cvt.f32.f16 %f3448, %rs748;}

	// end inline asm
	add.f32 	%f3449, %f3451, %f3448;
	// begin inline asm
	{  cvt.rn.f16.f32 %rs749, %f3449;}

	// end inline asm
	st.global.u16 	[%rd618], %rs749;
$L__BB2_175:
	add.s32 	%r150, %r120, 3;
	setp.ge.u32 	%p581, %r150, %r328;
	@%p581 bra 	$L__BB2_711;
	add.s32 	%r1019, %r150, %r138;
	mul.wide.u32 	%rd621, %r1019, 2;
	add.s64 	%rd622, %rd4, %rd621;
	ld.global.u16 	%rs750, [%rd622];
	// begin inline asm
	{  cvt.f32.f16 %f3452, %rs750;}

	// end inline asm
	mul.f32 	%f3455, %f50, %f3452;
	fma.rn.f32 	%f3456, %f49, %f1, %f3455;
	mul.wide.u32 	%rd623, %r120, 2;
	add.s64 	%rd624, %rd3, %rd623;
	ld.global.nc.u16 	%rs751, [%rd624+6];
	// begin inline asm
	{  cvt.f32.f16 %f3453, %rs751;}

	// end inline asm
	add.f32 	%f3454, %f3456, %f3453;
	// begin inline asm
	{  cvt.rn.f16.f32 %rs752, %f3454;}

	// end inline asm
	st.global.u16 	[%rd622], %rs752;
	bra.uni 	$L__BB2_711;
$L__BB2_177:
	mul.lo.s32 	%r151, %r119, %r328;
	setp.gt.u32 	%p467, %r330, 7;
	@%p467 bra 	$L__BB2_205;
	mov.b32 	%r881, 1;
	shl.b32 	%r882, %r881, %r330;
	and.b32  	%r883, %r882, 36;
	setp.ne.s32 	%p468, %r883, 0;
	@%p468 bra 	$L__BB2_189;
	mov.b32 	%r884, 1;
	shl.b32 	%r885, %r884, %r330;
	and.b32  	%r886, %r885, 72;
	setp.ne.s32 	%p469, %r886, 0;
	@%p469 bra 	$L__BB2_197;
	mov.b32 	%r887, 1;
	shl.b32 	%r888, %r887, %r330;
	and.b32  	%r889, %r888, 144;
	setp.ne.s32 	%p470, %r889, 0;
	@%p470 bra 	$L__BB2_181;
	bra.uni 	$L__BB2_205;
$L__BB2_181:
	setp.ge.u32 	%p471, %r120, %r328;
	add.s32 	%r890, %r120, %r151;
	mul.wide.u32 	%rd449, %r890, 2;
	add.s64 	%rd17, %rd4, %rd449;
	mul.wide.u32 	%rd450, %r120, 2;
	add.s64 	%rd18, %rd3, %rd450;
	@%p471 bra 	$L__BB2_183;
	ld.global.u16 	%rs561, [%rd17];
	// begin inline asm
	{  cvt.f32.f16 %f2561, %rs561;}

	// end inline asm
	mul.f32 	%f2564, %f50, %f2561;
	fma.rn.f32 	%f2565, %f49, %f16, %f2564;
	ld.global.nc.u16 	%rs562, [%rd18];
	// begin inline asm
	{  cvt.f32.f16 %f2562, %rs562;}

	// end inline asm
	add.f32 	%f2566, %f2565, %f2562;
	fma.rn.f32 	%f2567, %f2566, 0fBBBB989D, 0f3F000000;
	cvt.sat.f32.f32 	%f2568, %f2567;
	mov.f32 	%f2569, 0f4B400001;
	mov.f32 	%f2570, 0f437C0000;
	fma.rm.f32 	%f2571, %f2568, %f2570, %f2569;
	add.f32 	%f2572, %f2571, 0fCB40007F;
	neg.f32 	%f2573, %f2572;
	fma.rn.f32 	%f2574, %f2566, 0fBFB8AA3B, %f2573;
	fma.rn.f32 	%f2575, %f2566, 0fB2A57060, %f2574;
	mov.b32 	%r891, %f2571;
	shl.b32 	%r892, %r891, 23;
	mov.b32 	%f2576, %r892;
	ex2.approx.ftz.f32 	%f2577, %f2575;
	fma.rn.f32 	%f2578, %f2577, %f2576, 0f3F800000;
	div.rn.f32 	%f2563, %f2566, %f2578;
	// begin inline asm
	{  cvt.rn.f16.f32 %rs563, %f2563;}

	// end inline asm
	st.global.u16 	[%rd17], %rs563;
$L__BB2_183:
	add.s32 	%r893, %r120, 1;
	setp.ge.u32 	%p472, %r893, %r328;
	@%p472 bra 	$L__BB2_185;
	ld.global.u16 	%rs564, [%rd17+2];
	// begin inline asm
	{  cvt.f32.f16 %f2579, %rs564;}

	// end inline asm
	mul.f32 	%f2582, %f50, %f2579;
	fma.rn.f32 	%f2583, %f49, %f15, %f2582;
	ld.global.nc.u16 	%rs565, [%rd18+2];
	// begin inline asm
	{  cvt.f32.f16 %f2580, %rs565;}

	// end inline asm
	add.f32 	%f2584, %f2583, %f2580;
	fma.rn.f32 	%f2585, %f2584, 0fBBBB989D, 0f3F000000;
	cvt.sat.f32.f32 	%f2586, %f2585;
	mov.f32 	%f2587, 0f4B400001;
	mov.f32 	%f2588, 0f437C0000;
	fma.rm.f32 	%f2589, %f2586, %f2588, %f2587;
	add.f32 	%f2590, %f2589, 0fCB40007F;
	neg.f32 	%f2591, %f2590;
	fma.rn.f32 	%f2592, %f2584, 0fBFB8AA3B, %f2591;
	fma.rn.f32 	%f2593, %f2584, 0fB2A57060, %f2592;
	mov.b32 	%r894, %f2589;
	shl.b32 	%r895, %r894, 23;
	mov.b32 	%f2594, %r895;
	ex2.approx.ftz.f32 	%f2595, %f2593;
	fma.rn.f32 	%f2596, %f2595, %f2594, 0f3F800000;
	div.rn.f32 	%f2581, %f2584, %f2596;
	// begin inline asm
	{  cvt.rn.f16.f32 %rs566, %f2581;}

	// end inline asm
	st.global.u16 	[%rd17+2], %rs566;
$L__BB2_185:
	add.s32 	%r896, %r120, 2;
	setp.ge.u32 	%p473, %r896, %r328;
	@%p473 bra 	$L__BB2_187;
	ld.global.u16 	%rs567, [%rd17+4];
	// begin inline asm
	{  cvt.f32.f16 %f2597, %rs567;}

	// end inline asm
	mul.f32 	%f2600, %f50, %f2597;
	fma.rn.f32 	%f2601, %f49, %f14, %f2600;
	ld.global.nc.u16 	%rs568, [%rd18+4];
	// begin inline asm
	{  cvt.f32.f16 %f2598, %rs568;}

	// end inline asm
	add.f32 	%f2602, %f2601, %f2598;
	fma.rn.f32 	%f2603, %f2602, 0fBBBB989D, 0f3F000000;
	cvt.sat.f32.f32 	%f2604, %f2603;
	mov.f32 	%f2605, 0f4B400001;
	mov.f32 	%f2606, 0f437C0000;
	fma.rm.f32 	%f2607, %f2604, %f2606, %f2605;
	add.f32 	%f2608, %f2607, 0fCB40007F;
	neg.f32 	%f2609, %f2608;
	fma.rn.f32 	%f2610, %f2602, 0fBFB8AA3B, %f2609;
	fma.rn.f32 	%f2611, %f2602, 0fB2A57060, %f2610;
	mov.b32 	%r897, %f2607;
	shl.b32 	%r898, %r897, 23;
	mov.b32 	%f2612, %r898;
	ex2.approx.ftz.f32 	%f2613, %f2611;
	fma.rn.f32 	%f2614, %f2613, %f2612, 0f3F800000;
	div.rn.f32 	%f2599, %f2602, %f2614;
	// begin inline asm
	{  cvt.rn.f16.f32 %rs569, %f2599;}

	// end inline asm
	st.global.u16 	[%rd17+4], %rs569;
$L__BB2_187:
	add.s32 	%r899, %r120, 3;
	setp.ge.u32 	%p474, %r899, %r328;
	@%p474 bra 	$L__BB2_66;
	ld.global.u16 	%rs570, [%rd17+6];
	// begin inline asm
	{  cvt.f32.f16 %f2615, %rs570;}

	// end inline asm
	mul.f32 	%f2618, %f50, %f2615;
	fma.rn.f32 	%f2619, %f49, %f13, %f2618;
	ld.global.nc.u16 	%rs571, [%rd18+6];
	// begin inline asm
	{  cvt.f32.f16 %f2616, %rs571;}

	// end inline asm
	add.f32 	%f2620, %f2619, %f2616;
	fma.rn.f32 	%f2621, %f2620, 0fBBBB989D, 0f3F000000;
	cvt.sat.f32.f32 	%f2622, %f2621;
	mov.f32 	%f2623, 0f4B400001;
	mov.f32 	%f2624, 0f437C0000;
	fma.rm.f32 	%f2625, %f2622, %f2624, %f2623;
	add.f32 	%f2626, %f2625, 0fCB40007F;
	neg.f32 	%f2627, %f2626;
	fma.rn.f32 	%f2628, %f2620, 0fBFB8AA3B, %f2627;
	fma.rn.f32 	%f2629, %f2620, 0fB2A57060, %f2628;
	mov.b32 	%r900, %f2625;
	shl.b32 	%r901, %r900, 23;
	mov.b32 	%f2630, %r901;
	ex2.approx.ftz.f32 	%f2631, %f2629;
	fma.rn.f32 	%f2632, %f2631, %f2630, 0f3F800000;
	div.rn.f32 	%f2617, %f2620, %f2632;
	// begin inline asm
	{  cvt.rn.f16.f32 %rs572, %f2617;}

	// end inline asm
	st.global.u16 	[%rd17+6], %rs572;
	bra.uni 	$L__BB2_66;
$L__BB2_189:
	setp.ge.u32 	%p487, %r120, %r328;
	add.s32 	%r906, %r120, %r151;
	mul.wide.u32 	%rd453, %r906, 2;
	add.s64 	%rd13, %rd4, %rd453;
	mul.wide.u32 	%rd454, %r120, 2;
	add.s64 	%rd14, %rd3, %rd454;
	@%p487 bra 	$L__BB2_191;
	ld.global.u16 	%rs585, [%rd13];
	// begin inline asm
	{  cvt.f32.f16 %f2741, %rs585;}

	// end inline asm
	mul.f32 	%f2744, %f50, %f2741;
	fma.rn.f32 	%f2745, %f49, %f16, %f2744;
	ld.global.nc.u16 	%rs586, [%rd14];
	// begin inline asm
	{  cvt.f32.f16 %f2742, %rs586;}

	// end inline asm
	add.f32 	%f2746, %f2745, %f2742;
	max.f32 	%f2743, %f2746, 0f00000000;
	// begin inline asm
	{  cvt.rn.f16.f32 %rs587, %f2743;}

	// end inline asm
	st.global.u16 	[%rd13], %rs587;
$L__BB2_191:
	add.s32 	%r907, %r120, 1;
	setp.ge.u32 	%p488, %r907, %r328;
	@%p488 bra 	$L__BB2_193;
	ld.global.u16 	%rs588, [%rd13+2];
	// begin inline asm
	{  cvt.f32.f16 %f2747, %rs588;}

	// end inline asm
	mul.f32 	%f2750, %f50, %f2747;
	fma.rn.f32 	%f2751, %f49, %f15, %f2750;
	ld.global.nc.u16 	%rs589, [%rd14+2];
	// begin inline asm
	{  cvt.f32.f16 %f2748, %rs589;}

	// end inline asm
	add.f32 	%f2752, %f2751, %f2748;
	max.f32 	%f2749, %f2752, 0f00000000;
	// begin inline asm
	{  cvt.rn.f16.f32 %rs590, %f2749;}

	// end inline asm
	st.global.u16 	[%rd13+2], %rs590;
$L__BB2_193:
	add.s32 	%r908, %r120, 2;
	setp.ge.u32 	%p489, %r908, %r328;
	@%p489 bra 	$L__BB2_195;
	ld.global.u16 	%rs591, [%rd13+4];
	// begin inline asm
	{  cvt.f32.f16 %f2753, %rs591;}

	// end inline asm
	mul.f32 	%f2756, %f50, %f2753;
	fma.rn.f32 	%f2757, %f49, %f14, %f2756;
	ld.global.nc.u16 	%rs592, [%rd14+4];
	// begin inline asm
	{  cvt.f32.f16 %f2754, %rs592;}

	// end inline asm
	add.f32 	%f2758, %f2757, %f2754;
	max.f32 	%f2755, %f2758, 0f00000000;
	// begin inline asm
	{  cvt.rn.f16.f32 %rs593, %f2755;}

	// end inline asm
	st.global.u16 	[%rd13+4], %rs593;
$L__BB2_195:
	add.s32 	%r909, %r120, 3;
	setp.ge.u32 	%p490, %r909, %r328;
	@%p490 bra 	$L__BB2_66;
	ld.global.u16 	%rs594, [%rd13+6];
	// begin inline asm
	{  cvt.f32.f16 %f2759, %rs594;}

	// end inline asm
	mul.f32 	%f2762, %f50, %f2759;
	fma.rn.f32 	%f2763, %f49, %f13, %f2762;
	ld.global.nc.u16 	%rs595, [%rd14+6];
	// begin inline asm
	{  cvt.f32.f16 %f2760, %rs595;}

	// end inline asm
	add.f32 	%f2764, %f2763, %f2760;
	max.f32 	%f2761, %f2764, 0f00000000;
	// begin inline asm
	{  cvt.rn.f16.f32 %rs596, %f2761;}

	// end inline asm
	st.global.u16 	[%rd13+6], %rs596;
	bra.uni 	$L__BB2_66;
$L__BB2_197:
	setp.ge.u32 	%p475, %r120, %r328;
	add.s32 	%r902, %r120, %r151;
	mul.wide.u32 	%rd451, %r902, 2;
	add.s64 	%rd15, %rd4, %rd451;
	mul.wide.u32 	%rd452, %r120, 2;
	add.s64 	%rd16, %rd3, %rd452;
	@%p475 bra 	$L__BB2_199;
	ld.global.u16 	%rs573, [%rd15];
	// begin inline asm
	{  cvt.f32.f16 %f2633, %rs573;}

	// end inline asm
	mul.f32 	%f2636, %f50, %f2633;
	fma.rn.f32 	%f2637, %f49, %f16, %f2636;
	ld.global.nc.u16 	%rs574, [%rd16];
	// begin inline asm
	{  cvt.f32.f16 %f2634, %rs574;}

	// end inline asm
	add.f32 	%f2638, %f2637, %f2634;
	mul.f32 	%f2639, %f2638, %f2638;
	mul.f32 	%f2640, %f2638, %f2639;
	mul.f32 	%f2641, %f2638, 0f3F000000;
	fma.rn.f32 	%f2642, %f2640, 0f3D372713, %f2638;
	mul.f32 	%f2643, %f2642, 0f3F4C422A;
	abs.f32 	%f2644, %f2643;
	mul.f32 	%f2645, %f2644, 0f4038AA3B;
	ex2.approx.ftz.f32 	%f2646, %f2645;
	add.f32 	%f2647, %f2646, 0f3F800000;
	rcp.approx.ftz.f32 	%f2648, %f2647;
	fma.rn.f32 	%f2649, %f2648, 0fC0000000, 0f3F800000;
	setp.ge.f32 	%p476, %f2644, 0f41102CB4;
	selp.f32 	%f2650, 0f3F800000, %f2649, %p476;
	copysign.f32 	%f2651, %f2643, %f2650;
	mul.f32 	%f2652, %f2643, %f2643;
	fma.rn.f32 	%f2653, %f2652, 0f3C80F082, 0fBD563CAE;
	fma.rn.f32 	%f2654, %f2653, %f2652, 0f3E085941;
	fma.rn.f32 	%f2655, %f2654, %f2652, 0fBEAAA9ED;
	fma.rn.f32 	%f2656, %f2655, %f2652, 0f00000000;
	fma.rn.f32 	%f2657, %f2656, %f2643, %f2643;
	setp.ge.f32 	%p477, %f2644, 0f3F19999A;
	selp.f32 	%f2658, %f2651, %f2657, %p477;
	add.f32 	%f2659, %f2658, 0f3F800000;
	mul.f32 	%f2635, %f2641, %f2659;
	// begin inline asm
	{  cvt.rn.f16.f32 %rs575, %f2635;}

	// end inline asm
	st.global.u16 	[%rd15], %rs575;
$L__BB2_199:
	add.s32 	%r903, %r120, 1;
	setp.ge.u32 	%p478, %r903, %r328;
	@%p478 bra 	$L__BB2_201;
	ld.global.u16 	%rs576, [%rd15+2];
	// begin inline asm
	{  cvt.f32.f16 %f2660, %rs576;}

	// end inline asm
	mul.f32 	%f2663, %f50, %f2660;
	fma.rn.f32 	%f2664, %f49, %f15, %f2663;
	ld.global.nc.u16 	%rs577, [%rd16+2];
	// begin inline asm
	{  cvt.f32.f16 %f2661, %rs577;}

	// end inline asm
	add.f32 	%f2665, %f2664, %f2661;
	mul.f32 	%f2666, %f2665, %f2665;
	mul.f32 	%f2667, %f2665, %f2666;
	mul.f32 	%f2668, %f2665, 0f3F000000;
	fma.rn.f32 	%f2669, %f2667, 0f3D372713, %f2665;
	mul.f32 	%f2670, %f2669, 0f3F4C422A;
	abs.f32 	%f2671, %f2670;
	mul.f32 	%f2672, %f2671, 0f4038AA3B;
	ex2.approx.ftz.f32 	%f2673, %f2672;
	add.f32 	%f2674, %f2673, 0f3F800000;
	rcp.approx.ftz.f32 	%f2675, %f2674;
	fma.rn.f32 	%f2676, %f2675, 0fC0000000, 0f3F800000;
	setp.ge.f32 	%p479, %f2671, 0f41102CB4;
	selp.f32 	%f2677, 0f3F800000, %f2676, %p479;
	copysign.f32 	%f2678, %f2670, %f2677;
	mul.f32 	%f2679, %f2670, %f2670;
	fma.rn.f32 	%f2680, %f2679, 0f3C80F082, 0fBD563CAE;
	fma.rn.f32 	%f2681, %f2680, %f2679, 0f3E085941;
	fma.rn.f32 	%f2682, %f2681, %f2679, 0fBEAAA9ED;
	fma.rn.f32 	%f2683, %f2682, %f2679, 0f00000000;
	fma.rn.f32 	%f2684, %f2683, %f2670, %f2670;
	setp.ge.f32 	%p480, %f2671, 0f3F19999A;
	selp.f32 	%f2685, %f2678, %f2684, %p480;
	add.f32 	%f2686, %f2685, 0f3F800000;
	mul.f32 	%f2662, %f2668, %f2686;
	// begin inline asm
	{  cvt.rn.f16.f32 %rs578, %f2662;}

	// end inline asm
	st.global.u16 	[%rd15+2], %rs578;
$L__BB2_201:
	add.s32 	%r904, %r120, 2;
	setp.ge.u32 	%p481, %r904, %r328;
	@%p481 bra 	$L__BB2_203;
	ld.global.u16 	%rs579, [%rd15+4];
	// begin inline asm
	{  cvt.f32.f16 %f2687, %rs579;}

	// end inline asm
	mul.f32 	%f2690, %f50, %f2687;
	fma.rn.f32 	%f2691, %f49, %f14, %f2690;
	ld.global.nc.u16 	%rs580, [%rd16+4];
	// begin inline asm
	{  cvt.f32.f16 %f2688, %rs580;}

	// end inline asm
	add.f32 	%f2692, %f2691, %f2688;
	mul.f32 	%f2693, %f2692, %f2692;
	mul.f32 	%f2694, %f2692, %f2693;
	mul.f32 	%f2695, %f2692, 0f3F000000;
	fma.rn.f32 	%f2696, %f2694, 0f3D372713, %f2692;
	mul.f32 	%f2697, %f2696, 0f3F4C422A;
	abs.f32 	%f2698, %f2697;
	mul.f32 	%f2699, %f2698, 0f4038AA3B;
	ex2.approx.ftz.f32 	%f2700, %f2699;
	add.f32 	%f2701, %f2700, 0f3F800000;
	rcp.approx.ftz.f32 	%f2702, %f2701;
	fma.rn.f32 	%f2703, %f2702, 0fC0000000, 0f3F800000;
	setp.ge.f32 	%p482, %f2698, 0f41102CB4;
	selp.f32 	%f2704, 0f3F800000, %f2703, %p482;
	copysign.f32 	%f2705, %f2697, %f2704;
	mul.f32 	%f2706, %f2697, %f2697;
	fma.rn.f32 	%f2707, %f2706, 0f3C80F082, 0fBD563CAE;
	fma.rn.f32 	%f2708, %f2707, %f2706, 0f3E085941;
	fma.rn.f32 	%f2709, %f2708, %f2706, 0fBEAAA9ED;
	fma.rn.f32 	%f2710, %f2709, %f2706, 0f00000000;
	fma.rn.f32 	%f2711, %f2710, %f2697, %f2697;
	setp.ge.f32 	%p483, %f2698, 0f3F19999A;
	selp.f32 	%f2712, %f2705, %f2711, %p483;
	add.f32 	%f2713, %f2712, 0f3F800000;
	mul.f32 	%f2689, %f2695, %f2713;
	// begin inline asm
	{  cvt.rn.f16.f32 %rs581, %f2689;}

	// end inline asm
	st.global.u16 	[%rd15+4], %rs581;
$L__BB2_203:
	add.s32 	%r905, %r120, 3;
	setp.ge.u32 	%p484, %r905, %r328;
	@%p484 bra 	$L__BB2_66;
	ld.global.u16 	%rs582, [%rd15+6];
	// begin inline asm
	{  cvt.f32.f16 %f2714, %rs582;}

	// end inline asm
	mul.f32 	%f2717, %f50, %f2714;
	fma.rn.f32 	%f2718, %f49, %f13, %f2717;
	ld.global.nc.u16 	%rs583, [%rd16+6];
	// begin inline asm
	{  cvt.f32.f16 %f2715, %rs583;}

	// end inline asm
	add.f32 	%f2719, %f2718, %f2715;
	mul.f32 	%f2720, %f2719, %f2719;
	mul.f32 	%f2721, %f2719, %f2720;
	mul.f32 	%f2722, %f2719, 0f3F000000;
	fma.rn.f32 	%f2723, %f2721, 0f3D372713, %f2719;
	mul.f32 	%f2724, %f2723, 0f3F4C422A;
	abs.f32 	%f2725, %f2724;
	mul.f32 	%f2726, %f2725, 0f4038AA3B;
	ex2.approx.ftz.f32 	%f2727, %f2726;
	add.f32 	%f2728, %f2727, 0f3F800000;
	rcp.approx.ftz.f32 	%f2729, %f2728;
	fma.rn.f32 	%f2730, %f2729, 0fC0000000, 0f3F800000;
	setp.ge.f32 	%p485, %f2725, 0f41102CB4;
	selp.f32 	%f2731, 0f3F800000, %f2730, %p485;
	copysign.f32 	%f2732, %f2724, %f2731;
	mul.f32 	%f2733, %f2724, %f2724;
	fma.rn.f32 	%f2734, %f2733, 0f3C80F082, 0fBD563CAE;
	fma.rn.f32 	%f2735, %f2734, %f2733, 0f3E085941;
	fma.rn.f32 	%f2736, %f2735, %f2733, 0fBEAAA9ED;
	fma.rn.f32 	%f2737, %f2736, %f2733, 0f00000000;
	fma.rn.f32 	%f2738, %f2737, %f2724, %f2724;
	setp.ge.f32 	%p486, %f2725, 0f3F19999A;
	selp.f32 	%f2739, %f2732, %f2738, %p486;
	add.f32 	%f2740, %f2739, 0f3F800000;
	mul.f32 	%f2716, %f2722, %f2740;
	// begin inline asm
	{  cvt.rn.f16.f32 %rs584, %f2716;}

	// end inline asm
	st.global.u16 	[%rd15+6], %rs584;
	bra.uni 	$L__BB2_66;
$L__BB2_205:
	setp.ge.u32 	%p491, %r120, %r328;
	add.s32 	%r910, %r120, %r151;
	mul.wide.u32 	%rd455, %r910, 2;
	add.s64 	%rd19, %rd4, %rd455;
	mul.wide.u32 	%rd456, %r120, 2;
	add.s64 	%rd20, %rd3, %rd456;
	@%p491 bra 	$L__BB2_207;
	ld.global.u16 	%rs597, [%rd19];
	// begin inline asm
	{  cvt.f32.f16 %f2765, %rs597;}

	// end inline asm
	mul.f32 	%f2768, %f50, %f2765;
	fma.rn.f32 	%f2769, %f49, %f16, %f2768;
	ld.global.nc.u16 	%rs598, [%rd20];
	// begin inline asm
	{  cvt.f32.f16 %f2766, %rs598;}

	// end inline asm
	add.f32 	%f2767, %f2769, %f2766;
	// begin inline asm
	{  cvt.rn.f16.f32 %rs599, %f2767;}

	// end inline asm
	st.global.u16 	[%rd19], %rs599;
$L__BB2_207:
	add.s32 	%r911, %r120, 1;
	setp.ge.u32 	%p492, %r911, %r328;
	@%p492 bra 	$L__BB2_209;
	ld.global.u16 	%rs600, [%rd19+2];
	// begin inline asm
	{  cvt.f32.f16 %f2770, %rs600;}

	// end inline asm
	mul.f32 	%f2773, %f50, %f2770;
	fma.rn.f32 	%f2774, %f49, %f15, %f2773;
	ld.global.nc.u16 	%rs601, [%rd20+2];
	// begin inline asm
	{  cvt.f32.f16 %f2771, %rs601;}

	// end inline asm
	add.f32 	%f2772, %f2774, %f2771;
	// begin inline asm
	{  cvt.rn.f16.f32 %rs602, %f2772;}

	// end inline asm
	st.global.u16 	[%rd19+2], %rs602;
$L__BB2_209:
	add.s32 	%r912, %r120, 2;
	setp.ge.u32 	%p493, %r912, %r328;
	@%p493 bra 	$L__BB2_211;
	ld.global.u16 	%rs603, [%rd19+4];
	// begin inline asm
	{  cvt.f32.f16 %f2775, %rs603;}

	// end inline asm
	mul.f32 	%f2778, %f50, %f2775;
	fma.rn.f32 	%f2779, %f49, %f14, %f2778;
	ld.global.nc.u16 	%rs604, [%rd20+4];
	// begin inline asm
	{  cvt.f32.f16 %f2776, %rs604;}

	// end inline asm
	add.f32 	%f2777, %f2779, %f2776;
	// begin inline asm
	{  cvt.rn.f16.f32 %rs605, %f2777;}

	// end inline asm
	st.global.u16 	[%rd19+4], %rs605;
$L__BB2_211:
	add.s32 	%r913, %r120, 3;
	setp.ge.u32 	%p494, %r913, %r328;
	@%p494 bra 	$L__BB2_66;
	ld.global.u16 	%rs606, [%rd19+6];
	// begin inline asm
	{  cvt.f32.f16 %f2780, %rs606;}

	// end inline asm
	mul.f32 	%f2783, %f50, %f2780;
	fma.rn.f32 	%f2784, %f49, %f13, %f2783;
	ld.global.nc.u16 	%rs607, [%rd20+6];
	// begin inline asm
	{  cvt.f32.f16 %f2781, %rs607;}

	// end inline asm
	add.f32 	%f2782, %f2784, %f2781;
	// begin inline asm
	{  cvt.rn.f16.f32 %rs608, %f2782;}

	// end inline asm
	st.global.u16 	[%rd19+6], %rs608;
	bra.uni 	$L__BB2_66;
$L__BB2_213:
	setp.lt.u32 	%p350, %r119, %r327;
	@%p350 bra 	$L__BB2_325;
$L__BB2_214:
	add.s32 	%r152, %r119, 1;
	setp.ge.u32 	%p379, %r152, %r327;
	@%p379 bra 	$L__BB2_251;
	mul.lo.s32 	%r153, %r152, %r328;
	setp.gt.u32 	%p380, %r330, 7;
	@%p380 bra 	$L__BB2_243;
	mov.b32 	%r775, 1;
	shl.b32 	%r776, %r775, %r330;
	and.b32  	%r777, %r776, 36;
	setp.ne.s32 	%p381, %r777, 0;
	@%p381 bra 	$L__BB2_235;
	mov.b32 	%r778, 1;
	shl.b32 	%r779, %r778, %r330;
	and.b32  	%r780, %r779, 72;
	setp.ne.s32 	%p382, %r780, 0;
	@%p382 bra 	$L__BB2_227;
	mov.b32 	%r781, 1;
	shl.b32 	%r782, %r781, %r330;
	and.b32  	%r783, %r782, 144;
	setp.ne.s32 	%p383, %r783, 0;
	@%p383 bra 	$L__BB2_219;
	bra.uni 	$L__BB2_243;
$L__BB2_219:
	setp.ge.u32 	%p384, %r120, %r328;
	@%p384 bra 	$L__BB2_221;
	add.s32 	%r784, %r120, %r153;
	mul.wide.u32 	%rd377, %r784, 2;
	add.s64 	%rd378, %rd4, %rd377;
	ld.global.u16 	%rs465, [%rd378];
	// begin inline asm
	{  cvt.f32.f16 %f1985, %rs465;}

	// end inline asm
	mul.f32 	%f1987, %f50, %f1985;
	fma.rn.f32 	%f1988, %f49, %f12, %f1987;
	fma.rn.f32 	%f1989, %f1988, 0fBBBB989D, 0f3F000000;
	cvt.sat.f32.f32 	%f1990, %f1989;
	mov.f32 	%f1991, 0f4B400001;
	mov.f32 	%f1992, 0f437C0000;
	fma.rm.f32 	%f1993, %f1990, %f1992, %f1991;
	add.f32 	%f1994, %f1993, 0fCB40007F;
	neg.f32 	%f1995, %f1994;
	fma.rn.f32 	%f1996, %f1988, 0fBFB8AA3B, %f1995;
	fma.rn.f32 	%f1997, %f1988, 0fB2A57060, %f1996;
	mov.b32 	%r785, %f1993;
	shl.b32 	%r786, %r785, 23;
	mov.b32 	%f1998, %r786;
	ex2.approx.ftz.f32 	%f1999, %f1997;
	fma.rn.f32 	%f2000, %f1999, %f1998, 0f3F800000;
	div.rn.f32 	%f1986, %f1988, %f2000;
	// begin inline asm
	{  cvt.rn.f16.f32 %rs466, %f1986;}

	// end inline asm
	st.global.u16 	[%rd378], %rs466;
$L__BB2_221:
	add.s32 	%r154, %r120, 1;
	setp.ge.u32 	%p385, %r154, %r328;
	@%p385 bra 	$L__BB2_223;
	add.s32 	%r787, %r154, %r153;
	mul.wide.u32 	%rd379, %r787, 2;
	add.s64 	%rd380, %rd4, %rd379;
	ld.global.u16 	%rs467, [%rd380];
	// begin inline asm
	{  cvt.f32.f16 %f2001, %rs467;}

	// end inline asm
	mul.f32 	%f2003, %f50, %f2001;
	fma.rn.f32 	%f2004, %f49, %f11, %f2003;
	fma.rn.f32 	%f2005, %f2004, 0fBBBB989D, 0f3F000000;
	cvt.sat.f32.f32 	%f2006, %f2005;
	mov.f32 	%f2007, 0f4B400001;
	mov.f32 	%f2008, 0f437C0000;
	fma.rm.f32 	%f2009, %f2006, %f2008, %f2007;
	add.f32 	%f2010, %f2009, 0fCB40007F;
	neg.f32 	%f2011, %f2010;
	fma.rn.f32 	%f2012, %f2004, 0fBFB8AA3B, %f2011;
	fma.rn.f32 	%f2013, %f2004, 0fB2A57060, %f2012;
	mov.b32 	%r788, %f2009;
	shl.b32 	%r789, %r788, 23;
	mov.b32 	%f2014, %r789;
	ex2.approx.ftz.f32 	%f2015, %f2013;
	fma.rn.f32 	%f2016, %f2015, %f2014, 0f3F800000;
	div.rn.f32 	%f2002, %f2004, %f2016;
	// begin inline asm
	{  cvt.rn.f16.f32 %rs468, %f2002;}

	// end inline asm
	st.global.u16 	[%rd380], %rs468;
$L__BB2_223:
	add.s32 	%r155, %r120, 2;
	setp.ge.u32 	%p386, %r155, %r328;
	@%p386 bra 	$L__BB2_225;
	add.s32 	%r790, %r155, %r153;
	mul.wide.u32 	%rd381, %r790, 2;
	add.s64 	%rd382, %rd4, %rd381;
	ld.global.u16 	%rs469, [%rd382];
	// begin inline asm
	{  cvt.f32.f16 %f2017, %rs469;}

	// end inline asm
	mul.f32 	%f2019, %f50, %f2017;
	fma.rn.f32 	%f2020, %f49, %f10, %f2019;
	fma.rn.f32 	%f2021, %f2020, 0fBBBB989D, 0f3F000000;
	cvt.sat.f32.f32 	%f2022, %f2021;
	mov.f32 	%f2023, 0f4B400001;
	mov.f32 	%f2024, 0f437C0000;
	fma.rm.f32 	%f2025, %f2022, %f2024, %f2023;
	add.f32 	%f2026, %f2025, 0fCB40007F;
	neg.f32 	%f2027, %f2026;
	fma.rn.f32 	%f2028, %f2020, 0fBFB8AA3B, %f2027;
	fma.rn.f32 	%f2029, %f2020, 0fB2A57060, %f2028;
	mov.b32 	%r791, %f2025;
	shl.b32 	%r792, %r791, 23;
	mov.b32 	%f2030, %r792;
	ex2.approx.ftz.f32 	%f2031, %f2029;
	fma.rn.f32 	%f2032, %f2031, %f2030, 0f3F800000;
	div.rn.f32 	%f2018, %f2020, %f2032;
	// begin inline asm
	{  cvt.rn.f16.f32 %rs470, %f2018;}

	// end inline asm
	st.global.u16 	[%rd382], %rs470;
$L__BB2_225:
	add.s32 	%r156, %r120, 3;
	setp.ge.u32 	%p387, %r156, %r328;
	@%p387 bra 	$L__BB2_251;
	add.s32 	%r793, %r156, %r153;
	mul.wide.u32 	%rd383, %r793, 2;
	add.s64 	%rd384, %rd4, %rd383;
	ld.global.u16 	%rs471, [%rd384];
	// begin inline asm
	{  cvt.f32.f16 %f2033, %rs471;}

	// end inline asm
	mul.f32 	%f2035, %f50, %f2033;
	fma.rn.f32 	%f2036, %f49, %f9, %f2035;
	fma.rn.f32 	%f2037, %f2036, 0fBBBB989D, 0f3F000000;
	cvt.sat.f32.f32 	%f2038, %f2037;
	mov.f32 	%f2039, 0f4B400001;
	mov.f32 	%f2040, 0f437C0000;
	fma.rm.f32 	%f2041, %f2038, %f2040, %f2039;
	add.f32 	%f2042, %f2041, 0fCB40007F;
	neg.f32 	%f2043, %f2042;
	fma.rn.f32 	%f2044, %f2036, 0fBFB8AA3B, %f2043;
	fma.rn.f32 	%f2045, %f2036, 0fB2A57060, %f2044;
	mov.b32 	%r794, %f2041;
	shl.b32 	%r795, %r794, 23;
	mov.b32 	%f2046, %r795;
	ex2.approx.ftz.f32 	%f2047, %f2045;
	fma.rn.f32 	%f2048, %f2047, %f2046, 0f3F800000;
	div.rn.f32 	%f2034, %f2036, %f2048;
	// begin inline asm
	{  cvt.rn.f16.f32 %rs472, %f2034;}

	// end inline asm
	st.global.u16 	[%rd384], %rs472;
	bra.uni 	$L__BB2_251;
$L__BB2_227:
	setp.ge.u32 	%p388, %r120, %r328;
	@%p388 bra 	$L__BB2_229;
	add.s32 	%r796, %r120, %r153;
	mul.wide.u32 	%rd385, %r796, 2;
	add.s64 	%rd386, %rd4, %rd385;
	ld.global.u16 	%rs473, [%rd386];
	// begin inline asm
	{  cvt.f32.f16 %f2049, %rs473;}

	// end inline asm
	mul.f32 	%f2051, %f50, %f2049;
	fma.rn.f32 	%f2052, %f49, %f12, %f2051;
	mul.f32 	%f2053, %f2052, %f2052;
	mul.f32 	%f2054, %f2052, %f2053;
	mul.f32 	%f2055, %f2052, 0f3F000000;
	fma.rn.f32 	%f2056, %f2054, 0f3D372713, %f2052;
	mul.f32 	%f2057, %f2056, 0f3F4C422A;
	abs.f32 	%f2058, %f2057;
	mul.f32 	%f2059, %f2058, 0f4038AA3B;
	ex2.approx.ftz.f32 	%f2060, %f2059;
	add.f32 	%f2061, %f2060, 0f3F800000;
	rcp.approx.ftz.f32 	%f2062, %f2061;
	fma.rn.f32 	%f2063, %f2062, 0fC0000000, 0f3F800000;
	setp.ge.f32 	%p389, %f2058, 0f41102CB4;
	selp.f32 	%f2064, 0f3F800000, %f2063, %p389;
	copysign.f32 	%f2065, %f2057, %f2064;
	mul.f32 	%f2066, %f2057, %f2057;
	fma.rn.f32 	%f2067, %f2066, 0f3C80F082, 0fBD563CAE;
	fma.rn.f32 	%f2068, %f2067, %f2066, 0f3E085941;
	fma.rn.f32 	%f2069, %f2068, %f2066, 0fBEAAA9ED;
	fma.rn.f32 	%f2070, %f2069, %f2066, 0f00000000;
	fma.rn.f32 	%f2071, %f2070, %f2057, %f2057;
	setp.ge.f32 	%p390, %f2058, 0f3F19999A;
	selp.f32 	%f2072, %f2065, %f2071, %p390;
	add.f32 	%f2073, %f2072, 0f3F800000;
	mul.f32 	%f2050, %f2055, %f2073;
	// begin inline asm
	{  cvt.rn.f16.f32 %rs474, %f2050;}

	// end inline asm
	st.global.u16 	[%rd386], %rs474;
$L__BB2_229:
	add.s32 	%r157, %r120, 1;
	setp.ge.u32 	%p391, %r157, %r328;
	@%p391 bra 	$L__BB2_231;
	add.s32 	%r797, %r157, %r153;
	mul.wide.u32 	%rd387, %r797, 2;
	add.s64 	%rd388, %rd4, %rd387;
	ld.global.u16 	%rs475, [%rd388];
	// begin inline asm
	{  cvt.f32.f16 %f2074, %rs475;}

	// end inline asm
	mul.f32 	%f2076, %f50, %f2074;
	fma.rn.f32 	%f2077, %f49, %f11, %f2076;
	mul.f32 	%f2078, %f2077, %f2077;
	mul.f32 	%f2079, %f2077, %f2078;
	mul.f32 	%f2080, %f2077, 0f3F000000;
	fma.rn.f32 	%f2081, %f2079, 0f3D372713, %f2077;
	mul.f32 	%f2082, %f2081, 0f3F4C422A;
	abs.f32 	%f2083, %f2082;
	mul.f32 	%f2084, %f2083, 0f4038AA3B;
	ex2.approx.ftz.f32 	%f2085, %f2084;
	add.f32 	%f2086, %f2085, 0f3F800000;
	rcp.approx.ftz.f32 	%f2087, %f2086;
	fma.rn.f32 	%f2088, %f2087, 0fC0000000, 0f3F800000;
	setp.ge.f32 	%p392, %f2083, 0f41102CB4;
	selp.f32 	%f2089, 0f3F800000, %f2088, %p392;
	copysign.f32 	%f2090, %f2082, %f2089;
	mul.f32 	%f2091, %f2082, %f2082;
	fma.rn.f32 	%f2092, %f2091, 0f3C80F082, 0fBD563CAE;
	fma.rn.f32 	%f2093, %f2092, %f2091, 0f3E085941;
	fma.rn.f32 	%f2094, %f2093, %f2091, 0fBEAAA9ED;
	fma.rn.f32 	%f2095, %f2094, %f2091, 0f00000000;
	fma.rn.f32 	%f2096, %f2095, %f2082, %f2082;
	setp.ge.f32 	%p393, %f2083, 0f3F19999A;
	selp.f32 	%f2097, %f2090, %f2096, %p393;
	add.f32 	%f2098, %f2097, 0f3F800000;
	mul.f32 	%f2075, %f2080, %f2098;
	// begin inline asm
	{  cvt.rn.f16.f32 %rs476, %f2075;}

	// end inline asm
	st.global.u16 	[%rd388], %rs476;
$L__BB2_231:
	add.s32 	%r158, %r120, 2;
	setp.ge.u32 	%p394, %r158, %r328;
	@%p394 bra 	$L__BB2_233;
	add.s32 	%r798, %r158, %r153;
	mul.wide.u32 	%rd389, %r798, 2;
	add.s64 	%rd390, %rd4, %rd389;
	ld.global.u16 	%rs477, [%rd390];
	// begin inline asm
	{  cvt.f32.f16 %f2099, %rs477;}

	// end inline asm
	mul.f32 	%f2101, %f50, %f2099;
	fma.rn.f32 	%f2102, %f49, %f10, %f2101;
	mul.f32 	%f2103, %f2102, %f2102;
	mul.f32 	%f2104, %f2102, %f2103;
	mul.f32 	%f2105, %f2102, 0f3F000000;
	fma.rn.f32 	%f2106, %f2104, 0f3D372713, %f2102;
	mul.f32 	%f2107, %f2106, 0f3F4C422A;
	abs.f32 	%f2108, %f2107;
	mul.f32 	%f2109, %f2108, 0f4038AA3B;
	ex2.approx.ftz.f32 	%f2110, %f2109;
	add.f32 	%f2111, %f2110, 0f3F800000;
	rcp.approx.ftz.f32 	%f2112, %f2111;
	fma.rn.f32 	%f2113, %f2112, 0fC0000000, 0f3F800000;
	setp.ge.f32 	%p395, %f2108, 0f41102CB4;
	selp.f32 	%f2114, 0f3F800000, %f2113, %p395;
	copysign.f32 	%f2115, %f2107, %f2114;
	mul.f32 	%f2116, %f2107, %f2107;
	fma.rn.f32 	%f2117, %f2116, 0f3C80F082, 0fBD563CAE;
	fma.rn.f32 	%f2118, %f2117, %f2116, 0f3E085941;
	fma.rn.f32 	%f2119, %f2118, %f2116, 0fBEAAA9ED;
	fma.rn.f32 	%f2120, %f2119, %f2116, 0f00000000;
	fma.rn.f32 	%f2121, %f2120, %f2107, %f2107;
	setp.ge.f32 	%p396, %f2108, 0f3F19999A;
	selp.f32 	%f2122, %f2115, %f2121, %p396;
	add.f32 	%f2123, %f2122, 0f3F800000;
	mul.f32 	%f2100, %f2105, %f2123;
	// begin inline asm
	{  cvt.rn.f16.f32 %rs478, %f2100;}

	// end inline asm
	st.global.u16 	[%rd390], %rs478;
$L__BB2_233:
	add.s32 	%r159, %r120, 3;
	setp.ge.u32 	%p397, %r159, %r328;
	@%p397 bra 	$L__BB2_251;
	add.s32 	%r799, %r159, %r153;
	mul.wide.u32 	%rd391, %r799, 2;
	add.s64 	%rd392, %rd4, %rd391;
	ld.global.u16 	%rs479, [%rd392];
	// begin inline asm
	{  cvt.f32.f16 %f2124, %rs479;}

	// end inline asm
	mul.f32 	%f2126, %f50, %f2124;
	fma.rn.f32 	%f2127, %f49, %f9, %f2126;
	mul.f32 	%f2128, %f2127, %f2127;
	mul.f32 	%f2129, %f2127, %f2128;
	mul.f32 	%f2130, %f2127, 0f3F000000;
	fma.rn.f32 	%f2131, %f2129, 0f3D372713, %f2127;
	mul.f32 	%f2132, %f2131, 0f3F4C422A;
	abs.f32 	%f2133, %f2132;
	mul.f32 	%f2134, %f2133, 0f4038AA3B;
	ex2.approx.ftz.f32 	%f2135, %f2134;
	add.f32 	%f2136, %f2135, 0f3F800000;
	rcp.approx.ftz.f32 	%f2137, %f2136;
	fma.rn.f32 	%f2138, %f2137, 0fC0000000, 0f3F800000;
	setp.ge.f32 	%p398, %f2133, 0f41102CB4;
	selp.f32 	%f2139, 0f3F800000, %f2138, %p398;
	copysign.f32 	%f2140, %f2132, %f2139;
	mul.f32 	%f2141, %f2132, %f2132;
	fma.rn.f32 	%f2142, %f2141, 0f3C80F082, 0fBD563CAE;
	fma.rn.f32 	%f2143, %f2142, %f2141, 0f3E085941;
	fma.rn.f32 	%f2144, %f2143, %f2141, 0fBEAAA9ED;
	fma.rn.f32 	%f2145, %f2144, %f2141, 0f00000000;
	fma.rn.f32 	%f2146, %f2145, %f2132, %f2132;
	setp.ge.f32 	%p399, %f2133, 0f3F19999A;
	selp.f32 	%f2147, %f2140, %f2146, %p399;
	add.f32 	%f2148, %f2147, 0f3F800000;
	mul.f32 	%f2125, %f2130, %f2148;
	// begin inline asm
	{  cvt.rn.f16.f32 %rs480, %f2125;}

	// end inline asm
	st.global.u16 	[%rd392], %rs480;
	bra.uni 	$L__BB2_251;
$L__BB2_235:
	setp.ge.u32 	%p400, %r120, %r328;
	@%p400 bra 	$L__BB2_237;
	add.s32 	%r800, %r120, %r153;
	mul.wide.u32 	%rd393, %r800, 2;
	add.s64 	%rd394, %rd4, %rd393;
	ld.global.u16 	%rs481, [%rd394];
	// begin inline asm
	{  cvt.f32.f16 %f2149, %rs481;}

	// end inline asm
	mul.f32 	%f2151, %f50, %f2149;
	fma.rn.f32 	%f2152, %f49, %f12, %f2151;
	max.f32 	%f2150, %f2152, 0f00000000;
	// begin inline asm
	{  cvt.rn.f16.f32 %rs482, %f2150;}

	// end inline asm
	st.global.u16 	[%rd394], %rs482;
$L__BB2_237:
	add.s32 	%r160, %r120, 1;
	setp.ge.u32 	%p401, %r160, %r328;
	@%p401 bra 	$L__BB2_239;
	add.s32 	%r801, %r160, %r153;
	mul.wide.u32 	%rd395, %r801, 2;
	add.s64 	%rd396, %rd4, %rd395;
	ld.global.u16 	%rs483, [%rd396];
	// begin inline asm
	{  cvt.f32.f16 %f2153, %rs483;}

	// end inline asm
	mul.f32 	%f2155, %f50, %f2153;
	fma.rn.f32 	%f2156, %f49, %f11, %f2155;
	max.f32 	%f2154, %f2156, 0f00000000;
	// begin inline asm
	{  cvt.rn.f16.f32 %rs484, %f2154;}

	// end inline asm
	st.global.u16 	[%rd396], %rs484;
$L__BB2_239:
	add.s32 	%r161, %r120, 2;
	setp.ge.u32 	%p402, %r161, %r328;
	@%p402 bra 	$L__BB2_241;
	add.s32 	%r802, %r161, %r153;
	mul.wide.u32 	%rd397, %r802, 2;
	add.s64 	%rd398, %rd4, %rd397;
	ld.global.u16 	%rs485, [%rd398];
	// begin inline asm
	{  cvt.f32.f16 %f2157, %rs485;}

	// end inline asm
	mul.f32 	%f2159, %f50, %f2157;
	fma.rn.f32 	%f2160, %f49, %f10, %f2159;
	max.f32 	%f2158, %f2160, 0f00000000;
	// begin inline asm
	{  cvt.rn.f16.f32 %rs486, %f2158;}

	// end inline asm
	st.global.u16 	[%rd398], %rs486;
$L__BB2_241:
	add.s32 	%r162, %r120, 3;
	setp.ge.u32 	%p403, %r162, %r328;
	@%p403 bra 	$L__BB2_251;
	add.s32 	%r803, %r162, %r153;
	mul.wide.u32 	%rd399, %r803, 2;
	add.s64 	%rd400, %rd4, %rd399;
	ld.global.u16 	%rs487, [%rd400];
	// begin inline asm
	{  cvt.f32.f16 %f2161, %rs487;}

	// end inline asm
	mul.f32 	%f2163, %f50, %f2161;
	fma.rn.f32 	%f2164, %f49, %f9, %f2163;
	max.f32 	%f2162, %f2164, 0f00000000;
	// begin inline asm
	{  cvt.rn.f16.f32 %rs488, %f2162;}

	// end inline asm
	st.global.u16 	[%rd400], %rs488;
	bra.uni 	$L__BB2_251;
$L__BB2_243:
	setp.ge.u32 	%p404, %r120, %r328;
	@%p404 bra 	$L__BB2_245;
	add.s32 	%r804, %r120, %r153;
	mul.wide.u32 	%rd401, %r804, 2;
	add.s64 	%rd402, %rd4, %rd401;
	ld.global.u16 	%rs489, [%rd402];
	// begin inline asm
	{  cvt.f32.f16 %f2165, %rs489;}

	// end inline asm
	mul.f32 	%f2167, %f50, %f2165;
	fma.rn.f32 	%f2166, %f49, %f12, %f2167;
	// begin inline asm
	{  cvt.rn.f16.f32 %rs490, %f2166;}

	// end inline asm
	st.global.u16 	[%rd402], %rs490;
$L__BB2_245:
	add.s32 	%r163, %r120, 1;
	setp.ge.u32 	%p405, %r163, %r328;
	@%p405 bra 	$L__BB2_247;
	add.s32 	%r805, %r163, %r153;
	mul.wide.u32 	%rd403, %r805, 2;
	add.s64 	%rd404, %rd4, %rd403;
	ld.global.u16 	%rs491, [%rd404];
	// begin inline asm
	{  cvt.f32.f16 %f2168, %rs491;}

	// end inline asm
	mul.f32 	%f2170, %f50, %f2168;
	fma.rn.f32 	%f2169, %f49, %f11, %f2170;
	// begin inline asm
	{  cvt.rn.f16.f32 %rs492, %f2169;}

	// end inline asm
	st.global.u16 	[%rd404], %rs492;
$L__BB2_247:
	add.s32 	%r164, %r120, 2;
	setp.ge.u32 	%p406, %r164, %r328;
	@%p406 bra 	$L__BB2_249;
	add.s32 	%r806, %r164, %r153;
	mul.wide.u32 	%rd405, %r806, 2;
	add.s64 	%rd406, %rd4, %rd405;
	ld.global.u16 	%rs493, [%rd406];
	// begin inline asm
	{  cvt.f32.f16 %f2171, %rs493;}

	// end inline asm
	mul.f32 	%f2173, %f50, %f2171;
	fma.rn.f32 	%f2172, %f49, %f10, %f2173;
	// begin inline asm
	{  cvt.rn.f16.f32 %rs494, %f2172;}

	// end inline asm
	st.global.u16 	[%rd406], %rs494;
$L__BB2_249:
	add.s32 	%r165, %r120, 3;
	setp.ge.u32 	%p407, %r165, %r328;
	@%p407 bra 	$L__BB2_251;
	add.s32 	%r807, %r165, %r153;
	mul.wide.u32 	%rd407, %r807, 2;
	add.s64 	%rd408, %rd4, %rd407;
	ld.global.u16 	%rs495, [%rd408];
	// begin inline asm
	{  cvt.f32.f16 %f2174, %rs495;}

	// end inline asm
	mul.f32 	%f2176, %f50, %f2174;
	fma.rn.f32 	%f2175, %f49, %f9, %f2176;
	// begin inline asm
	{  cvt.rn.f16.f32 %rs496, %f2175;}

	// end inline asm
	st.global.u16 	[%rd408], %rs496;
$L__BB2_251:
	add.s32 	%r166, %r119, 2;
	setp.ge.u32 	%p408, %r166, %r327;
	@%p408 bra 	$L__BB2_288;
	mul.lo.s32 	%r167, %r166, %r328;
	setp.gt.u32 	%p409, %r330, 7;
	@%p409 bra 	$L__BB2_280;
	mov.b32 	%r809, 1;
	shl.b32 	%r810, %r809, %r330;
	and.b32  	%r811, %r810, 36;
	setp.ne.s32 	%p410, %r811, 0;
	@%p410 bra 	$L__BB2_272;
	mov.b32 	%r812, 1;
	shl.b32 	%r813, %r812, %r330;
	and.b32  	%r814, %r813, 72;
	setp.ne.s32 	%p411, %r814, 0;
	@%p411 bra 	$L__BB2_264;
	mov.b32 	%r815, 1;
	shl.b32 	%r816, %r815, %r330;
	and.b32  	%r817, %r816, 144;
	setp.ne.s32 	%p412, %r817, 0;
	@%p412 bra 	$L__BB2_256;
	bra.uni 	$L__BB2_280;
$L__BB2_256:
	setp.ge.u32 	%p413, %r120, %r328;
	add.s32 	%r818, %r120, %r167;
	mul.wide.u32 	%rd409, %r818, 2;
	add.s64 	%rd21, %rd4, %rd409;
	@%p413 bra 	$L__BB2_258;
	ld.global.u16 	%rs497, [%rd21];
	// begin inline asm
	{  cvt.f32.f16 %f2177, %rs497;}

	// end inline asm
	mul.f32 	%f2179, %f50, %f2177;
	fma.rn.f32 	%f2180, %f49, %f8, %f2179;
	fma.rn.f32 	%f2181, %f2180, 0fBBBB989D, 0f3F000000;
	cvt.sat.f32.f32 	%f2182, %f2181;
	mov.f32 	%f2183, 0f4B400001;
	mov.f32 	%f2184, 0f437C0000;
	fma.rm.f32 	%f2185, %f2182, %f2184, %f2183;
	add.f32 	%f2186, %f2185, 0fCB40007F;
	neg.f32 	%f2187, %f2186;
	fma.rn.f32 	%f2188, %f2180, 0fBFB8AA3B, %f2187;
	fma.rn.f32 	%f2189, %f2180, 0fB2A57060, %f2188;
	mov.b32 	%r819, %f2185;
	shl.b32 	%r820, %r819, 23;
	mov.b32 	%f2190, %r820;
	ex2.approx.ftz.f32 	%f2191, %f2189;
	fma.rn.f32 	%f2192, %f2191, %f2190, 0f3F800000;
	div.rn.f32 	%f2178, %f2180, %f2192;
	// begin inline asm
	{  cvt.rn.f16.f32 %rs498, %f2178;}

	// end inline asm
	st.global.u16 	[%rd21], %rs498;
$L__BB2_258:
	add.s32 	%r821, %r120, 1;
	setp.ge.u32 	%p414, %r821, %r328;
	@%p414 bra 	$L__BB2_260;
	ld.global.u16 	%rs499, [%rd21+2];
	// begin inline asm
	{  cvt.f32.f16 %f2193, %rs499;}

	// end inline asm
	mul.f32 	%f2195, %f50, %f2193;
	fma.rn.f32 	%f2196, %f49, %f7, %f2195;
	fma.rn.f32 	%f2197, %f2196, 0fBBBB989D, 0f3F000000;
	cvt.sat.f32.f32 	%f2198, %f2197;
	mov.f32 	%f2199, 0f4B400001;
	mov.f32 	%f2200, 0f437C0000;
	fma.rm.f32 	%f2201, %f2198, %f2200, %f2199;
	add.f32 	%f2202, %f2201, 0fCB40007F;
	neg.f32 	%f2203, %f2202;
	fma.rn.f32 	%f2204, %f2196, 0fBFB8AA3B, %f2203;
	fma.rn.f32 	%f2205, %f2196, 0fB2A57060, %f2204;
	mov.b32 	%r822, %f2201;
	shl.b32 	%r823, %r822, 23;
	mov.b32 	%f2206, %r823;
	ex2.approx.ftz.f32 	%f2207, %f2205;
	fma.rn.f32 	%f2208, %f2207, %f2206, 0f3F800000;
	div.rn.f32 	%f2194, %f2196, %f2208;
	// begin inline asm
	{  cvt.rn.f16.f32 %rs500, %f2194;}

	// end inline asm
	st.global.u16 	[%rd21+2], %rs500;
$L__BB2_260:
	add.s32 	%r824, %r120, 2;
	setp.ge.u32 	%p415, %r824, %r328;
	add.s32 	%r825, %r824, %r167;
	mul.wide.u32 	%rd410, %r825, 2;
	add.s64 	%rd22, %rd4, %rd410;
	@%p415 bra 	$L__BB2_262;
	ld.global.u16 	%rs501, [%rd22];
	// begin inline asm
	{  cvt.f32.f16 %f2209, %rs501;}

	// end inline asm
	mul.f32 	%f2211, %f50, %f2209;
	fma.rn.f32 	%f2212, %f49, %f6, %f2211;
	fma.rn.f32 	%f2213, %f2212, 0fBBBB989D, 0f3F000000;
	cvt.sat.f32.f32 	%f2214, %f2213;
	mov.f32 	%f2215, 0f4B400001;
	mov.f32 	%f2216, 0f437C0000;
	fma.rm.f32 	%f2217, %f2214, %f2216, %f2215;
	add.f32 	%f2218, %f2217, 0fCB40007F;
	neg.f32 	%f2219, %f2218;
	fma.rn.f32 	%f2220, %f2212, 0fBFB8AA3B, %f2219;
	fma.rn.f32 	%f2221, %f2212, 0fB2A57060, %f2220;
	mov.b32 	%r826, %f2217;
	shl.b32 	%r827, %r826, 23;
	mov.b32 	%f2222, %r827;
	ex2.approx.ftz.f32 	%f2223, %f2221;
	fma.rn.f32 	%f2224, %f2223, %f2222, 0f3F800000;
	div.rn.f32 	%f2210, %f2212, %f2224;
	// begin inline asm
	{  cvt.rn.f16.f32 %rs502, %f2210;}

	// end inline asm
	st.global.u16 	[%rd22], %rs502;
$L__BB2_262:
	add.s32 	%r828, %r120, 3;
	setp.ge.u32 	%p416, %r828, %r328;
	@%p416 bra 	$L__BB2_288;
	ld.global.u16 	%rs503, [%rd22+2];
	// begin inline asm
	{  cvt.f32.f16 %f2225, %rs503;}

	// end inline asm
	mul.f32 	%f2227, %f50, %f2225;
	fma.rn.f32 	%f2228, %f49, %f5, %f2227;
	fma.rn.f32 	%f2229, %f2228, 0fBBBB989D, 0f3F000000;
	cvt.sat.f32.f32 	%f2230, %f2229;
	mov.f32 	%f2231, 0f4B400001;
	mov.f32 	%f2232, 0f437C0000;
	fma.rm.f32 	%f2233, %f2230, %f2232, %f2231;
	add.f32 	%f2234, %f2233, 0fCB40007F;
	neg.f32 	%f2235, %f2234;
	fma.rn.f32 	%f2236, %f2228, 0fBFB8AA3B, %f2235;
	fma.rn.f32 	%f2237, %f2228, 0fB2A57060, %f2236;
	mov.b32 	%r829, %f2233;
	shl.b32 	%r830, %r829, 23;
	mov.b32 	%f2238, %r830;
	ex2.approx.ftz.f32 	%f2239, %f2237;
	fma.rn.f32 	%f2240, %f2239, %f2238, 0f3F800000;
	div.rn.f32 	%f2226, %f2228, %f2240;
	// begin inline asm
	{  cvt.rn.f16.f32 %rs504, %f2226;}

	// end inline asm
	st.global.u16 	[%rd22+2], %rs504;
	bra.uni 	$L__BB2_288;
$L__BB2_264:
	setp.ge.u32 	%p417, %r120, %r328;
	add.s32 	%r831, %r120, %r167;
	mul.wide.u32 	%rd411, %r831, 2;
	add.s64 	%rd23, %rd4, %rd411;
	@%p417 bra 	$L__BB2_266;
	ld.global.u16 	%rs505, [%rd23];
	// begin inline asm
	{  cvt.f32.f16 %f2241, %rs505;}

	// end inline asm
	mul.f32 	%f2243, %f50, %f2241;
	fma.rn.f32 	%f2244, %f49, %f8, %f2243;
	mul.f32 	%f2245, %f2244, %f2244;
	mul.f32 	%f2246, %f2244, %f2245;
	mul.f32 	%f2247, %f2244, 0f3F000000;
	fma.rn.f32 	%f2248, %f2246, 0f3D372713, %f2244;
	mul.f32 	%f2249, %f2248, 0f3F4C422A;
	abs.f32 	%f2250, %f2249;
	mul.f32 	%f2251, %f2250, 0f4038AA3B;
	ex2.approx.ftz.f32 	%f2252, %f2251;
	add.f32 	%f2253, %f2252, 0f3F800000;
	rcp.approx.ftz.f32 	%f2254, %f2253;
	fma.rn.f32 	%f2255, %f2254, 0fC0000000, 0f3F800000;
	setp.ge.f32 	%p418, %f2250, 0f41102CB4;
	selp.f32 	%f2256, 0f3F800000, %f2255, %p418;
	copysign.f32 	%f2257, %f2249, %f2256;
	mul.f32 	%f2258, %f2249, %f2249;
	fma.rn.f32 	%f2259, %f2258, 0f3C80F082, 0fBD563CAE;
	fma.rn.f32 	%f2260, %f2259, %f2258, 0f3E085941;
	fma.rn.f32 	%f2261, %f2260, %f2258, 0fBEAAA9ED;
	fma.rn.f32 	%f2262, %f2261, %f2258, 0f00000000;
	fma.rn.f32 	%f2263, %f2262, %f2249, %f2249;
	setp.ge.f32 	%p419, %f2250, 0f3F19999A;
	selp.f32 	%f2264, %f2257, %f2263, %p419;
	add.f32 	%f2265, %f2264, 0f3F800000;
	mul.f32 	%f2242, %f2247, %f2265;
	// begin inline asm
	{  cvt.rn.f16.f32 %rs506, %f2242;}

	// end inline asm
	st.global.u16 	[%rd23], %rs506;
$L__BB2_266:
	add.s32 	%r832, %r120, 1;
	setp.ge.u32 	%p420, %r832, %r328;
	@%p420 bra 	$L__BB2_268;
	ld.global.u16 	%rs507, [%rd23+2];
	// begin inline asm
	{  cvt.f32.f16 %f2266, %rs507;}

	// end inline asm
	mul.f32 	%f2268, %f50, %f2266;
	fma.rn.f32 	%f2269, %f49, %f7, %f2268;
	mul.f32 	%f2270, %f2269, %f2269;
	mul.f32 	%f2271, %f2269, %f2270;
	mul.f32 	%f2272, %f2269, 0f3F000000;
	fma.rn.f32 	%f2273, %f2271, 0f3D372713, %f2269;
	mul.f32 	%f2274, %f2273, 0f3F4C422A;
	abs.f32 	%f2275, %f2274;
	mul.f32 	%f2276, %f2275, 0f4038AA3B;
	ex2.approx.ftz.f32 	%f2277, %f2276;
	add.f32 	%f2278, %f2277, 0f3F800000;
	rcp.approx.ftz.f32 	%f2279, %f2278;
	fma.rn.f32 	%f2280, %f2279, 0fC0000000, 0f3F800000;
	setp.ge.f32 	%p421, %f2275, 0f41102CB4;
	selp.f32 	%f2281, 0f3F800000, %f2280, %p421;
	copysign.f32 	%f2282, %f2274, %f2281;
	mul.f32 	%f2283, %f2274, %f2274;
	fma.rn.f32 	%f2284, %f2283, 0f3C80F082, 0fBD563CAE;
	fma.rn.f32 	%f2285, %f2284, %f2283, 0f3E085941;
	fma.rn.f32 	%f2286, %f2285, %f2283, 0fBEAAA9ED;
	fma.rn.f32 	%f2287, %f2286, %f2283, 0f00000000;
	fma.rn.f32 	%f2288, %f2287, %f2274, %f2274;
	setp.ge.f32 	%p422, %f2275, 0f3F19999A;
	selp.f32 	%f2289, %f2282, %f2288, %p422;
	add.f32 	%f2290, %f2289, 0f3F800000;
	mul.f32 	%f2267, %f2272, %f2290;
	// begin inline asm
	{  cvt.rn.f16.f32 %rs508, %f2267;}

	// end inline asm
	st.global.u16 	[%rd23+2], %rs508;
$L__BB2_268:
	add.s32 	%r833, %r120, 2;
	setp.ge.u32 	%p423, %r833, %r328;
	add.s32 	%r834, %r833, %r167;
	mul.wide.u32 	%rd412, %r834, 2;
	add.s64 	%rd24, %rd4, %rd412;
	@%p423 bra 	$L__BB2_270;
	ld.global.u16 	%rs509, [%rd24];
	// begin inline asm
	{  cvt.f32.f16 %f2291, %rs509;}

	// end inline asm
	mul.f32 	%f2293, %f50, %f2291;
	fma.rn.f32 	%f2294, %f49, %f6, %f2293;
	mul.f32 	%f2295, %f2294, %f2294;
	mul.f32 	%f2296, %f2294, %f2295;
	mul.f32 	%f2297, %f2294, 0f3F000000;
	fma.rn.f32 	%f2298, %f2296, 0f3D372713, %f2294;
	mul.f32 	%f2299, %f2298, 0f3F4C422A;
	abs.f32 	%f2300, %f2299;
	mul.f32 	%f2301, %f2300, 0f4038AA3B;
	ex2.approx.ftz.f32 	%f2302, %f2301;
	add.f32 	%f2303, %f2302, 0f3F800000;
	rcp.approx.ftz.f32 	%f2304, %f2303;
	fma.rn.f32 	%f2305, %f2304, 0fC0000000, 0f3F800000;
	setp.ge.f32 	%p424, %f2300, 0f41102CB4;
	selp.f32 	%f2306, 0f3F800000, %f2305, %p424;
	copysign.f32 	%f2307, %f2299, %f2306;
	mul.f32 	%f2308, %f2299, %f2299;
	fma.rn.f32 	%f2309, %f2308, 0f3C80F082, 0fBD563CAE;
	fma.rn.f32 	%f2310, %f2309, %f2308, 0f3E085941;
	fma.rn.f32 	%f2311, %f2310, %f2308, 0fBEAAA9ED;
	fma.rn.f32 	%f2312, %f2311, %f2308, 0f00000000;
	fma.rn.f32 	%f2313, %f2312, %f2299, %f2299;
	setp.ge.f32 	%p425, %f2300, 0f3F19999A;
	selp.f32 	%f2314, %f2307, %f2313, %p425;
	add.f32 	%f2315, %f2314, 0f3F800000;
	mul.f32 	%f2292, %f2297, %f2315;
	// begin inline asm
	{  cvt.rn.f16.f32 %rs510, %f2292;}

	// end inline asm
	st.global.u16 	[%rd24], %rs510;
$L__BB2_270:
	add.s32 	%r835, %r120, 3;
	setp.ge.u32 	%p426, %r835, %r328;
	@%p426 bra 	$L__BB2_288;
	ld.global.u16 	%rs511, [%rd24+2];
	// begin inline asm
	{  cvt.f32.f16 %f2316, %rs511;}

	// end inline asm
	mul.f32 	%f2318, %f50, %f2316;
	fma.rn.f32 	%f2319, %f49, %f5, %f2318;
	mul.f32 	%f2320, %f2319, %f2319;
	mul.f32 	%f2321, %f2319, %f2320;
	mul.f32 	%f2322, %f2319, 0f3F000000;
	fma.rn.f32 	%f2323, %f2321, 0f3D372713, %f2319;
	mul.f32 	%f2324, %f2323, 0f3F4C422A;
	abs.f32 	%f2325, %f2324;
	mul.f32 	%f2326, %f2325, 0f4038AA3B;
	ex2.approx.ftz.f32 	%f2327, %f2326;
	add.f32 	%f2328, %f2327, 0f3F800000;
	rcp.approx.ftz.f32 	%f2329, %f2328;
	fma.rn.f32 	%f2330, %f2329, 0fC0000000, 0f3F800000;
	setp.ge.f32 	%p427, %f2325, 0f41102CB4;
	selp.f32 	%f2331, 0f3F800000, %f2330, %p427;
	copysign.f32 	%f2332, %f2324, %f2331;
	mul.f32 	%f2333, %f2324, %f2324;
	fma.rn.f32 	%f2334, %f2333, 0f3C80F082, 0fBD563CAE;
	fma.rn.f32 	%f2335, %f2334, %f2333, 0f3E085941;
	fma.rn.f32 	%f2336, %f2335, %f2333, 0fBEAAA9ED;
	fma.rn.f32 	%f2337, %f2336, %f2333, 0f00000000;
	fma.rn.f32 	%f2338, %f2337, %f2324, %f2324;
	setp.ge.f32 	%p428, %f2325, 0f3F19999A;
	selp.f32 	%f2339, %f2332, %f2338, %p428;
	add.f32 	%f2340, %f2339, 0f3F800000;
	mul.f32 	%f2317, %f2322, %f2340;
	// begin inline asm
	{  cvt.rn.f16.f32 %rs512, %f2317;}

	// end inline asm
	st.global.u16 	[%rd24+2], %rs512;
	bra.uni 	$L__BB2_288;
$L__BB2_272:
	setp.ge.u32 	%p429, %r120, %r328;
	add.s32 	%r836, %r120, %r167;
	mul.wide.u32 	%rd413, %r836, 2;
	add.s64 	%rd25, %rd4, %rd413;
	@%p429 bra 	$L__BB2_274;
	ld.global.u16 	%rs513, [%rd25];
	// begin inline asm
	{  cvt.f32.f16 %f2341, %rs513;}

	// end inline asm
	mul.f32 	%f2343, %f50, %f2341;
	fma.rn.f32 	%f2344, %f49, %f8, %f2343;
	max.f32 	%f2342, %f2344, 0f00000000;
	// begin inline asm
	{  cvt.rn.f16.f32 %rs514, %f2342;}

	// end inline asm
	st.global.u16 	[%rd25], %rs514;
$L__BB2_274:
	add.s32 	%r837, %r120, 1;
	setp.ge.u32 	%p430, %r837, %r328;
	@%p430 bra 	$L__BB2_276;
	ld.global.u16 	%rs515, [%rd25+2];
	// begin inline asm
	{  cvt.f32.f16 %f2345, %rs515;}

	// end inline asm
	mul.f32 	%f2347, %f50, %f2345;
	fma.rn.f32 	%f2348, %f49, %f7, %f2347;
	max.f32 	%f2346, %f2348, 0f00000000;
	// begin inline asm
	{  cvt.rn.f16.f32 %rs516, %f2346;}

	// end inline asm
	st.global.u16 	[%rd25+2], %rs516;
$L__BB2_276:
	add.s32 	%r838, %r120, 2;
	setp.ge.u32 	%p431, %r838, %r328;
	add.s32 	%r839, %r838, %r167;
	mul.wide.u32 	%rd414, %r839, 2;
	add.s64 	%rd26, %rd4, %rd414;
	@%p431 bra 	$L__BB2_278;
	ld.global.u16 	%rs517, [%rd26];
	// begin inline asm
	{  cvt.f32.f16 %f2349, %rs517;}

	// end inline asm
	mul.f32 	%f2351, %f50, %f2349;
	fma.rn.f32 	%f2352, %f49, %f6, %f2351;
	max.f32 	%f2350, %f2352, 0f00000000;
	// begin inline asm
	{  cvt.rn.f16.f32 %rs518, %f2350;}

	// end inline asm
	st.global.u16 	[%rd26], %rs518;
$L__BB2_278:
	add.s32 	%r840, %r120, 3;
	setp.ge.u32 	%p432, %r840, %r328;
	@%p432 bra 	$L__BB2_288;
	ld.global.u16 	%rs519, [%rd26+2];
	// begin inline asm
	{  cvt.f32.f16 %f2353, %rs519;}

	// end inline asm
	mul.f32 	%f2355, %f50, %f2353;
	fma.rn.f32 	%f2356, %f49, %f5, %f2355;
	max.f32 	%f2354, %f2356, 0f00000000;
	// begin inline asm
	{  cvt.rn.f16.f32 %rs520, %f2354;}

	// end inline asm
	st.global.u16 	[%rd26+2], %rs520;
	bra.uni 	$L__BB2_288;
$L__BB2_280:
	setp.ge.u32 	%p433, %r120, %r328;
	add.s32 	%r841, %r120, %r167;
	mul.wide.u32 	%rd415, %r841, 2;
	add.s64 	%rd27, %rd4, %rd415;
	@%p433 bra 	$L__BB2_282;
	ld.global.u16 	%rs521, [%rd27];
	// begin inline asm
	{  cvt.f32.f16 %f2357, %rs521;}

	// end inline asm
	mul.f32 	%f2359, %f50, %f2357;
	fma.rn.f32 	%f2358, %f49, %f8, %f2359;
	// begin inline asm
	{  cvt.rn.f16.f32 %rs522, %f2358;}

	// end inline asm
	st.global.u16 	[%rd27], %rs522;
$L__BB2_282:
	add.s32 	%r842, %r120, 1;
	setp.ge.u32 	%p434, %r842, %r328;
	@%p434 bra 	$L__BB2_284;
	ld.global.u16 	%rs523, [%rd27+2];
	// begin inline asm
	{  cvt.f32.f16 %f2360, %rs523;}

	// end inline asm
	mul.f32 	%f2362, %f50, %f2360;
	fma.rn.f32 	%f2361, %f49, %f7, %f2362;
	// begin inline asm
	{  cvt.rn.f16.f32 %rs524, %f2361;}

	// end inline asm
	st.global.u16 	[%rd27+2], %rs524;
$L__BB2_284:
	add.s32 	%r843, %r120, 2;
	setp.ge.u32 	%p435, %r843, %r328;
	add.s32 	%r844, %r843, %r167;
	mul.wide.u32 	%rd416, %r844, 2;
	add.s64 	%rd28, %rd4, %rd416;
	@%p435 bra 	$L__BB2_286;
	ld.global.u16 	%rs525, [%rd28];
	// begin inline asm
	{  cvt.f32.f16 %f2363, %rs525;}

	// end inline asm
	mul.f32 	%f2365, %f50, %f2363;
	fma.rn.f32 	%f2364, %f49, %f6, %f2365;
	// begin inline asm
	{  cvt.rn.f16.f32 %rs526, %f2364;}

	// end inline asm
	st.global.u16 	[%rd28], %rs526;
$L__BB2_286:
	add.s32 	%r845, %r120, 3;
	setp.ge.u32 	%p436, %r845, %r328;
	@%p436 bra 	$L__BB2_288;
	ld.global.u16 	%rs527, [%rd28+2];
	// begin inline asm
	{  cvt.f32.f16 %f2366, %rs527;}

	// end inline asm
	mul.f32 	%f2368, %f50, %f2366;
	fma.rn.f32 	%f2367, %f49, %f5, %f2368;
	// begin inline asm
	{  cvt.rn.f16.f32 %rs528, %f2367;}

	// end inline asm
	st.global.u16 	[%rd28+2], %rs528;
$L__BB2_288:
	add.s32 	%r168, %r119, 3;
	setp.ge.u32 	%p437, %r168, %r327;
	@%p437 bra 	$L__BB2_711;
	mul.lo.s32 	%r169, %r168, %r328;
	setp.gt.u32 	%p438, %r330, 7;
	@%p438 bra 	$L__BB2_317;
	mov.b32 	%r847, 1;
	shl.b32 	%r848, %r847, %r330;
	and.b32  	%r849, %r848, 36;
	setp.ne.s32 	%p439, %r849, 0;
	@%p439 bra 	$L__BB2_309;
	mov.b32 	%r850, 1;
	shl.b32 	%r851, %r850, %r330;
	and.b32  	%r852, %r851, 72;
	setp.ne.s32 	%p440, %r852, 0;
	@%p440 bra 	$L__BB2_301;
	mov.b32 	%r853, 1;
	shl.b32 	%r854, %r853, %r330;
	and.b32  	%r855, %r854, 144;
	setp.ne.s32 	%p441, %r855, 0;
	@%p441 bra 	$L__BB2_293;
	bra.uni 	$L__BB2_317;
$L__BB2_293:
	setp.ge.u32 	%p442, %r120, %r328;
	@%p442 bra 	$L__BB2_295;
	add.s32 	%r856, %r120, %r169;
	mul.wide.u32 	%rd417, %r856, 2;
	add.s64 	%rd418, %rd4, %rd417;
	ld.global.u16 	%rs529, [%rd418];
	// begin inline asm
	{  cvt.f32.f16 %f2369, %rs529;}

	// end inline asm
	mul.f32 	%f2371, %f50, %f2369;
	fma.rn.f32 	%f2372, %f49, %f4, %f2371;
	fma.rn.f32 	%f2373, %f2372, 0fBBBB989D, 0f3F000000;
	cvt.sat.f32.f32 	%f2374, %f2373;
	mov.f32 	%f2375, 0f4B400001;
	mov.f32 	%f2376, 0f437C0000;
	fma.rm.f32 	%f2377, %f2374, %f2376, %f2375;
	add.f32 	%f2378, %f2377, 0fCB40007F;
	neg.f32 	%f2379, %f2378;
	fma.rn.f32 	%f2380, %f2372, 0fBFB8AA3B, %f2379;
	fma.rn.f32 	%f2381, %f2372, 0fB2A57060, %f2380;
	mov.b32 	%r857, %f2377;
	shl.b32 	%r858, %r857, 23;
	mov.b32 	%f2382, %r858;
	ex2.approx.ftz.f32 	%f2383, %f2381;
	fma.rn.f32 	%f2384, %f2383, %f2382, 0f3F800000;
	div.rn.f32 	%f2370, %f2372, %f2384;
	// begin inline asm
	{  cvt.rn.f16.f32 %rs530, %f2370;}

	// end inline asm
	st.global.u16 	[%rd418], %rs530;
$L__BB2_295:
	add.s32 	%r170, %r120, 1;
	setp.ge.u32 	%p443, %r170, %r328;
	@%p443 bra 	$L__BB2_297;
	add.s32 	%r859, %r170, %r169;
	mul.wide.u32 	%rd419, %r859, 2;
	add.s64 	%rd420, %rd4, %rd419;
	ld.global.u16 	%rs531, [%rd420];
	// begin inline asm
	{  cvt.f32.f16 %f2385, %rs531;}

	// end inline asm
	mul.f32 	%f2387, %f50, %f2385;
	fma.rn.f32 	%f2388, %f49, %f3, %f2387;
	fma.rn.f32 	%f2389, %f2388, 0fBBBB989D, 0f3F000000;
	cvt.sat.f32.f32 	%f2390, %f2389;
	mov.f32 	%f2391, 0f4B400001;
	mov.f32 	%f2392, 0f437C0000;
	fma.rm.f32 	%f2393, %f2390, %f2392, %f2391;
	add.f32 	%f2394, %f2393, 0fCB40007F;
	neg.f32 	%f2395, %f2394;
	fma.rn.f32 	%f2396, %f2388, 0fBFB8AA3B, %f2395;
	fma.rn.f32 	%f2397, %f2388, 0fB2A57060, %f2396;
	mov.b32 	%r860, %f2393;
	shl.b32 	%r861, %r860, 23;
	mov.b32 	%f2398, %r861;
	ex2.approx.ftz.f32 	%f2399, %f2397;
	fma.rn.f32 	%f2400, %f2399, %f2398, 0f3F800000;
	div.rn.f32 	%f2386, %f2388, %f2400;
	// begin inline asm
	{  cvt.rn.f16.f32 %rs532, %f2386;}

	// end inline asm
	st.global.u16 	[%rd420], %rs532;
$L__BB2_297:
	add.s32 	%r171, %r120, 2;
	setp.ge.u32 	%p444, %r171, %r328;
	@%p444 bra 	$L__BB2_299;
	add.s32 	%r862, %r171, %r169;
	mul.wide.u32 	%rd421, %r862, 2;
	add.s64 	%rd422, %rd4, %rd421;
	ld.global.u16 	%rs533, [%rd422];
	// begin inline asm
	{  cvt.f32.f16 %f2401, %rs533;}

	// end inline asm
	mul.f32 	%f2403, %f50, %f2401;
	fma.rn.f32 	%f2404, %f49, %f2, %f2403;
	fma.rn.f32 	%f2405, %f2404, 0fBBBB989D, 0f3F000000;
	cvt.sat.f32.f32 	%f2406, %f2405;
	mov.f32 	%f2407, 0f4B400001;
	mov.f32 	%f2408, 0f437C0000;
	fma.rm.f32 	%f2409, %f2406, %f2408, %f2407;
	add.f32 	%f2410, %f2409, 0fCB40007F;
	neg.f32 	%f2411, %f2410;
	fma.rn.f32 	%f2412, %f2404, 0fBFB8AA3B, %f2411;
	fma.rn.f32 	%f2413, %f2404, 0fB2A57060, %f2412;
	mov.b32 	%r863, %f2409;
	shl.b32 	%r864, %r863, 23;
	mov.b32 	%f2414, %r864;
	ex2.approx.ftz.f32 	%f2415, %f2413;
	fma.rn.f32 	%f2416, %f2415, %f2414, 0f3F800000;
	div.rn.f32 	%f2402, %f2404, %f2416;
	// begin inline asm
	{  cvt.rn.f16.f32 %rs534, %f2402;}

	// end inline asm
	st.global.u16 	[%rd422], %rs534;
$L__BB2_299:
	add.s32 	%r172, %r120, 3;
	setp.ge.u32 	%p445, %r172, %r328;
	@%p445 bra 	$L__BB2_711;
	add.s32 	%r865, %r172, %r169;
	mul.wide.u32 	%rd423, %r865, 2;
	add.s64 	%rd424, %rd4, %rd423;
	ld.global.u16 	%rs535, [%rd424];
	// begin inline asm
	{  cvt.f32.f16 %f2417, %rs535;}

	// end inline asm
	mul.f32 	%f2419, %f50, %f2417;
	fma.rn.f32 	%f2420, %f49, %f1, %f2419;
	fma.rn.f32 	%f2421, %f2420, 0fBBBB989D, 0f3F000000;
	cvt.sat.f32.f32 	%f2422, %f2421;
	mov.f32 	%f2423, 0f4B400001;
	mov.f32 	%f2424, 0f437C0000;
	fma.rm.f32 	%f2425, %f2422, %f2424, %f2423;
	add.f32 	%f2426, %f2425, 0fCB40007F;
	neg.f32 	%f2427, %f2426;
	fma.rn.f32 	%f2428, %f2420, 0fBFB8AA3B, %f2427;
	fma.rn.f32 	%f2429, %f2420, 0fB2A57060, %f2428;
	mov.b32 	%r866, %f2425;
	shl.b32 	%r867, %r866, 23;
	mov.b32 	%f2430, %r867;
	ex2.approx.ftz.f32 	%f2431, %f2429;
	fma.rn.f32 	%f2432, %f2431, %f2430, 0f3F800000;
	div.rn.f32 	%f2418, %f2420, %f2432;
	// begin inline asm
	{  cvt.rn.f16.f32 %rs536, %f2418;}

	// end inline asm
	st.global.u16 	[%rd424], %rs536;
	bra.uni 	$L__BB2_711;
$L__BB2_301:
	setp.ge.u32 	%p446, %r120, %r328;
	@%p446 bra 	$L__BB2_303;
	add.s32 	%r868, %r120, %r169;
	mul.wide.u32 	%rd425, %r868, 2;
	add.s64 	%rd426, %rd4, %rd425;
	ld.global.u16 	%rs537, [%rd426];
	// begin inline asm
	{  cvt.f32.f16 %f2433, %rs537;}

	// end inline asm
	mul.f32 	%f2435, %f50, %f2433;
	fma.rn.f32 	%f2436, %f49, %f4, %f2435;
	mul.f32 	%f2437, %f2436, %f2436;
	mul.f32 	%f2438, %f2436, %f2437;
	mul.f32 	%f2439, %f2436, 0f3F000000;
	fma.rn.f32 	%f2440, %f2438, 0f3D372713, %f2436;
	mul.f32 	%f2441, %f2440, 0f3F4C422A;
	abs.f32 	%f2442, %f2441;
	mul.f32 	%f2443, %f2442, 0f4038AA3B;
	ex2.approx.ftz.f32 	%f2444, %f2443;
	add.f32 	%f2445, %f2444, 0f3F800000;
	rcp.approx.ftz.f32 	%f2446, %f2445;
	fma.rn.f32 	%f2447, %f2446, 0fC0000000, 0f3F800000;
	setp.ge.f32 	%p447, %f2442, 0f41102CB4;
	selp.f32 	%f2448, 0f3F800000, %f2447, %p447;
	copysign.f32 	%f2449, %f2441, %f2448;
	mul.f32 	%f2450, %f2441, %f2441;
	fma.rn.f32 	%f2451, %f2450, 0f3C80F082, 0fBD563CAE;
	fma.rn.f32 	%f2452, %f2451, %f2450, 0f3E085941;
	fma.rn.f32 	%f2453, %f2452, %f2450, 0fBEAAA9ED;
	fma.rn.f32 	%f2454, %f2453, %f2450, 0f00000000;
	fma.rn.f32 	%f2455, %f2454, %f2441, %f2441;
	setp.ge.f32 	%p448, %f2442, 0f3F19999A;
	selp.f32 	%f2456, %f2449, %f2455, %p448;
	add.f32 	%f2457, %f2456, 0f3F800000;
	mul.f32 	%f2434, %f2439, %f2457;
	// begin inline asm
	{  cvt.rn.f16.f32 %rs538, %f2434;}

	// end inline asm
	st.global.u16 	[%rd426], %rs538;
$L__BB2_303:
	add.s32 	%r173, %r120, 1;
	setp.ge.u32 	%p449, %r173, %r328;
	@%p449 bra 	$L__BB2_305;
	add.s32 	%r869, %r173, %r169;
	mul.wide.u32 	%rd427, %r869, 2;
	add.s64 	%rd428, %rd4, %rd427;
	ld.global.u16 	%rs539, [%rd428];
	// begin inline asm
	{  cvt.f32.f16 %f2458, %rs539;}

	// end inline asm
	mul.f32 	%f2460, %f50, %f2458;
	fma.rn.f32 	%f2461, %f49, %f3, %f2460;
	mul.f32 	%f2462, %f2461, %f2461;
	mul.f32 	%f2463, %f2461, %f2462;
	mul.f32 	%f2464, %f2461, 0f3F000000;
	fma.rn.f32 	%f2465, %f2463, 0f3D372713, %f2461;
	mul.f32 	%f2466, %f2465, 0f3F4C422A;
	abs.f32 	%f2467, %f2466;
	mul.f32 	%f2468, %f2467, 0f4038AA3B;
	ex2.approx.ftz.f32 	%f2469, %f2468;
	add.f32 	%f2470, %f2469, 0f3F800000;
	rcp.approx.ftz.f32 	%f2471, %f2470;
	fma.rn.f32 	%f2472, %f2471, 0fC0000000, 0f3F800000;
	setp.ge.f32 	%p450, %f2467, 0f41102CB4;
	selp.f32 	%f2473, 0f3F800000, %f2472, %p450;
	copysign.f32 	%f2474, %f2466, %f2473;
	mul.f32 	%f2475, %f2466, %f2466;
	fma.rn.f32 	%f2476, %f2475, 0f3C80F082, 0fBD563CAE;
	fma.rn.f32 	%f2477, %f2476, %f2475, 0f3E085941;
	fma.rn.f32 	%f2478, %f2477, %f2475, 0fBEAAA9ED;
	fma.rn.f32 	%f2479, %f2478, %f2475, 0f00000000;
	fma.rn.f32 	%f2480, %f2479, %f2466, %f2466;
	setp.ge.f32 	%p451, %f2467, 0f3F19999A;
	selp.f32 	%f2481, %f2474, %f2480, %p451;
	add.f32 	%f2482, %f2481, 0f3F800000;
	mul.f32 	%f2459, %f2464, %f2482;
	// begin inline asm
	{  cvt.rn.f16.f32 %rs540, %f2459;}

	// end inline asm
	st.global.u16 	[%rd428], %rs540;
$L__BB2_305:
	add.s32 	%r174, %r120, 2;
	setp.ge.u32 	%p452, %r174, %r328;
	@%p452 bra 	$L__BB2_307;
	add.s32 	%r870, %r174, %r169;
	mul.wide.u32 	%rd429, %r870, 2;
	add.s64 	%rd430, %rd4, %rd429;
	ld.global.u16 	%rs541, [%rd430];
	// begin inline asm
	{  cvt.f32.f16 %f2483, %rs541;}

	// end inline asm
	mul.f32 	%f2485, %f50, %f2483;
	fma.rn.f32 	%f2486, %f49, %f2, %f2485;
	mul.f32 	%f2487, %f2486, %f2486;
	mul.f32 	%f2488, %f2486, %f2487;
	mul.f32 	%f2489, %f2486, 0f3F000000;
	fma.rn.f32 	%f2490, %f2488, 0f3D372713, %f2486;
	mul.f32 	%f2491, %f2490, 0f3F4C422A;
	abs.f32 	%f2492, %f2491;
	mul.f32 	%f2493, %f2492, 0f4038AA3B;
	ex2.approx.ftz.f32 	%f2494, %f2493;
	add.f32 	%f2495, %f2494, 0f3F800000;
	rcp.approx.ftz.f32 	%f2496, %f2495;
	fma.rn.f32 	%f2497, %f2496, 0fC0000000, 0f3F800000;
	setp.ge.f32 	%p453, %f2492, 0f41102CB4;
	selp.f32 	%f2498, 0f3F800000, %f2497, %p453;
	copysign.f32 	%f2499, %f2491, %f2498;
	mul.f32 	%f2500, %f2491, %f2491;
	fma.rn.f32 	%f2501, %f2500, 0f3C80F082, 0fBD563CAE;
	fma.rn.f32 	%f2502, %f2501, %f2500, 0f3E085941;
	fma.rn.f32 	%f2503, %f2502, %f2500, 0fBEAAA9ED;
	fma.rn.f32 	%f2504, %f2503, %f2500, 0f00000000;
	fma.rn.f32 	%f2505, %f2504, %f2491, %f2491;
	setp.ge.f32 	%p454, %f2492, 0f3F19999A;
	selp.f32 	%f2506, %f2499, %f2505, %p454;
	add.f32 	%f2507, %f2506, 0f3F800000;
	mul.f32 	%f2484, %f2489, %f2507;
	// begin inline asm
	{  cvt.rn.f16.f32 %rs542, %f2484;}

	// end inline asm
	st.global.u16 	[%rd430], %rs542;
$L__BB2_307:
	add.s32 	%r175, %r120, 3;
	setp.ge.u32 	%p455, %r175, %r328;
	@%p455 bra 	$L__BB2_711;
	add.s32 	%r871, %r175, %r169;
	mul.wide.u32 	%rd431, %r871, 2;
	add.s64 	%rd432, %rd4, %rd431;
	ld.global.u16 	%rs543, [%rd432];
	// begin inline asm
	{  cvt.f32.f16 %f2508, %rs543;}

	// end inline asm
	mul.f32 	%f2510, %f50, %f2508;
	fma.rn.f32 	%f2511, %f49, %f1, %f2510;
	mul.f32 	%f2512, %f2511, %f2511;
	mul.f32 	%f2513, %f2511, %f2512;
	mul.f32 	%f2514, %f2511, 0f3F000000;
	fma.rn.f32 	%f2515, %f2513, 0f3D372713, %f2511;
	mul.f32 	%f2516, %f2515, 0f3F4C422A;
	abs.f32 	%f2517, %f2516;
	mul.f32 	%f2518, %f2517, 0f4038AA3B;
	ex2.approx.ftz.f32 	%f2519, %f2518;
	add.f32 	%f2520, %f2519, 0f3F800000;
	rcp.approx.ftz.f32 	%f2521, %f2520;
	fma.rn.f32 	%f2522, %f2521, 0fC0000000, 0f3F800000;
	setp.ge.f32 	%p456, %f2517, 0f41102CB4;
	selp.f32 	%f2523, 0f3F800000, %f2522, %p456;
	copysign.f32 	%f2524, %f2516, %f2523;
	mul.f32 	%f2525, %f2516, %f2516;
	fma.rn.f32 	%f2526, %f2525, 0f3C80F082, 0fBD563CAE;
	fma.rn.f32 	%f2527, %f2526, %f2525, 0f3E085941;
	fma.rn.f32 	%f2528, %f2527, %f2525, 0fBEAAA9ED;
	fma.rn.f32 	%f2529, %f2528, %f2525, 0f00000000;
	fma.rn.f32 	%f2530, %f2529, %f2516, %f2516;
	setp.ge.f32 	%p457, %f2517, 0f3F19999A;
	selp.f32 	%f2531, %f2524, %f2530, %p457;
	add.f32 	%f2532, %f2531, 0f3F800000;
	mul.f32 	%f2509, %f2514, %f2532;
	// begin inline asm
	{  cvt.rn.f16.f32 %rs544, %f2509;}

	// end inline asm
	st.global.u16 	[%rd432], %rs544;
	bra.uni 	$L__BB2_711;
$L__BB2_309:
	setp.ge.u32 	%p458, %r120, %r328;
	@%p458 bra 	$L__BB2_311;
	add.s32 	%r872, %r120, %r169;
	mul.wide.u32 	%rd433, %r872, 2;
	add.s64 	%rd434, %rd4, %rd433;
	ld.global.u16 	%rs545, [%rd434];
	// begin inline asm
	{  cvt.f32.f16 %f2533, %rs545;}

	// end inline asm
	mul.f32 	%f2535, %f50, %f2533;
	fma.rn.f32 	%f2536, %f49, %f4, %f2535;
	max.f32 	%f2534, %f2536, 0f00000000;
	// begin inline asm
	{  cvt.rn.f16.f32 %rs546, %f2534;}

	// end inline asm
	st.global.u16 	[%rd434], %rs546;
$L__BB2_311:
	add.s32 	%r176, %r120, 1;
	setp.ge.u32 	%p459, %r176, %r328;
	@%p459 bra 	$L__BB2_313;
	add.s32 	%r873, %r176, %r169;
	mul.wide.u32 	%rd435, %r873, 2;
	add.s64 	%rd436, %rd4, %rd435;
	ld.global.u16 	%rs547, [%rd436];
	// begin inline asm
	{  cvt.f32.f16 %f2537, %rs547;}

	// end inline asm
	mul.f32 	%f2539, %f50, %f2537;
	fma.rn.f32 	%f2540, %f49, %f3, %f2539;
	max.f32 	%f2538, %f2540, 0f00000000;
	// begin inline asm
	{  cvt.rn.f16.f32 %rs548, %f2538;}

	// end inline asm
	st.global.u16 	[%rd436], %rs548;
$L__BB2_313:
	add.s32 	%r177, %r120, 2;
	setp.ge.u32 	%p460, %r177, %r328;
	@%p460 bra 	$L__BB2_315;
	add.s32 	%r874, %r177, %r169;
	mul.wide.u32 	%rd437, %r874, 2;
	add.s64 	%rd438, %rd4, %rd437;
	ld.global.u16 	%rs549, [%rd438];
	// begin inline asm
	{  cvt.f32.f16 %f2541, %rs549;}

	// end inline asm
	mul.f32 	%f2543, %f50, %f2541;
	fma.rn.f32 	%f2544, %f49, %f2, %f2543;
	max.f32 	%f2542, %f2544, 0f00000000;
	// begin inline asm
	{  cvt.rn.f16.f32 %rs550, %f2542;}

	// end inline asm
	st.global.u16 	[%rd438], %rs550;
$L__BB2_315:
	add.s32 	%r178, %r120, 3;
	setp.ge.u32 	%p461, %r178, %r328;
	@%p461 bra 	$L__BB2_711;
	add.s32 	%r875, %r178, %r169;
	mul.wide.u32 	%rd439, %r875, 2;
	add.s64 	%rd440, %rd4, %rd439;
	ld.global.u16 	%rs551, [%rd440];
	// begin inline asm
	{  cvt.f32.f16 %f2545, %rs551;}

	// end inline asm
	mul.f32 	%f2547, %f50, %f2545;
	fma.rn.f32 	%f2548, %f49, %f1, %f2547;
	max.f32 	%f2546, %f2548, 0f00000000;
	// begin inline asm
	{  cvt.rn.f16.f32 %rs552, %f2546;}

	// end inline asm
	st.global.u16 	[%rd440], %rs552;
	bra.uni 	$L__BB2_711;
$L__BB2_317:
	setp.ge.u32 	%p462, %r120, %r328;
	@%p462 bra 	$L__BB2_319;
	add.s32 	%r876, %r120, %r169;
	mul.wide.u32 	%rd441, %r876, 2;
	add.s64 	%rd442, %rd4, %rd441;
	ld.global.u16 	%rs553, [%rd442];
	// begin inline asm
	{  cvt.f32.f16 %f2549, %rs553;}

	// end inline asm
	mul.f32 	%f2551, %f50, %f2549;
	fma.rn.f32 	%f2550, %f49, %f4, %f2551;
	// begin inline asm
	{  cvt.rn.f16.f32 %rs554, %f2550;}

	// end inline asm
	st.global.u16 	[%rd442], %rs554;
$L__BB2_319:
	add.s32 	%r179, %r120, 1;
	setp.ge.u32 	%p463, %r179, %r328;
	@%p463 bra 	$L__BB2_321;
	add.s32 	%r877, %r179, %r169;
	mul.wide.u32 	%rd443, %r877, 2;
	add.s64 	%rd444, %rd4, %rd443;
	ld.global.u16 	%rs555, [%rd444];
	// begin inline asm
	{  cvt.f32.f16 %f2552, %rs555;}

	// end inline asm
	mul.f32 	%f2554, %f50, %f2552;
	fma.rn.f32 	%f2553, %f49, %f3, %f2554;
	// begin inline asm
	{  cvt.rn.f16.f32 %rs556, %f2553;}

	// end inline asm
	st.global.u16 	[%rd444], %rs556;
$L__BB2_321:
	add.s32 	%r180, %r120, 2;
	setp.ge.u32 	%p464, %r180, %r328;
	@%p464 bra 	$L__BB2_323;
	add.s32 	%r878, %r180, %r169;
	mul.wide.u32 	%rd445, %r878, 2;
	add.s64 	%rd446, %rd4, %rd445;
	ld.global.u16 	%rs557, [%rd446];
	// begin inline asm
	{  cvt.f32.f16 %f2555, %rs557;}

	// end inline asm
	mul.f32 	%f2557, %f50, %f2555;
	fma.rn.f32 	%f2556, %f49, %f2, %f2557;
	// begin inline asm
	{  cvt.rn.f16.f32 %rs558, %f2556;}

	// end inline asm
	st.global.u16 	[%rd446], %rs558;
$L__BB2_323:
	add.s32 	%r181, %r120, 3;
	setp.ge.u32 	%p465, %r181, %r328;
	@%p465 bra 	$L__BB2_711;
	add.s32 	%r879, %r181, %r169;
	mul.wide.u32 	%rd447, %r879, 2;
	add.s64 	%rd448, %rd4, %rd447;
	ld.global.u16 	%rs559, [%rd448];
	// begin inline asm
	{  cvt.f32.f16 %f2558, %rs559;}

	// end inline asm
	mul.f32 	%f2560, %f50, %f2558;
	fma.rn.f32 	%f2559, %f49, %f1, %f2560;
	// begin inline asm
	{  cvt.rn.f16.f32 %rs560, %f2559;}

	// end inline asm
	st.global.u16 	[%rd448], %rs560;
	bra.uni 	$L__BB2_711;
$L__BB2_325:
	mul.lo.s32 	%r182, %r119, %r328;
	setp.gt.u32 	%p351, %r330, 7;
	@%p351 bra 	$L__BB2_353;
	mov.b32 	%r741, 1;
	shl.b32 	%r742, %r741, %r330;
	and.b32  	%r743, %r742, 36;
	setp.ne.s32 	%p352, %r743, 0;
	@%p352 bra 	$L__BB2_337;
	mov.b32 	%r744, 1;
	shl.b32 	%r745, %r744, %r330;
	and.b32  	%r746, %r745, 72;
	setp.ne.s32 	%p353, %r746, 0;
	@%p353 bra 	$L__BB2_345;
	mov.b32 	%r747, 1;
	shl.b32 	%r748, %r747, %r330;
	and.b32  	%r749, %r748, 144;
	setp.ne.s32 	%p354, %r749, 0;
	@%p354 bra 	$L__BB2_329;
	bra.uni 	$L__BB2_353;
$L__BB2_329:
	setp.ge.u32 	%p355, %r120, %r328;
	add.s32 	%r750, %r120, %r182;
	mul.wide.u32 	%rd373, %r750, 2;
	add.s64 	%rd31, %rd4, %rd373;
	@%p355 bra 	$L__BB2_331;
	ld.global.u16 	%rs433, [%rd31];
	// begin inline asm
	{  cvt.f32.f16 %f1793, %rs433;}

	// end inline asm
	mul.f32 	%f1795, %f50, %f1793;
	fma.rn.f32 	%f1796, %f49, %f16, %f1795;
	fma.rn.f32 	%f1797, %f1796, 0fBBBB989D, 0f3F000000;
	cvt.sat.f32.f32 	%f1798, %f1797;
	mov.f32 	%f1799, 0f4B400001;
	mov.f32 	%f1800, 0f437C0000;
	fma.rm.f32 	%f1801, %f1798, %f1800, %f1799;
	add.f32 	%f1802, %f1801, 0fCB40007F;
	neg.f32 	%f1803, %f1802;
	fma.rn.f32 	%f1804, %f1796, 0fBFB8AA3B, %f1803;
	fma.rn.f32 	%f1805, %f1796, 0fB2A57060, %f1804;
	mov.b32 	%r751, %f1801;
	shl.b32 	%r752, %r751, 23;
	mov.b32 	%f1806, %r752;
	ex2.approx.ftz.f32 	%f1807, %f1805;
	fma.rn.f32 	%f1808, %f1807, %f1806, 0f3F800000;
	div.rn.f32 	%f1794, %f1796, %f1808;
	// begin inline asm
	{  cvt.rn.f16.f32 %rs434, %f1794;}

	// end inline asm
	st.global.u16 	[%rd31], %rs434;
$L__BB2_331:
	add.s32 	%r753, %r120, 1;
	setp.ge.u32 	%p356, %r753, %r328;
	@%p356 bra 	$L__BB2_333;
	ld.global.u16 	%rs435, [%rd31+2];
	// begin inline asm
	{  cvt.f32.f16 %f1809, %rs435;}

	// end inline asm
	mul.f32 	%f1811, %f50, %f1809;
	fma.rn.f32 	%f1812, %f49, %f15, %f1811;
	fma.rn.f32 	%f1813, %f1812, 0fBBBB989D, 0f3F000000;
	cvt.sat.f32.f32 	%f1814, %f1813;
	mov.f32 	%f1815, 0f4B400001;
	mov.f32 	%f1816, 0f437C0000;
	fma.rm.f32 	%f1817, %f1814, %f1816, %f1815;
	add.f32 	%f1818, %f1817, 0fCB40007F;
	neg.f32 	%f1819, %f1818;
	fma.rn.f32 	%f1820, %f1812, 0fBFB8AA3B, %f1819;
	fma.rn.f32 	%f1821, %f1812, 0fB2A57060, %f1820;
	mov.b32 	%r754, %f1817;
	shl.b32 	%r755, %r754, 23;
	mov.b32 	%f1822, %r755;
	ex2.approx.ftz.f32 	%f1823, %f1821;
	fma.rn.f32 	%f1824, %f1823, %f1822, 0f3F800000;
	div.rn.f32 	%f1810, %f1812, %f1824;
	// begin inline asm
	{  cvt.rn.f16.f32 %rs436, %f1810;}

	// end inline asm
	st.global.u16 	[%rd31+2], %rs436;
$L__BB2_333:
	add.s32 	%r756, %r120, 2;
	setp.ge.u32 	%p357, %r756, %r328;
	@%p357 bra 	$L__BB2_335;
	ld.global.u16 	%rs437, [%rd31+4];
	// begin inline asm
	{  cvt.f32.f16 %f1825, %rs437;}

	// end inline asm
	mul.f32 	%f1827, %f50, %f1825;
	fma.rn.f32 	%f1828, %f49, %f14, %f1827;
	fma.rn.f32 	%f1829, %f1828, 0fBBBB989D, 0f3F000000;
	cvt.sat.f32.f32 	%f1830, %f1829;
	mov.f32 	%f1831, 0f4B400001;
	mov.f32 	%f1832, 0f437C0000;
	fma.rm.f32 	%f1833, %f1830, %f1832, %f1831;
	add.f32 	%f1834, %f1833, 0fCB40007F;
	neg.f32 	%f1835, %f1834;
	fma.rn.f32 	%f1836, %f1828, 0fBFB8AA3B, %f1835;
	fma.rn.f32 	%f1837, %f1828, 0fB2A57060, %f1836;
	mov.b32 	%r757, %f1833;
	shl.b32 	%r758, %r757, 23;
	mov.b32 	%f1838, %r758;
	ex2.approx.ftz.f32 	%f1839, %f1837;
	fma.rn.f32 	%f1840, %f1839, %f1838, 0f3F800000;
	div.rn.f32 	%f1826, %f1828, %f1840;
	// begin inline asm
	{  cvt.rn.f16.f32 %rs438, %f1826;}

	// end inline asm
	st.global.u16 	[%rd31+4], %rs438;
$L__BB2_335:
	add.s32 	%r759, %r120, 3;
	setp.ge.u32 	%p358, %r759, %r328;
	@%p358 bra 	$L__BB2_214;
	ld.global.u16 	%rs439, [%rd31+6];
	// begin inline asm
	{  cvt.f32.f16 %f1841, %rs439;}

	// end inline asm
	mul.f32 	%f1843, %f50, %f1841;
	fma.rn.f32 	%f1844, %f49, %f13, %f1843;
	fma.rn.f32 	%f1845, %f1844, 0fBBBB989D, 0f3F000000;
	cvt.sat.f32.f32 	%f1846, %f1845;
	mov.f32 	%f1847, 0f4B400001;
	mov.f32 	%f1848, 0f437C0000;
	fma.rm.f32 	%f1849, %f1846, %f1848, %f1847;
	add.f32 	%f1850, %f1849, 0fCB40007F;
	neg.f32 	%f1851, %f1850;
	fma.rn.f32 	%f1852, %f1844, 0fBFB8AA3B, %f1851;
	fma.rn.f32 	%f1853, %f1844, 0fB2A57060, %f1852;
	mov.b32 	%r760, %f1849;
	shl.b32 	%r761, %r760, 23;
	mov.b32 	%f1854, %r761;
	ex2.approx.ftz.f32 	%f1855, %f1853;
	fma.rn.f32 	%f1856, %f1855, %f1854, 0f3F800000;
	div.rn.f32 	%f1842, %f1844, %f1856;
	// begin inline asm
	{  cvt.rn.f16.f32 %rs440, %f1842;}

	// end inline asm
	st.global.u16 	[%rd31+6], %rs440;
	bra.uni 	$L__BB2_214;
$L__BB2_337:
	setp.ge.u32 	%p371, %r120, %r328;
	add.s32 	%r766, %r120, %r182;
	mul.wide.u32 	%rd375, %r766, 2;
	add.s64 	%rd29, %rd4, %rd375;
	@%p371 bra 	$L__BB2_339;
	ld.global.u16 	%rs449, [%rd29];
	// begin inline asm
	{  cvt.f32.f16 %f1957, %rs449;}

	// end inline asm
	mul.f32 	%f1959, %f50, %f1957;
	fma.rn.f32 	%f1960, %f49, %f16, %f1959;
	max.f32 	%f1958, %f1960, 0f00000000;
	// begin inline asm
	{  cvt.rn.f16.f32 %rs450, %f1958;}

	// end inline asm
	st.global.u16 	[%rd29], %rs450;
$L__BB2_339:
	add.s32 	%r767, %r120, 1;
	setp.ge.u32 	%p372, %r767, %r328;
	@%p372 bra 	$L__BB2_341;
	ld.global.u16 	%rs451, [%rd29+2];
	// begin inline asm
	{  cvt.f32.f16 %f1961, %rs451;}

	// end inline asm
	mul.f32 	%f1963, %f50, %f1961;
	fma.rn.f32 	%f1964, %f49, %f15, %f1963;
	max.f32 	%f1962, %f1964, 0f00000000;
	// begin inline asm
	{  cvt.rn.f16.f32 %rs452, %f1962;}

	// end inline asm
	st.global.u16 	[%rd29+2], %rs452;
$L__BB2_341:
	add.s32 	%r768, %r120, 2;
	setp.ge.u32 	%p373, %r768, %r328;
	@%p373 bra 	$L__BB2_343;
	ld.global.u16 	%rs453, [%rd29+4];
	// begin inline asm
	{  cvt.f32.f16 %f1965, %rs453;}

	// end inline asm
	mul.f32 	%f1967, %f50, %f1965;
	fma.rn.f32 	%f1968, %f49, %f14, %f1967;
	max.f32 	%f1966, %f1968, 0f00000000;
	// begin inline asm
	{  cvt.rn.f16.f32 %rs454, %f1966;}

	// end inline asm
	st.global.u16 	[%rd29+4], %rs454;
$L__BB2_343:
	add.s32 	%r769, %r120, 3;
	setp.ge.u32 	%p374, %r769, %r328;
	@%p374 bra 	$L__BB2_214;
	ld.global.u16 	%rs455, [%rd29+6];
	// begin inline asm
	{  cvt.f32.f16 %f1969, %rs455;}

	// end inline asm
	mul.f32 	%f1971, %f50, %f1969;
	fma.rn.f32 	%f1972, %f49, %f13, %f1971;
	max.f32 	%f1970, %f1972, 0f00000000;
	// begin inline asm
	{  cvt.rn.f16.f32 %rs456, %f1970;}

	// end inline asm
	st.global.u16 	[%rd29+6], %rs456;
	bra.uni 	$L__BB2_214;
$L__BB2_345:
	setp.ge.u32 	%p359, %r120, %r328;
	add.s32 	%r762, %r120, %r182;
	mul.wide.u32 	%rd374, %r762, 2;
	add.s64 	%rd30, %rd4, %rd374;
	@%p359 bra 	$L__BB2_347;
	ld.global.u16 	%rs441, [%rd30];
	// begin inline asm
	{  cvt.f32.f16 %f1857, %rs441;}

	// end inline asm
	mul.f32 	%f1859, %f50, %f1857;
	fma.rn.f32 	%f1860, %f49, %f16, %f1859;
	mul.f32 	%f1861, %f1860, %f1860;
	mul.f32 	%f1862, %f1860, %f1861;
	mul.f32 	%f1863, %f1860, 0f3F000000;
	fma.rn.f32 	%f1864, %f1862, 0f3D372713, %f1860;
	mul.f32 	%f1865, %f1864, 0f3F4C422A;
	abs.f32 	%f1866, %f1865;
	mul.f32 	%f1867, %f1866, 0f4038AA3B;
	ex2.approx.ftz.f32 	%f1868, %f1867;
	add.f32 	%f1869, %f1868, 0f3F800000;
	rcp.approx.ftz.f32 	%f1870, %f1869;
	fma.rn.f32 	%f1871, %f1870, 0fC0000000, 0f3F800000;
	setp.ge.f32 	%p360, %f1866, 0f41102CB4;
	selp.f32 	%f1872, 0f3F800000, %f1871, %p360;
	copysign.f32 	%f1873, %f1865, %f1872;
	mul.f32 	%f1874, %f1865, %f1865;
	fma.rn.f32 	%f1875, %f1874, 0f3C80F082, 0fBD563CAE;
	fma.rn.f32 	%f1876, %f1875, %f1874, 0f3E085941;
	fma.rn.f32 	%f1877, %f1876, %f1874, 0fBEAAA9ED;
	fma.rn.f32 	%f1878, %f1877, %f1874, 0f00000000;
	fma.rn.f32 	%f1879, %f1878, %f1865, %f1865;
	setp.ge.f32 	%p361, %f1866, 0f3F19999A;
	selp.f32 	%f1880, %f1873, %f1879, %p361;
	add.f32 	%f1881, %f1880, 0f3F800000;
	mul.f32 	%f1858, %f1863, %f1881;
	// begin inline asm
	{  cvt.rn.f16.f32 %rs442, %f1858;}

	// end inline asm
	st.global.u16 	[%rd30], %rs442;
$L__BB2_347:
	add.s32 	%r763, %r120, 1;
	setp.ge.u32 	%p362, %r763, %r328;
	@%p362 bra 	$L__BB2_349;
	ld.global.u16 	%rs443, [%rd30+2];
	// begin inline asm
	{  cvt.f32.f16 %f1882, %rs443;}

	// end inline asm
	mul.f32 	%f1884, %f50, %f1882;
	fma.rn.f32 	%f1885, %f49, %f15, %f1884;
	mul.f32 	%f1886, %f1885, %f1885;
	mul.f32 	%f1887, %f1885, %f1886;
	mul.f32 	%f1888, %f1885, 0f3F000000;
	fma.rn.f32 	%f1889, %f1887, 0f3D372713, %f1885;
	mul.f32 	%f1890, %f1889, 0f3F4C422A;
	abs.f32 	%f1891, %f1890;
	mul.f32 	%f1892, %f1891, 0f4038AA3B;
	ex2.approx.ftz.f32 	%f1893, %f1892;
	add.f32 	%f1894, %f1893, 0f3F800000;
	rcp.approx.ftz.f32 	%f1895, %f1894;
	fma.rn.f32 	%f1896, %f1895, 0fC0000000, 0f3F800000;
	setp.ge.f32 	%p363, %f1891, 0f41102CB4;
	selp.f32 	%f1897, 0f3F800000, %f1896, %p363;
	copysign.f32 	%f1898, %f1890, %f1897;
	mul.f32 	%f1899, %f1890, %f1890;
	fma.rn.f32 	%f1900, %f1899, 0f3C80F082, 0fBD563CAE;
	fma.rn.f32 	%f1901, %f1900, %f1899, 0f3E085941;
	fma.rn.f32 	%f1902, %f1901, %f1899, 0fBEAAA9ED;
	fma.rn.f32 	%f1903, %f1902, %f1899, 0f00000000;
	fma.rn.f32 	%f1904, %f1903, %f1890, %f1890;
	setp.ge.f32 	%p364, %f1891, 0f3F19999A;
	selp.f32 	%f1905, %f1898, %f1904, %p364;
	add.f32 	%f1906, %f1905, 0f3F800000;
	mul.f32 	%f1883, %f1888, %f1906;
	// begin inline asm
	{  cvt.rn.f16.f32 %rs444, %f1883;}

	// end inline asm
	st.global.u16 	[%rd30+2], %rs444;
$L__BB2_349:
	add.s32 	%r764, %r120, 2;
	setp.ge.u32 	%p365, %r764, %r328;
	@%p365 bra 	$L__BB2_351;
	ld.global.u16 	%rs445, [%rd30+4];
	// begin inline asm
	{  cvt.f32.f16 %f1907, %rs445;}

	// end inline asm
	mul.f32 	%f1909, %f50, %f1907;
	fma.rn.f32 	%f1910, %f49, %f14, %f1909;
	mul.f32 	%f1911, %f1910, %f1910;
	mul.f32 	%f1912, %f1910, %f1911;
	mul.f32 	%f1913, %f1910, 0f3F000000;
	fma.rn.f32 	%f1914, %f1912, 0f3D372713, %f1910;
	mul.f32 	%f1915, %f1914, 0f3F4C422A;
	abs.f32 	%f1916, %f1915;
	mul.f32 	%f1917, %f1916, 0f4038AA3B;
	ex2.approx.ftz.f32 	%f1918, %f1917;
	add.f32 	%f1919, %f1918, 0f3F800000;
	rcp.approx.ftz.f32 	%f1920, %f1919;
	fma.rn.f32 	%f1921, %f1920, 0fC0000000, 0f3F800000;
	setp.ge.f32 	%p366, %f1916, 0f41102CB4;
	selp.f32 	%f1922, 0f3F800000, %f1921, %p366;
	copysign.f32 	%f1923, %f1915, %f1922;
	mul.f32 	%f1924, %f1915, %f1915;
	fma.rn.f32 	%f1925, %f1924, 0f3C80F082, 0fBD563CAE;
	fma.rn.f32 	%f1926, %f1925, %f1924, 0f3E085941;
	fma.rn.f32 	%f1927, %f1926, %f1924, 0fBEAAA9ED;
	fma.rn.f32 	%f1928, %f1927, %f1924, 0f00000000;
	fma.rn.f32 	%f1929, %f1928, %f1915, %f1915;
	setp.ge.f32 	%p367, %f1916, 0f3F19999A;
	selp.f32 	%f1930, %f1923, %f1929, %p367;
	add.f32 	%f1931, %f1930, 0f3F800000;
	mul.f32 	%f1908, %f1913, %f1931;
	// begin inline asm
	{  cvt.rn.f16.f32 %rs446, %f1908;}

	// end inline asm
	st.global.u16 	[%rd30+4], %rs446;
$L__BB2_351:
	add.s32 	%r765, %r120, 3;
	setp.ge.u32 	%p368, %r765, %r328;
	@%p368 bra 	$L__BB2_214;
	ld.global.u16 	%rs447, [%rd30+6];
	// begin inline asm
	{  cvt.f32.f16 %f1932, %rs447;}

	// end inline asm
	mul.f32 	%f1934, %f50, %f1932;
	fma.rn.f32 	%f1935, %f49, %f13, %f1934;
	mul.f32 	%f1936, %f1935, %f1935;
	mul.f32 	%f1937, %f1935, %f1936;
	mul.f32 	%f1938, %f1935, 0f3F000000;
	fma.rn.f32 	%f1939, %f1937, 0f3D372713, %f1935;
	mul.f32 	%f1940, %f1939, 0f3F4C422A;
	abs.f32 	%f1941, %f1940;
	mul.f32 	%f1942, %f1941, 0f4038AA3B;
	ex2.approx.ftz.f32 	%f1943, %f1942;
	add.f32 	%f1944, %f1943, 0f3F800000;
	rcp.approx.ftz.f32 	%f1945, %f1944;
	fma.rn.f32 	%f1946, %f1945, 0fC0000000, 0f3F800000;
	setp.ge.f32 	%p369, %f1941, 0f41102CB4;
	selp.f32 	%f1947, 0f3F800000, %f1946, %p369;
	copysign.f32 	%f1948, %f1940, %f1947;
	mul.f32 	%f1949, %f1940, %f1940;
	fma.rn.f32 	%f1950, %f1949, 0f3C80F082, 0fBD563CAE;
	fma.rn.f32 	%f1951, %f1950, %f1949, 0f3E085941;
	fma.rn.f32 	%f1952, %f1951, %f1949, 0fBEAAA9ED;
	fma.rn.f32 	%f1953, %f1952, %f1949, 0f00000000;
	fma.rn.f32 	%f1954, %f1953, %f1940, %f1940;
	setp.ge.f32 	%p370, %f1941, 0f3F19999A;
	selp.f32 	%f1955, %f1948, %f1954, %p370;
	add.f32 	%f1956, %f1955, 0f3F800000;
	mul.f32 	%f1933, %f1938, %f1956;
	// begin inline asm
	{  cvt.rn.f16.f32 %rs448, %f1933;}

	// end inline asm
	st.global.u16 	[%rd30+6], %rs448;
	bra.uni 	$L__BB2_214;
$L__BB2_353:
	setp.ge.u32 	%p375, %r120, %r328;
	add.s32 	%r770, %r120, %r182;
	mul.wide.u32 	%rd376, %r770, 2;
	add.s64 	%rd32, %rd4, %rd376;
	@%p375 bra 	$L__BB2_355;
	ld.global.u16 	%rs457, [%rd32];
	// begin inline asm
	{  cvt.f32.f16 %f1973, %rs457;}

	// end inline asm
	mul.f32 	%f1975, %f50, %f1973;
	fma.rn.f32 	%f1974, %f49, %f16, %f1975;
	// begin inline asm
	{  cvt.rn.f16.f32 %rs458, %f1974;}

	// end inline asm
	st.global.u16 	[%rd32], %rs458;
$L__BB2_355:
	add.s32 	%r771, %r120, 1;
	setp.ge.u32 	%p376, %r771, %r328;
	@%p376 bra 	$L__BB2_357;
	ld.global.u16 	%rs459, [%rd32+2];
	// begin inline asm
	{  cvt.f32.f16 %f1976, %rs459;}

	// end inline asm
	mul.f32 	%f1978, %f50, %f1976;
	fma.rn.f32 	%f1977, %f49, %f15, %f1978;
	// begin inline asm
	{  cvt.rn.f16.f32 %rs460, %f1977;}

	// end inline asm
	st.global.u16 	[%rd32+2], %rs460;
$L__BB2_357:
	add.s32 	%r772, %r120, 2;
	setp.ge.u32 	%p377, %r772, %r328;
	@%p377 bra 	$L__BB2_359;
	ld.global.u16 	%rs461, [%rd32+4];
	// begin inline asm
	{  cvt.f32.f16 %f1979, %rs461;}

	// end inline asm
	mul.f32 	%f1981, %f50, %f1979;
	fma.rn.f32 	%f1980, %f49, %f14, %f1981;
	// begin inline asm
	{  cvt.rn.f16.f32 %rs462, %f1980;}

	// end inline asm
	st.global.u16 	[%rd32+4], %rs462;
$L__BB2_359:
	add.s32 	%r773, %r120, 3;
	setp.ge.u32 	%p378, %r773, %r328;
	@%p378 bra 	$L__BB2_214;
	ld.global.u16 	%rs463, [%rd32+6];
	// begin inline asm
	{  cvt.f32.f16 %f1982, %rs463;}

	// end inline asm
	mul.f32 	%f1984, %f50, %f1982;
	fma.rn.f32 	%f1983, %f49, %f13, %f1984;
	// begin inline asm
	{  cvt.rn.f16.f32 %rs464, %f1983;}

	// end inline asm
	st.global.u16 	[%rd32+6], %rs464;
	bra.uni 	$L__BB2_214;
$L__BB2_361:
	not.pred 	%p116, %p1;
	@%p116 bra 	$L__BB2_510;
	setp.lt.u32 	%p233, %r119, %r327;
	@%p233 bra 	$L__BB2_474;
$L__BB2_363:
	add.s32 	%r183, %r119, 1;
	setp.ge.u32 	%p262, %r183, %r327;
	@%p262 bra 	$L__BB2_400;
	mul.lo.s32 	%r184, %r183, %r328;
	setp.gt.u32 	%p263, %r330, 7;
	@%p263 bra 	$L__BB2_392;
	mov.b32 	%r635, 1;
	shl.b32 	%r636, %r635, %r330;
	and.b32  	%r637, %r636, 36;
	setp.ne.s32 	%p264, %r637, 0;
	@%p264 bra 	$L__BB2_384;
	mov.b32 	%r638, 1;
	shl.b32 	%r639, %r638, %r330;
	and.b32  	%r640, %r639, 72;
	setp.ne.s32 	%p265, %r640, 0;
	@%p265 bra 	$L__BB2_376;
	mov.b32 	%r641, 1;
	shl.b32 	%r642, %r641, %r330;
	and.b32  	%r643, %r642, 144;
	setp.ne.s32 	%p266, %r643, 0;
	@%p266 bra 	$L__BB2_368;
	bra.uni 	$L__BB2_392;
$L__BB2_368:
	setp.ge.u32 	%p267, %r120, %r328;
	@%p267 bra 	$L__BB2_370;
	mul.wide.u32 	%rd205, %r120, 2;
	add.s64 	%rd206, %rd3, %rd205;
	ld.global.nc.u16 	%rs337, [%rd206];
	// begin inline asm
	{  cvt.f32.f16 %f1265, %rs337;}

	// end inline asm
	fma.rn.f32 	%f1267, %f49, %f12, %f1265;
	fma.rn.f32 	%f1268, %f1267, 0fBBBB989D, 0f3F000000;
	cvt.sat.f32.f32 	%f1269, %f1268;
	mov.f32 	%f1270, 0f4B400001;
	mov.f32 	%f1271, 0f437C0000;
	fma.rm.f32 	%f1272, %f1269, %f1271, %f1270;
	add.f32 	%f1273, %f1272, 0fCB40007F;
	neg.f32 	%f1274, %f1273;
	fma.rn.f32 	%f1275, %f1267, 0fBFB8AA3B, %f1274;
	fma.rn.f32 	%f1276, %f1267, 0fB2A57060, %f1275;
	mov.b32 	%r644, %f1272;
	shl.b32 	%r645, %r644, 23;
	mov.b32 	%f1277, %r645;
	ex2.approx.ftz.f32 	%f1278, %f1276;
	fma.rn.f32 	%f1279, %f1278, %f1277, 0f3F800000;
	div.rn.f32 	%f1266, %f1267, %f1279;
	// begin inline asm
	{  cvt.rn.f16.f32 %rs338, %f1266;}

	// end inline asm
	add.s32 	%r646, %r120, %r184;
	mul.wide.u32 	%rd207, %r646, 2;
	add.s64 	%rd208, %rd4, %rd207;
	st.global.u16 	[%rd208], %rs338;
$L__BB2_370:
	add.s32 	%r185, %r120, 1;
	setp.ge.u32 	%p268, %r185, %r328;
	@%p268 bra 	$L__BB2_372;
	mul.wide.u32 	%rd209, %r120, 2;
	add.s64 	%rd210, %rd3, %rd209;
	ld.global.nc.u16 	%rs339, [%rd210+2];
	// begin inline asm
	{  cvt.f32.f16 %f1280, %rs339;}

	// end inline asm
	fma.rn.f32 	%f1282, %f49, %f11, %f1280;
	fma.rn.f32 	%f1283, %f1282, 0fBBBB989D, 0f3F000000;
	cvt.sat.f32.f32 	%f1284, %f1283;
	mov.f32 	%f1285, 0f4B400001;
	mov.f32 	%f1286, 0f437C0000;
	fma.rm.f32 	%f1287, %f1284, %f1286, %f1285;
	add.f32 	%f1288, %f1287, 0fCB40007F;
	neg.f32 	%f1289, %f1288;
	fma.rn.f32 	%f1290, %f1282, 0fBFB8AA3B, %f1289;
	fma.rn.f32 	%f1291, %f1282, 0fB2A57060, %f1290;
	mov.b32 	%r647, %f1287;
	shl.b32 	%r648, %r647, 23;
	mov.b32 	%f1292, %r648;
	ex2.approx.ftz.f32 	%f1293, %f1291;
	fma.rn.f32 	%f1294, %f1293, %f1292, 0f3F800000;
	div.rn.f32 	%f1281, %f1282, %f1294;
	// begin inline asm
	{  cvt.rn.f16.f32 %rs340, %f1281;}

	// end inline asm
	add.s32 	%r649, %r185, %r184;
	mul.wide.u32 	%rd211, %r649, 2;
	add.s64 	%rd212, %rd4, %rd211;
	st.global.u16 	[%rd212], %rs340;
$L__BB2_372:
	add.s32 	%r186, %r120, 2;
	setp.ge.u32 	%p269, %r186, %r328;
	@%p269 bra 	$L__BB2_374;
	mul.wide.u32 	%rd213, %r120, 2;
	add.s64 	%rd214, %rd3, %rd213;
	ld.global.nc.u16 	%rs341, [%rd214+4];
	// begin inline asm
	{  cvt.f32.f16 %f1295, %rs341;}

	// end inline asm
	fma.rn.f32 	%f1297, %f49, %f10, %f1295;
	fma.rn.f32 	%f1298, %f1297, 0fBBBB989D, 0f3F000000;
	cvt.sat.f32.f32 	%f1299, %f1298;
	mov.f32 	%f1300, 0f4B400001;
	mov.f32 	%f1301, 0f437C0000;
	fma.rm.f32 	%f1302, %f1299, %f1301, %f1300;
	add.f32 	%f1303, %f1302, 0fCB40007F;
	neg.f32 	%f1304, %f1303;
	fma.rn.f32 	%f1305, %f1297, 0fBFB8AA3B, %f1304;
	fma.rn.f32 	%f1306, %f1297, 0fB2A57060, %f1305;
	mov.b32 	%r650, %f1302;
	shl.b32 	%r651, %r650, 23;
	mov.b32 	%f1307, %r651;
	ex2.approx.ftz.f32 	%f1308, %f1306;
	fma.rn.f32 	%f1309, %f1308, %f1307, 0f3F800000;
	div.rn.f32 	%f1296, %f1297, %f1309;
	// begin inline asm
	{  cvt.rn.f16.f32 %rs342, %f1296;}

	// end inline asm
	add.s32 	%r652, %r186, %r184;
	mul.wide.u32 	%rd215, %r652, 2;
	add.s64 	%rd216, %rd4, %rd215;
	st.global.u16 	[%rd216], %rs342;
$L__BB2_374:
	add.s32 	%r187, %r120, 3;
	setp.ge.u32 	%p270, %r187, %r328;
	@%p270 bra 	$L__BB2_400;
	mul.wide.u32 	%rd217, %r120, 2;
	add.s64 	%rd218, %rd3, %rd217;
	ld.global.nc.u16 	%rs343, [%rd218+6];
	// begin inline asm
	{  cvt.f32.f16 %f1310, %rs343;}

	// end inline asm
	fma.rn.f32 	%f1312, %f49, %f9, %f1310;
	fma.rn.f32 	%f1313, %f1312, 0fBBBB989D, 0f3F000000;
	cvt.sat.f32.f32 	%f1314, %f1313;
	mov.f32 	%f1315, 0f4B400001;
	mov.f32 	%f1316, 0f437C0000;
	fma.rm.f32 	%f1317, %f1314, %f1316, %f1315;
	add.f32 	%f1318, %f1317, 0fCB40007F;
	neg.f32 	%f1319, %f1318;
	fma.rn.f32 	%f1320, %f1312, 0fBFB8AA3B, %f1319;
	fma.rn.f32 	%f1321, %f1312, 0fB2A57060, %f1320;
	mov.b32 	%r653, %f1317;
	shl.b32 	%r654, %r653, 23;
	mov.b32 	%f1322, %r654;
	ex2.approx.ftz.f32 	%f1323, %f1321;
	fma.rn.f32 	%f1324, %f1323, %f1322, 0f3F800000;
	div.rn.f32 	%f1311, %f1312, %f1324;
	// begin inline asm
	{  cvt.rn.f16.f32 %rs344, %f1311;}

	// end inline asm
	add.s32 	%r655, %r187, %r184;
	mul.wide.u32 	%rd219, %r655, 2;
	add.s64 	%rd220, %rd4, %rd219;
	st.global.u16 	[%rd220], %rs344;
	bra.uni 	$L__BB2_400;
$L__BB2_376:
	setp.ge.u32 	%p271, %r120, %r328;
	@%p271 bra 	$L__BB2_378;
	mul.wide.u32 	%rd221, %r120, 2;
	add.s64 	%rd222, %rd3, %rd221;
	ld.global.nc.u16 	%rs345, [%rd222];
	// begin inline asm
	{  cvt.f32.f16 %f1325, %rs345;}

	// end inline asm
	fma.rn.f32 	%f1327, %f49, %f12, %f1325;
	mul.f32 	%f1328, %f1327, %f1327;
	mul.f32 	%f1329, %f1327, %f1328;
	mul.f32 	%f1330, %f1327, 0f3F000000;
	fma.rn.f32 	%f1331, %f1329, 0f3D372713, %f1327;
	mul.f32 	%f1332, %f1331, 0f3F4C422A;
	abs.f32 	%f1333, %f1332;
	mul.f32 	%f1334, %f1333, 0f4038AA3B;
	ex2.approx.ftz.f32 	%f1335, %f1334;
	add.f32 	%f1336, %f1335, 0f3F800000;
	rcp.approx.ftz.f32 	%f1337, %f1336;
	fma.rn.f32 	%f1338, %f1337, 0fC0000000, 0f3F800000;
	setp.ge.f32 	%p272, %f1333, 0f41102CB4;
	selp.f32 	%f1339, 0f3F800000, %f1338, %p272;
	copysign.f32 	%f1340, %f1332, %f1339;
	mul.f32 	%f1341, %f1332, %f1332;
	fma.rn.f32 	%f1342, %f1341, 0f3C80F082, 0fBD563CAE;
	fma.rn.f32 	%f1343, %f1342, %f1341, 0f3E085941;
	fma.rn.f32 	%f1344, %f1343, %f1341, 0fBEAAA9ED;
	fma.rn.f32 	%f1345, %f1344, %f1341, 0f00000000;
	fma.rn.f32 	%f1346, %f1345, %f1332, %f1332;
	setp.ge.f32 	%p273, %f1333, 0f3F19999A;
	selp.f32 	%f1347, %f1340, %f1346, %p273;
	add.f32 	%f1348, %f1347, 0f3F800000;
	mul.f32 	%f1326, %f1330, %f1348;
	// begin inline asm
	{  cvt.rn.f16.f32 %rs346, %f1326;}

	// end inline asm
	add.s32 	%r656, %r120, %r184;
	mul.wide.u32 	%rd223, %r656, 2;
	add.s64 	%rd224, %rd4, %rd223;
	st.global.u16 	[%rd224], %rs346;
$L__BB2_378:
	add.s32 	%r188, %r120, 1;
	setp.ge.u32 	%p274, %r188, %r328;
	@%p274 bra 	$L__BB2_380;
	mul.wide.u32 	%rd225, %r120, 2;
	add.s64 	%rd226, %rd3, %rd225;
	ld.global.nc.u16 	%rs347, [%rd226+2];
	// begin inline asm
	{  cvt.f32.f16 %f1349, %rs347;}

	// end inline asm
	fma.rn.f32 	%f1351, %f49, %f11, %f1349;
	mul.f32 	%f1352, %f1351, %f1351;
	mul.f32 	%f1353, %f1351, %f1352;
	mul.f32 	%f1354, %f1351, 0f3F000000;
	fma.rn.f32 	%f1355, %f1353, 0f3D372713, %f1351;
	mul.f32 	%f1356, %f1355, 0f3F4C422A;
	abs.f32 	%f1357, %f1356;
	mul.f32 	%f1358, %f1357, 0f4038AA3B;
	ex2.approx.ftz.f32 	%f1359, %f1358;
	add.f32 	%f1360, %f1359, 0f3F800000;
	rcp.approx.ftz.f32 	%f1361, %f1360;
	fma.rn.f32 	%f1362, %f1361, 0fC0000000, 0f3F800000;
	setp.ge.f32 	%p275, %f1357, 0f41102CB4;
	selp.f32 	%f1363, 0f3F800000, %f1362, %p275;
	copysign.f32 	%f1364, %f1356, %f1363;
	mul.f32 	%f1365, %f1356, %f1356;
	fma.rn.f32 	%f1366, %f1365, 0f3C80F082, 0fBD563CAE;
	fma.rn.f32 	%f1367, %f1366, %f1365, 0f3E085941;
	fma.rn.f32 	%f1368, %f1367, %f1365, 0fBEAAA9ED;
	fma.rn.f32 	%f1369, %f1368, %f1365, 0f00000000;
	fma.rn.f32 	%f1370, %f1369, %f1356, %f1356;
	setp.ge.f32 	%p276, %f1357, 0f3F19999A;
	selp.f32 	%f1371, %f1364, %f1370, %p276;
	add.f32 	%f1372, %f1371, 0f3F800000;
	mul.f32 	%f1350, %f1354, %f1372;
	// begin inline asm
	{  cvt.rn.f16.f32 %rs348, %f1350;}

	// end inline asm
	add.s32 	%r657, %r188, %r184;
	mul.wide.u32 	%rd227, %r657, 2;
	add.s64 	%rd228, %rd4, %rd227;
	st.global.u16 	[%rd228], %rs348;
$L__BB2_380:
	add.s32 	%r189, %r120, 2;
	setp.ge.u32 	%p277, %r189, %r328;
	@%p277 bra 	$L__BB2_382;
	mul.wide.u32 	%rd229, %r120, 2;
	add.s64 	%rd230, %rd3, %rd229;
	ld.global.nc.u16 	%rs349, [%rd230+4];
	// begin inline asm
	{  cvt.f32.f16 %f1373, %rs349;}

	// end inline asm
	fma.rn.f32 	%f1375, %f49, %f10, %f1373;
	mul.f32 	%f1376, %f1375, %f1375;
	mul.f32 	%f1377, %f1375, %f1376;
	mul.f32 	%f1378, %f1375, 0f3F000000;
	fma.rn.f32 	%f1379, %f1377, 0f3D372713, %f1375;
	mul.f32 	%f1380, %f1379, 0f3F4C422A;
	abs.f32 	%f1381, %f1380;
	mul.f32 	%f1382, %f1381, 0f4038AA3B;
	ex2.approx.ftz.f32 	%f1383, %f1382;
	add.f32 	%f1384, %f1383, 0f3F800000;
	rcp.approx.ftz.f32 	%f1385, %f1384;
	fma.rn.f32 	%f1386, %f1385, 0fC0000000, 0f3F800000;
	setp.ge.f32 	%p278, %f1381, 0f41102CB4;
	selp.f32 	%f1387, 0f3F800000, %f1386, %p278;
	copysign.f32 	%f1388, %f1380, %f1387;
	mul.f32 	%f1389, %f1380, %f1380;
	fma.rn.f32 	%f1390, %f1389, 0f3C80F082, 0fBD563CAE;
	fma.rn.f32 	%f1391, %f1390, %f1389, 0f3E085941;
	fma.rn.f32 	%f1392, %f1391, %f1389, 0fBEAAA9ED;
	fma.rn.f32 	%f1393, %f1392, %f1389, 0f00000000;
	fma.rn.f32 	%f1394, %f1393, %f1380, %f1380;
	setp.ge.f32 	%p279, %f1381, 0f3F19999A;
	selp.f32 	%f1395, %f1388, %f1394, %p279;
	add.f32 	%f1396, %f1395, 0f3F800000;
	mul.f32 	%f1374, %f1378, %f1396;
	// begin inline asm
	{  cvt.rn.f16.f32 %rs350, %f1374;}

	// end inline asm
	add.s32 	%r658, %r189, %r184;
	mul.wide.u32 	%rd231, %r658, 2;
	add.s64 	%rd232, %rd4, %rd231;
	st.global.u16 	[%rd232], %rs350;
$L__BB2_382:
	add.s32 	%r190, %r120, 3;
	setp.ge.u32 	%p280, %r190, %r328;
	@%p280 bra 	$L__BB2_400;
	mul.wide.u32 	%rd233, %r120, 2;
	add.s64 	%rd234, %rd3, %rd233;
	ld.global.nc.u16 	%rs351, [%rd234+6];
	// begin inline asm
	{  cvt.f32.f16 %f1397, %rs351;}

	// end inline asm
	fma.rn.f32 	%f1399, %f49, %f9, %f1397;
	mul.f32 	%f1400, %f1399, %f1399;
	mul.f32 	%f1401, %f1399, %f1400;
	mul.f32 	%f1402, %f1399, 0f3F000000;
	fma.rn.f32 	%f1403, %f1401, 0f3D372713, %f1399;
	mul.f32 	%f1404, %f1403, 0f3F4C422A;
	abs.f32 	%f1405, %f1404;
	mul.f32 	%f1406, %f1405, 0f4038AA3B;
	ex2.approx.ftz.f32 	%f1407, %f1406;
	add.f32 	%f1408, %f1407, 0f3F800000;
	rcp.approx.ftz.f32 	%f1409, %f1408;
	fma.rn.f32 	%f1410, %f1409, 0fC0000000, 0f3F800000;
	setp.ge.f32 	%p281, %f1405, 0f41102CB4;
	selp.f32 	%f1411, 0f3F800000, %f1410, %p281;
	copysign.f32 	%f1412, %f1404, %f1411;
	mul.f32 	%f1413, %f1404, %f1404;
	fma.rn.f32 	%f1414, %f1413, 0f3C80F082, 0fBD563CAE;
	fma.rn.f32 	%f1415, %f1414, %f1413, 0f3E085941;
	fma.rn.f32 	%f1416, %f1415, %f1413, 0fBEAAA9ED;
	fma.rn.f32 	%f1417, %f1416, %f1413, 0f00000000;
	fma.rn.f32 	%f1418, %f1417, %f1404, %f1404;
	setp.ge.f32 	%p282, %f1405, 0f3F19999A;
	selp.f32 	%f1419, %f1412, %f1418, %p282;
	add.f32 	%f1420, %f1419, 0f3F800000;
	mul.f32 	%f1398, %f1402, %f1420;
	// begin inline asm
	{  cvt.rn.f16.f32 %rs352, %f1398;}

	// end inline asm
	add.s32 	%r659, %r190, %r184;
	mul.wide.u32 	%rd235, %r659, 2;
	add.s64 	%rd236, %rd4, %rd235;
	st.global.u16 	[%rd236], %rs352;
	bra.uni 	$L__BB2_400;
$L__BB2_384:
	setp.ge.u32 	%p283, %r120, %r328;
	@%p283 bra 	$L__BB2_386;
	mul.wide.u32 	%rd237, %r120, 2;
	add.s64 	%rd238, %rd3, %rd237;
	ld.global.nc.u16 	%rs353, [%rd238];
	// begin inline asm
	{  cvt.f32.f16 %f1421, %rs353;}

	// end inline asm
	fma.rn.f32 	%f1423, %f49, %f12, %f1421;
	max.f32 	%f1422, %f1423, 0f00000000;
	// begin inline asm
	{  cvt.rn.f16.f32 %rs354, %f1422;}

	// end inline asm
	add.s32 	%r660, %r120, %r184;
	mul.wide.u32 	%rd239, %r660, 2;
	add.s64 	%rd240, %rd4, %rd239;
	st.global.u16 	[%rd240], %rs354;
$L__BB2_386:
	add.s32 	%r191, %r120, 1;
	setp.ge.u32 	%p284, %r191, %r328;
	@%p284 bra 	$L__BB2_388;
	mul.wide.u32 	%rd241, %r120, 2;
	add.s64 	%rd242, %rd3, %rd241;
	ld.global.nc.u16 	%rs355, [%rd242+2];
	// begin inline asm
	{  cvt.f32.f16 %f1424, %rs355;}

	// end inline asm
	fma.rn.f32 	%f1426, %f49, %f11, %f1424;
	max.f32 	%f1425, %f1426, 0f00000000;
	// begin inline asm
	{  cvt.rn.f16.f32 %rs356, %f1425;}

	// end inline asm
	add.s32 	%r661, %r191, %r184;
	mul.wide.u32 	%rd243, %r661, 2;
	add.s64 	%rd244, %rd4, %rd243;
	st.global.u16 	[%rd244], %rs356;
$L__BB2_388:
	add.s32 	%r192, %r120, 2;
	setp.ge.u32 	%p285, %r192, %r328;
	@%p285 bra 	$L__BB2_390;
	mul.wide.u32 	%rd245, %r120, 2;
	add.s64 	%rd246, %rd3, %rd245;
	ld.global.nc.u16 	%rs357, [%rd246+4];
	// begin inline asm
	{  cvt.f32.f16 %f1427, %rs357;}

	// end inline asm
	fma.rn.f32 	%f1429, %f49, %f10, %f1427;
	max.f32 	%f1428, %f1429, 0f00000000;
	// begin inline asm
	{  cvt.rn.f16.f32 %rs358, %f1428;}

	// end inline asm
	add.s32 	%r662, %r192, %r184;
	mul.wide.u32 	%rd247, %r662, 2;
	add.s64 	%rd248, %rd4, %rd247;
	st.global.u16 	[%rd248], %rs358;
$L__BB2_390:
	add.s32 	%r193, %r120, 3;
	setp.ge.u32 	%p286, %r193, %r328;
	@%p286 bra 	$L__BB2_400;
	mul.wide.u32 	%rd249, %r120, 2;
	add.s64 	%rd250, %rd3, %rd249;
	ld.global.nc.u16 	%rs359, [%rd250+6];
	// begin inline asm
	{  cvt.f32.f16 %f1430, %rs359;}

	// end inline asm
	fma.rn.f32 	%f1432, %f49, %f9, %f1430;
	max.f32 	%f1431, %f1432, 0f00000000;
	// begin inline asm
	{  cvt.rn.f16.f32 %rs360, %f1431;}

	// end inline asm
	add.s32 	%r663, %r193, %r184;
	mul.wide.u32 	%rd251, %r663, 2;
	add.s64 	%rd252, %rd4, %rd251;
	st.global.u16 	[%rd252], %rs360;
	bra.uni 	$L__BB2_400;
$L__BB2_392:
	setp.ge.u32 	%p287, %r120, %r328;
	@%p287 bra 	$L__BB2_394;
	mul.wide.u32 	%rd253, %r120, 2;
	add.s64 	%rd254, %rd3, %rd253;
	ld.global.nc.u16 	%rs361, [%rd254];
	// begin inline asm
	{  cvt.f32.f16 %f1433, %rs361;}

	// end inline asm
	fma.rn.f32 	%f1434, %f49, %f12, %f1433;
	// begin inline asm
	{  cvt.rn.f16.f32 %rs362, %f1434;}

	// end inline asm
	add.s32 	%r664, %r120, %r184;
	mul.wide.u32 	%rd255, %r664, 2;
	add.s64 	%rd256, %rd4, %rd255;
	st.global.u16 	[%rd256], %rs362;
$L__BB2_394:
	add.s32 	%r194, %r120, 1;
	setp.ge.u32 	%p288, %r194, %r328;
	@%p288 bra 	$L__BB2_396;
	mul.wide.u32 	%rd257, %r120, 2;
	add.s64 	%rd258, %rd3, %rd257;
	ld.global.nc.u16 	%rs363, [%rd258+2];
	// begin inline asm
	{  cvt.f32.f16 %f1435, %rs363;}

	// end inline asm
	fma.rn.f32 	%f1436, %f49, %f11, %f1435;
	// begin inline asm
	{  cvt.rn.f16.f32 %rs364, %f1436;}

	// end inline asm
	add.s32 	%r665, %r194, %r184;
	mul.wide.u32 	%rd259, %r665, 2;
	add.s64 	%rd260, %rd4, %rd259;
	st.global.u16 	[%rd260], %rs364;
$L__BB2_396:
	add.s32 	%r195, %r120, 2;
	setp.ge.u32 	%p289, %r195, %r328;
	@%p289 bra 	$L__BB2_398;
	mul.wide.u32 	%rd261, %r120, 2;
	add.s64 	%rd262, %rd3, %rd261;
	ld.global.nc.u16 	%rs365, [%rd262+4];
	// begin inline asm
	{  cvt.f32.f16 %f1437, %rs365;}

	// end inline asm
	fma.rn.f32 	%f1438, %f49, %f10, %f1437;
	// begin inline asm
	{  cvt.rn.f16.f32 %rs366, %f1438;}

	// end inline asm
	add.s32 	%r666, %r195, %r184;
	mul.wide.u32 	%rd263, %r666, 2;
	add.s64 	%rd264, %rd4, %rd263;
	st.global.u16 	[%rd264], %rs366;
$L__BB2_398:
	add.s32 	%r196, %r120, 3;
	setp.ge.u32 	%p290, %r196, %r328;
	@%p290 bra 	$L__BB2_400;
	mul.wide.u32 	%rd265, %r120, 2;
	add.s64 	%rd266, %rd3, %rd265;
	ld.global.nc.u16 	%rs367, [%rd266+6];
	// begin inline asm
	{  cvt.f32.f16 %f1439, %rs367;}

	// end inline asm
	fma.rn.f32 	%f1440, %f49, %f9, %f1439;
	// begin inline asm
	{  cvt.rn.f16.f32 %rs368, %f1440;}

	// end inline asm
	add.s32 	%r667, %r196, %r184;
	mul.wide.u32 	%rd267, %r667, 2;
	add.s64 	%rd268, %rd4, %rd267;
	st.global.u16 	[%rd268], %rs368;
$L__BB2_400:
	add.s32 	%r197, %r119, 2;
	setp.ge.u32 	%p291, %r197, %r327;
	@%p291 bra 	$L__BB2_437;
	mul.lo.s32 	%r198, %r197, %r328;
	setp.gt.u32 	%p292, %r330, 7;
	@%p292 bra 	$L__BB2_429;
	mov.b32 	%r669, 1;
	shl.b32 	%r670, %r669, %r330;
	and.b32  	%r671, %r670, 36;
	setp.ne.s32 	%p293, %r671, 0;
	@%p293 bra 	$L__BB2_421;
	mov.b32 	%r672, 1;
	shl.b32 	%r673, %r672, %r330;
	and.b32  	%r674, %r673, 72;
	setp.ne.s32 	%p294, %r674, 0;
	@%p294 bra 	$L__BB2_413;
	mov.b32 	%r675, 1;
	shl.b32 	%r676, %r675, %r330;
	and.b32  	%r677, %r676, 144;
	setp.ne.s32 	%p295, %r677, 0;
	@%p295 bra 	$L__BB2_405;
	bra.uni 	$L__BB2_429;
$L__BB2_405:
	setp.ge.u32 	%p296, %r120, %r328;
	add.s32 	%r678, %r120, %r198;
	mul.wide.u32 	%rd269, %r678, 2;
	add.s64 	%rd33, %rd4, %rd269;
	@%p296 bra 	$L__BB2_407;
	mul.wide.u32 	%rd270, %r120, 2;
	add.s64 	%rd271, %rd3, %rd270;
	ld.global.nc.u16 	%rs369, [%rd271];
	// begin inline asm
	{  cvt.f32.f16 %f1441, %rs369;}

	// end inline asm
	fma.rn.f32 	%f1443, %f49, %f8, %f1441;
	fma.rn.f32 	%f1444, %f1443, 0fBBBB989D, 0f3F000000;
	cvt.sat.f32.f32 	%f1445, %f1444;
	mov.f32 	%f1446, 0f4B400001;
	mov.f32 	%f1447, 0f437C0000;
	fma.rm.f32 	%f1448, %f1445, %f1447, %f1446;
	add.f32 	%f1449, %f1448, 0fCB40007F;
	neg.f32 	%f1450, %f1449;
	fma.rn.f32 	%f1451, %f1443, 0fBFB8AA3B, %f1450;
	fma.rn.f32 	%f1452, %f1443, 0fB2A57060, %f1451;
	mov.b32 	%r679, %f1448;
	shl.b32 	%r680, %r679, 23;
	mov.b32 	%f1453, %r680;
	ex2.approx.ftz.f32 	%f1454, %f1452;
	fma.rn.f32 	%f1455, %f1454, %f1453, 0f3F800000;
	div.rn.f32 	%f1442, %f1443, %f1455;
	// begin inline asm
	{  cvt.rn.f16.f32 %rs370, %f1442;}

	// end inline asm
	st.global.u16 	[%rd33], %rs370;
$L__BB2_407:
	add.s32 	%r681, %r120, 1;
	setp.ge.u32 	%p297, %r681, %r328;
	@%p297 bra 	$L__BB2_409;
	mul.wide.u32 	%rd272, %r120, 2;
	add.s64 	%rd273, %rd3, %rd272;
	ld.global.nc.u16 	%rs371, [%rd273+2];
	// begin inline asm
	{  cvt.f32.f16 %f1456, %rs371;}

	// end inline asm
	fma.rn.f32 	%f1458, %f49, %f7, %f1456;
	fma.rn.f32 	%f1459, %f1458, 0fBBBB989D, 0f3F000000;
	cvt.sat.f32.f32 	%f1460, %f1459;
	mov.f32 	%f1461, 0f4B400001;
	mov.f32 	%f1462, 0f437C0000;
	fma.rm.f32 	%f1463, %f1460, %f1462, %f1461;
	add.f32 	%f1464, %f1463, 0fCB40007F;
	neg.f32 	%f1465, %f1464;
	fma.rn.f32 	%f1466, %f1458, 0fBFB8AA3B, %f1465;
	fma.rn.f32 	%f1467, %f1458, 0fB2A57060, %f1466;
	mov.b32 	%r682, %f1463;
	shl.b32 	%r683, %r682, 23;
	mov.b32 	%f1468, %r683;
	ex2.approx.ftz.f32 	%f1469, %f1467;
	fma.rn.f32 	%f1470, %f1469, %f1468, 0f3F800000;
	div.rn.f32 	%f1457, %f1458, %f1470;
	// begin inline asm
	{  cvt.rn.f16.f32 %rs372, %f1457;}

	// end inline asm
	st.global.u16 	[%rd33+2], %rs372;
$L__BB2_409:
	add.s32 	%r684, %r120, 2;
	setp.ge.u32 	%p298, %r684, %r328;
	add.s32 	%r685, %r684, %r198;
	mul.wide.u32 	%rd274, %r685, 2;
	add.s64 	%rd34, %rd4, %rd274;
	@%p298 bra 	$L__BB2_411;
	mul.wide.u32 	%rd275, %r120, 2;
	add.s64 	%rd276, %rd3, %rd275;
	ld.global.nc.u16 	%rs373, [%rd276+4];
	// begin inline asm
	{  cvt.f32.f16 %f1471, %rs373;}

	// end inline asm
	fma.rn.f32 	%f1473, %f49, %f6, %f1471;
	fma.rn.f32 	%f1474, %f1473, 0fBBBB989D, 0f3F000000;
	cvt.sat.f32.f32 	%f1475, %f1474;
	mov.f32 	%f1476, 0f4B400001;
	mov.f32 	%f1477, 0f437C0000;
	fma.rm.f32 	%f1478, %f1475, %f1477, %f1476;
	add.f32 	%f1479, %f1478, 0fCB40007F;
	neg.f32 	%f1480, %f1479;
	fma.rn.f32 	%f1481, %f1473, 0fBFB8AA3B, %f1480;
	fma.rn.f32 	%f1482, %f1473, 0fB2A57060, %f1481;
	mov.b32 	%r686, %f1478;
	shl.b32 	%r687, %r686, 23;
	mov.b32 	%f1483, %r687;
	ex2.approx.ftz.f32 	%f1484, %f1482;
	fma.rn.f32 	%f1485, %f1484, %f1483, 0f3F800000;
	div.rn.f32 	%f1472, %f1473, %f1485;
	// begin inline asm
	{  cvt.rn.f16.f32 %rs374, %f1472;}

	// end inline asm
	st.global.u16 	[%rd34], %rs374;
$L__BB2_411:
	add.s32 	%r688, %r120, 3;
	setp.ge.u32 	%p299, %r688, %r328;
	@%p299 bra 	$L__BB2_437;
	mul.wide.u32 	%rd277, %r120, 2;
	add.s64 	%rd278, %rd3, %rd277;
	ld.global.nc.u16 	%rs375, [%rd278+6];
	// begin inline asm
	{  cvt.f32.f16 %f1486, %rs375;}

	// end inline asm
	fma.rn.f32 	%f1488, %f49, %f5, %f1486;
	fma.rn.f32 	%f1489, %f1488, 0fBBBB989D, 0f3F000000;
	cvt.sat.f32.f32 	%f1490, %f1489;
	mov.f32 	%f1491, 0f4B400001;
	mov.f32 	%f1492, 0f437C0000;
	fma.rm.f32 	%f1493, %f1490, %f1492, %f1491;
	add.f32 	%f1494, %f1493, 0fCB40007F;
	neg.f32 	%f1495, %f1494;
	fma.rn.f32 	%f1496, %f1488, 0fBFB8AA3B, %f1495;
	fma.rn.f32 	%f1497, %f1488, 0fB2A57060, %f1496;
	mov.b32 	%r689, %f1493;
	shl.b32 	%r690, %r689, 23;
	mov.b32 	%f1498, %r690;
	ex2.approx.ftz.f32 	%f1499, %f1497;
	fma.rn.f32 	%f1500, %f1499, %f1498, 0f3F800000;
	div.rn.f32 	%f1487, %f1488, %f1500;
	// begin inline asm
	{  cvt.rn.f16.f32 %rs376, %f1487;}

	// end inline asm
	st.global.u16 	[%rd34+2], %rs376;
	bra.uni 	$L__BB2_437;
$L__BB2_413:
	setp.ge.u32 	%p300, %r120, %r328;
	add.s32 	%r691, %r120, %r198;
	mul.wide.u32 	%rd279, %r691, 2;
	add.s64 	%rd35, %rd4, %rd279;
	@%p300 bra 	$L__BB2_415;
	mul.wide.u32 	%rd280, %r120, 2;
	add.s64 	%rd281, %rd3, %rd280;
	ld.global.nc.u16 	%rs377, [%rd281];
	// begin inline asm
	{  cvt.f32.f16 %f1501, %rs377;}

	// end inline asm
	fma.rn.f32 	%f1503, %f49, %f8, %f1501;
	mul.f32 	%f1504, %f1503, %f1503;
	mul.f32 	%f1505, %f1503, %f1504;
	mul.f32 	%f1506, %f1503, 0f3F000000;
	fma.rn.f32 	%f1507, %f1505, 0f3D372713, %f1503;
	mul.f32 	%f1508, %f1507, 0f3F4C422A;
	abs.f32 	%f1509, %f1508;
	mul.f32 	%f1510, %f1509, 0f4038AA3B;
	ex2.approx.ftz.f32 	%f1511, %f1510;
	add.f32 	%f1512, %f1511, 0f3F800000;
	rcp.approx.ftz.f32 	%f1513, %f1512;
	fma.rn.f32 	%f1514, %f1513, 0fC0000000, 0f3F800000;
	setp.ge.f32 	%p301, %f1509, 0f41102CB4;
	selp.f32 	%f1515, 0f3F800000, %f1514, %p301;
	copysign.f32 	%f1516, %f1508, %f1515;
	mul.f32 	%f1517, %f1508, %f1508;
	fma.rn.f32 	%f1518, %f1517, 0f3C80F082, 0fBD563CAE;
	fma.rn.f32 	%f1519, %f1518, %f1517, 0f3E085941;
	fma.rn.f32 	%f1520, %f1519, %f1517, 0fBEAAA9ED;
	fma.rn.f32 	%f1521, %f1520, %f1517, 0f00000000;
	fma.rn.f32 	%f1522, %f1521, %f1508, %f1508;
	setp.ge.f32 	%p302, %f1509, 0f3F19999A;
	selp.f32 	%f1523, %f1516, %f1522, %p302;
	add.f32 	%f1524, %f1523, 0f3F800000;
	mul.f32 	%f1502, %f1506, %f1524;
	// begin inline asm
	{  cvt.rn.f16.f32 %rs378, %f1502;}

	// end inline asm
	st.global.u16 	[%rd35], %rs378;
$L__BB2_415:
	add.s32 	%r692, %r120, 1;
	setp.ge.u32 	%p303, %r692, %r328;
	@%p303 bra 	$L__BB2_417;
	mul.wide.u32 	%rd282, %r120, 2;
	add.s64 	%rd283, %rd3, %rd282;
	ld.global.nc.u16 	%rs379, [%rd283+2];
	// begin inline asm
	{  cvt.f32.f16 %f1525, %rs379;}

	// end inline asm
	fma.rn.f32 	%f1527, %f49, %f7, %f1525;
	mul.f32 	%f1528, %f1527, %f1527;
	mul.f32 	%f1529, %f1527, %f1528;
	mul.f32 	%f1530, %f1527, 0f3F000000;
	fma.rn.f32 	%f1531, %f1529, 0f3D372713, %f1527;
	mul.f32 	%f1532, %f1531, 0f3F4C422A;
	abs.f32 	%f1533, %f1532;
	mul.f32 	%f1534, %f1533, 0f4038AA3B;
	ex2.approx.ftz.f32 	%f1535, %f1534;
	add.f32 	%f1536, %f1535, 0f3F800000;
	rcp.approx.ftz.f32 	%f1537, %f1536;
	fma.rn.f32 	%f1538, %f1537, 0fC0000000, 0f3F800000;
	setp.ge.f32 	%p304, %f1533, 0f41102CB4;
	selp.f32 	%f1539, 0f3F800000, %f1538, %p304;
	copysign.f32 	%f1540, %f1532, %f1539;
	mul.f32 	%f1541, %f1532, %f1532;
	fma.rn.f32 	%f1542, %f1541, 0f3C80F082, 0fBD563CAE;
	fma.rn.f32 	%f1543, %f1542, %f1541, 0f3E085941;
	fma.rn.f32 	%f1544, %f1543, %f1541, 0fBEAAA9ED;
	fma.rn.f32 	%f1545, %f1544, %f1541, 0f00000000;
	fma.rn.f32 	%f1546, %f1545, %f1532, %f1532;
	setp.ge.f32 	%p305, %f1533, 0f3F19999A;
	selp.f32 	%f1547, %f1540, %f1546, %p305;
	add.f32 	%f1548, %f1547, 0f3F800000;
	mul.f32 	%f1526, %f1530, %f1548;
	// begin inline asm
	{  cvt.rn.f16.f32 %rs380, %f1526;}

	// end inline asm
	st.global.u16 	[%rd35+2], %rs380;
$L__BB2_417:
	add.s32 	%r693, %r120, 2;
	setp.ge.u32 	%p306, %r693, %r328;
	add.s32 	%r694, %r693, %r198;
	mul.wide.u32 	%rd284, %r694, 2;
	add.s64 	%rd36, %rd4, %rd284;
	@%p306 bra 	$L__BB2_419;
	mul.wide.u32 	%rd285, %r120, 2;
	add.s64 	%rd286, %rd3, %rd285;
	ld.global.nc.u16 	%rs381, [%rd286+4];
	// begin inline asm
	{  cvt.f32.f16 %f1549, %rs381;}

	// end inline asm
	fma.rn.f32 	%f1551, %f49, %f6, %f1549;
	mul.f32 	%f1552, %f1551, %f1551;
	mul.f32 	%f1553, %f1551, %f1552;
	mul.f32 	%f1554, %f1551, 0f3F000000;
	fma.rn.f32 	%f1555, %f1553, 0f3D372713, %f1551;
	mul.f32 	%f1556, %f1555, 0f3F4C422A;
	abs.f32 	%f1557, %f1556;
	mul.f32 	%f1558, %f1557, 0f4038AA3B;
	ex2.approx.ftz.f32 	%f1559, %f1558;
	add.f32 	%f1560, %f1559, 0f3F800000;
	rcp.approx.ftz.f32 	%f1561, %f1560;
	fma.rn.f32 	%f1562, %f1561, 0fC0000000, 0f3F800000;
	setp.ge.f32 	%p307, %f1557, 0f41102CB4;
	selp.f32 	%f1563, 0f3F800000, %f1562, %p307;
	copysign.f32 	%f1564, %f1556, %f1563;
	mul.f32 	%f1565, %f1556, %f1556;
	fma.rn.f32 	%f1566, %f1565, 0f3C80F082, 0fBD563CAE;
	fma.rn.f32 	%f1567, %f1566, %f1565, 0f3E085941;
	fma.rn.f32 	%f1568, %f1567, %f1565, 0fBEAAA9ED;
	fma.rn.f32 	%f1569, %f1568, %f1565, 0f00000000;
	fma.rn.f32 	%f1570, %f1569, %f1556, %f1556;
	setp.ge.f32 	%p308, %f1557, 0f3F19999A;
	selp.f32 	%f1571, %f1564, %f1570, %p308;
	add.f32 	%f1572, %f1571, 0f3F800000;
	mul.f32 	%f1550, %f1554, %f1572;
	// begin inline asm
	{  cvt.rn.f16.f32 %rs382, %f1550;}

	// end inline asm
	st.global.u16 	[%rd36], %rs382;
$L__BB2_419:
	add.s32 	%r695, %r120, 3;
	setp.ge.u32 	%p309, %r695, %r328;
	@%p309 bra 	$L__BB2_437;
	mul.wide.u32 	%rd287, %r120, 2;
	add.s64 	%rd288, %rd3, %rd287;
	ld.global.nc.u16 	%rs383, [%rd288+6];
	// begin inline asm
	{  cvt.f32.f16 %f1573, %rs383;}

	// end inline asm
	fma.rn.f32 	%f1575, %f49, %f5, %f1573;
	mul.f32 	%f1576, %f1575, %f1575;
	mul.f32 	%f1577, %f1575, %f1576;
	mul.f32 	%f1578, %f1575, 0f3F000000;
	fma.rn.f32 	%f1579, %f1577, 0f3D372713, %f1575;
	mul.f32 	%f1580, %f1579, 0f3F4C422A;
	abs.f32 	%f1581, %f1580;
	mul.f32 	%f1582, %f1581, 0f4038AA3B;
	ex2.approx.ftz.f32 	%f1583, %f1582;
	add.f32 	%f1584, %f1583, 0f3F800000;
	rcp.approx.ftz.f32 	%f1585, %f1584;
	fma.rn.f32 	%f1586, %f1585, 0fC0000000, 0f3F800000;
	setp.ge.f32 	%p310, %f1581, 0f41102CB4;
	selp.f32 	%f1587, 0f3F800000, %f1586, %p310;
	copysign.f32 	%f1588, %f1580, %f1587;
	mul.f32 	%f1589, %f1580, %f1580;
	fma.rn.f32 	%f1590, %f1589, 0f3C80F082, 0fBD563CAE;
	fma.rn.f32 	%f1591, %f1590, %f1589, 0f3E085941;
	fma.rn.f32 	%f1592, %f1591, %f1589, 0fBEAAA9ED;
	fma.rn.f32 	%f1593, %f1592, %f1589, 0f00000000;
	fma.rn.f32 	%f1594, %f1593, %f1580, %f1580;
	setp.ge.f32 	%p311, %f1581, 0f3F19999A;
	selp.f32 	%f1595, %f1588, %f1594, %p311;
	add.f32 	%f1596, %f1595, 0f3F800000;
	mul.f32 	%f1574, %f1578, %f1596;
	// begin inline asm
	{  cvt.rn.f16.f32 %rs384, %f1574;}

	// end inline asm
	st.global.u16 	[%rd36+2], %rs384;
	bra.uni 	$L__BB2_437;
$L__BB2_421:
	setp.ge.u32 	%p312, %r120, %r328;
	add.s32 	%r696, %r120, %r198;
	mul.wide.u32 	%rd289, %r696, 2;
	add.s64 	%rd37, %rd4, %rd289;
	@%p312 bra 	$L__BB2_423;
	mul.wide.u32 	%rd290, %r120, 2;
	add.s64 	%rd291, %rd3, %rd290;
	ld.global.nc.u16 	%rs385, [%rd291];
	// begin inline asm
	{  cvt.f32.f16 %f1597, %rs385;}

	// end inline asm
	fma.rn.f32 	%f1599, %f49, %f8, %f1597;
	max.f32 	%f1598, %f1599, 0f00000000;
	// begin inline asm
	{  cvt.rn.f16.f32 %rs386, %f1598;}

	// end inline asm
	st.global.u16 	[%rd37], %rs386;
$L__BB2_423:
	add.s32 	%r697, %r120, 1;
	setp.ge.u32 	%p313, %r697, %r328;
	@%p313 bra 	$L__BB2_425;
	mul.wide.u32 	%rd292, %r120, 2;
	add.s64 	%rd293, %rd3, %rd292;
	ld.global.nc.u16 	%rs387, [%rd293+2];
	// begin inline asm
	{  cvt.f32.f16 %f1600, %rs387;}

	// end inline asm
	fma.rn.f32 	%f1602, %f49, %f7, %f1600;
	max.f32 	%f1601, %f1602, 0f00000000;
	// begin inline asm
	{  cvt.rn.f16.f32 %rs388, %f1601;}

	// end inline asm
	st.global.u16 	[%rd37+2], %rs388;
$L__BB2_425:
	add.s32 	%r698, %r120, 2;
	setp.ge.u32 	%p314, %r698, %r328;
	add.s32 	%r699, %r698, %r198;
	mul.wide.u32 	%rd294, %r699, 2;
	add.s64 	%rd38, %rd4, %rd294;
	@%p314 bra 	$L__BB2_427;
	mul.wide.u32 	%rd295, %r120, 2;
	add.s64 	%rd296, %rd3, %rd295;
	ld.global.nc.u16 	%rs389, [%rd296+4];
	// begin inline asm
	{  cvt.f32.f16 %f1603, %rs389;}

	// end inline asm
	fma.rn.f32 	%f1605, %f49, %f6, %f1603;
	max.f32 	%f1604, %f1605, 0f00000000;
	// begin inline asm
	{  cvt.rn.f16.f32 %rs390, %f1604;}

	// end inline asm
	st.global.u16 	[%rd38], %rs390;
$L__BB2_427:
	add.s32 	%r700, %r120, 3;
	setp.ge.u32 	%p315, %r700, %r328;
	@%p315 bra 	$L__BB2_437;
	mul.wide.u32 	%rd297, %r120, 2;
	add.s64 	%rd298, %rd3, %rd297;
	ld.global.nc.u16 	%rs391, [%rd298+6];
	// begin inline asm
	{  cvt.f32.f16 %f1606, %rs391;}

	// end inline asm
	fma.rn.f32 	%f1608, %f49, %f5, %f1606;
	max.f32 	%f1607, %f1608, 0f00000000;
	// begin inline asm
	{  cvt.rn.f16.f32 %rs392, %f1607;}

	// end inline asm
	st.global.u16 	[%rd38+2], %rs392;
	bra.uni 	$L__BB2_437;
$L__BB2_429:
	setp.ge.u32 	%p316, %r120, %r328;
	add.s32 	%r701, %r120, %r198;
	mul.wide.u32 	%rd299, %r701, 2;
	add.s64 	%rd39, %rd4, %rd299;
	@%p316 bra 	$L__BB2_431;
	mul.wide.u32 	%rd300, %r120, 2;
	add.s64 	%rd301, %rd3, %rd300;
	ld.global.nc.u16 	%rs393, [%rd301];
	// begin inline asm
	{  cvt.f32.f16 %f1609, %rs393;}

	// end inline asm
	fma.rn.f32 	%f1610, %f49, %f8, %f1609;
	// begin inline asm
	{  cvt.rn.f16.f32 %rs394, %f1610;}

	// end inline asm
	st.global.u16 	[%rd39], %rs394;
$L__BB2_431:
	add.s32 	%r702, %r120, 1;
	setp.ge.u32 	%p317, %r702, %r328;
	@%p317 bra 	$L__BB2_433;
	mul.wide.u32 	%rd302, %r120, 2;
	add.s64 	%rd303, %rd3, %rd302;
	ld.global.nc.u16 	%rs395, [%rd303+2];
	// begin inline asm
	{  cvt.f32.f16 %f1611, %rs395;}

	// end inline asm
	fma.rn.f32 	%f1612, %f49, %f7, %f1611;
	// begin inline asm
	{  cvt.rn.f16.f32 %rs396, %f1612;}

	// end inline asm
	st.global.u16 	[%rd39+2], %rs396;
$L__BB2_433:
	add.s32 	%r703, %r120, 2;
	setp.ge.u32 	%p318, %r703, %r328;
	add.s32 	%r704, %r703, %r198;
	mul.wide.u32 	%rd304, %r704, 2;
	add.s64 	%rd40, %rd4, %rd304;
	@%p318 bra 	$L__BB2_435;
	mul.wide.u32 	%rd305, %r120, 2;
	add.s64 	%rd306, %rd3, %rd305;
	ld.global.nc.u16 	%rs397, [%rd306+4];
	// begin inline asm
	{  cvt.f32.f16 %f1613, %rs397;}

	// end inline asm
	fma.rn.f32 	%f1614, %f49, %f6, %f1613;
	// begin inline asm
	{  cvt.rn.f16.f32 %rs398, %f1614;}

	// end inline asm
	st.global.u16 	[%rd40], %rs398;
$L__BB2_435:
	add.s32 	%r705, %r120, 3;
	setp.ge.u32 	%p319, %r705, %r328;
	@%p319 bra 	$L__BB2_437;
	mul.wide.u32 	%rd307, %r120, 2;
	add.s64 	%rd308, %rd3, %rd307;
	ld.global.nc.u16 	%rs399, [%rd308+6];
	// begin inline asm
	{  cvt.f32.f16 %f1615, %rs399;}

	// end inline asm
	fma.rn.f32 	%f1616, %f49, %f5, %f1615;
	// begin inline asm
	{  cvt.rn.f16.f32 %rs400, %f1616;}

	// end inline asm
	st.global.u16 	[%rd40+2], %rs400;
$L__BB2_437:
	add.s32 	%r199, %r119, 3;
	setp.ge.u32 	%p320, %r199, %r327;
	@%p320 bra 	$L__BB2_711;
	mul.lo.s32 	%r200, %r199, %r328;
	setp.gt.u32 	%p321, %r330, 7;
	@%p321 bra 	$L__BB2_466;
	mov.b32 	%r707, 1;
	shl.b32 	%r708, %r707, %r330;
	and.b32  	%r709, %r708, 36;
	setp.ne.s32 	%p322, %r709, 0;
	@%p322 bra 	$L__BB2_458;
	mov.b32 	%r710, 1;
	shl.b32 	%r711, %r710, %r330;
	and.b32  	%r712, %r711, 72;
	setp.ne.s32 	%p323, %r712, 0;
	@%p323 bra 	$L__BB2_450;
	mov.b32 	%r713, 1;
	shl.b32 	%r714, %r713, %r330;
	and.b32  	%r715, %r714, 144;
	setp.ne.s32 	%p324, %r715, 0;
	@%p324 bra 	$L__BB2_442;
	bra.uni 	$L__BB2_466;
$L__BB2_442:
	setp.ge.u32 	%p325, %r120, %r328;
	@%p325 bra 	$L__BB2_444;
	mul.wide.u32 	%rd309, %r120, 2;
	add.s64 	%rd310, %rd3, %rd309;
	ld.global.nc.u16 	%rs401, [%rd310];
	// begin inline asm
	{  cvt.f32.f16 %f1617, %rs401;}

	// end inline asm
	fma.rn.f32 	%f1619, %f49, %f4, %f1617;
	fma.rn.f32 	%f1620, %f1619, 0fBBBB989D, 0f3F000000;
	cvt.sat.f32.f32 	%f1621, %f1620;
	mov.f32 	%f1622, 0f4B400001;
	mov.f32 	%f1623, 0f437C0000;
	fma.rm.f32 	%f1624, %f1621, %f1623, %f1622;
	add.f32 	%f1625, %f1624, 0fCB40007F;
	neg.f32 	%f1626, %f1625;
	fma.rn.f32 	%f1627, %f1619, 0fBFB8AA3B, %f1626;
	fma.rn.f32 	%f1628, %f1619, 0fB2A57060, %f1627;
	mov.b32 	%r716, %f1624;
	shl.b32 	%r717, %r716, 23;
	mov.b32 	%f1629, %r717;
	ex2.approx.ftz.f32 	%f1630, %f1628;
	fma.rn.f32 	%f1631, %f1630, %f1629, 0f3F800000;
	div.rn.f32 	%f1618, %f1619, %f1631;
	// begin inline asm
	{  cvt.rn.f16.f32 %rs402, %f1618;}

	// end inline asm
	add.s32 	%r718, %r120, %r200;
	mul.wide.u32 	%rd311, %r718, 2;
	add.s64 	%rd312, %rd4, %rd311;
	st.global.u16 	[%rd312], %rs402;
$L__BB2_444:
	add.s32 	%r201, %r120, 1;
	setp.ge.u32 	%p326, %r201, %r328;
	@%p326 bra 	$L__BB2_446;
	mul.wide.u32 	%rd313, %r120, 2;
	add.s64 	%rd314, %rd3, %rd313;
	ld.global.nc.u16 	%rs403, [%rd314+2];
	// begin inline asm
	{  cvt.f32.f16 %f1632, %rs403;}

	// end inline asm
	fma.rn.f32 	%f1634, %f49, %f3, %f1632;
	fma.rn.f32 	%f1635, %f1634, 0fBBBB989D, 0f3F000000;
	cvt.sat.f32.f32 	%f1636, %f1635;
	mov.f32 	%f1637, 0f4B400001;
	mov.f32 	%f1638, 0f437C0000;
	fma.rm.f32 	%f1639, %f1636, %f1638, %f1637;
	add.f32 	%f1640, %f1639, 0fCB40007F;
	neg.f32 	%f1641, %f1640;
	fma.rn.f32 	%f1642, %f1634, 0fBFB8AA3B, %f1641;
	fma.rn.f32 	%f1643, %f1634, 0fB2A57060, %f1642;
	mov.b32 	%r719, %f1639;
	shl.b32 	%r720, %r719, 23;
	mov.b32 	%f1644, %r720;
	ex2.approx.ftz.f32 	%f1645, %f1643;
	fma.rn.f32 	%f1646, %f1645, %f1644, 0f3F800000;
	div.rn.f32 	%f1633, %f1634, %f1646;
	// begin inline asm
	{  cvt.rn.f16.f32 %rs404, %f1633;}

	// end inline asm
	add.s32 	%r721, %r201, %r200;
	mul.wide.u32 	%rd315, %r721, 2;
	add.s64 	%rd316, %rd4, %rd315;
	st.global.u16 	[%rd316], %rs404;
$L__BB2_446:
	add.s32 	%r202, %r120, 2;
	setp.ge.u32 	%p327, %r202, %r328;
	@%p327 bra 	$L__BB2_448;
	mul.wide.u32 	%rd317, %r120, 2;
	add.s64 	%rd318, %rd3, %rd317;
	ld.global.nc.u16 	%rs405, [%rd318+4];
	// begin inline asm
	{  cvt.f32.f16 %f1647, %rs405;}

	// end inline asm
	fma.rn.f32 	%f1649, %f49, %f2, %f1647;
	fma.rn.f32 	%f1650, %f1649, 0fBBBB989D, 0f3F000000;
	cvt.sat.f32.f32 	%f1651, %f1650;
	mov.f32 	%f1652, 0f4B400001;
	mov.f32 	%f1653, 0f437C0000;
	fma.rm.f32 	%f1654, %f1651, %f1653, %f1652;
	add.f32 	%f1655, %f1654, 0fCB40007F;
	neg.f32 	%f1656, %f1655;
	fma.rn.f32 	%f1657, %f1649, 0fBFB8AA3B, %f1656;
	fma.rn.f32 	%f1658, %f1649, 0fB2A57060, %f1657;
	mov.b32 	%r722, %f1654;
	shl.b32 	%r723, %r722, 23;
	mov.b32 	%f1659, %r723;
	ex2.approx.ftz.f32 	%f1660, %f1658;
	fma.rn.f32 	%f1661, %f1660, %f1659, 0f3F800000;
	div.rn.f32 	%f1648, %f1649, %f1661;
	// begin inline asm
	{  cvt.rn.f16.f32 %rs406, %f1648;}

	// end inline asm
	add.s32 	%r724, %r202, %r200;
	mul.wide.u32 	%rd319, %r724, 2;
	add.s64 	%rd320, %rd4, %rd319;
	st.global.u16 	[%rd320], %rs406;
$L__BB2_448:
	add.s32 	%r203, %r120, 3;
	setp.ge.u32 	%p328, %r203, %r328;
	@%p328 bra 	$L__BB2_711;
	mul.wide.u32 	%rd321, %r120, 2;
	add.s64 	%rd322, %rd3, %rd321;
	ld.global.nc.u16 	%rs407, [%rd322+6];
	// begin inline asm
	{  cvt.f32.f16 %f1662, %rs407;}

	// end inline asm
	fma.rn.f32 	%f1664, %f49, %f1, %f1662;
	fma.rn.f32 	%f1665, %f1664, 0fBBBB989D, 0f3F000000;
	cvt.sat.f32.f32 	%f1666, %f1665;
	mov.f32 	%f1667, 0f4B400001;
	mov.f32 	%f1668, 0f437C0000;
	fma.rm.f32 	%f1669, %f1666, %f1668, %f1667;
	add.f32 	%f1670, %f1669, 0fCB40007F;
	neg.f32 	%f1671, %f1670;
	fma.rn.f32 	%f1672, %f1664, 0fBFB8AA3B, %f1671;
	fma.rn.f32 	%f1673, %f1664, 0fB2A57060, %f1672;
	mov.b32 	%r725, %f1669;
	shl.b32 	%r726, %r725, 23;
	mov.b32 	%f1674, %r726;
	ex2.approx.ftz.f32 	%f1675, %f1673;
	fma.rn.f32 	%f1676, %f1675, %f1674, 0f3F800000;
	div.rn.f32 	%f1663, %f1664, %f1676;
	// begin inline asm
	{  cvt.rn.f16.f32 %rs408, %f1663;}

	// end inline asm
	add.s32 	%r727, %r203, %r200;
	mul.wide.u32 	%rd323, %r727, 2;
	add.s64 	%rd324, %rd4, %rd323;
	st.global.u16 	[%rd324], %rs408;
	bra.uni 	$L__BB2_711;
$L__BB2_450:
	setp.ge.u32 	%p329, %r120, %r328;
	@%p329 bra 	$L__BB2_452;
	mul.wide.u32 	%rd325, %r120, 2;
	add.s64 	%rd326, %rd3, %rd325;
	ld.global.nc.u16 	%rs409, [%rd326];
	// begin inline asm
	{  cvt.f32.f16 %f1677, %rs409;}

	// end inline asm
	fma.rn.f32 	%f1679, %f49, %f4, %f1677;
	mul.f32 	%f1680, %f1679, %f1679;
	mul.f32 	%f1681, %f1679, %f1680;
	mul.f32 	%f1682, %f1679, 0f3F000000;
	fma.rn.f32 	%f1683, %f1681, 0f3D372713, %f1679;
	mul.f32 	%f1684, %f1683, 0f3F4C422A;
	abs.f32 	%f1685, %f1684;
	mul.f32 	%f1686, %f1685, 0f4038AA3B;
	ex2.approx.ftz.f32 	%f1687, %f1686;
	add.f32 	%f1688, %f1687, 0f3F800000;
	rcp.approx.ftz.f32 	%f1689, %f1688;
	fma.rn.f32 	%f1690, %f1689, 0fC0000000, 0f3F800000;
	setp.ge.f32 	%p330, %f1685, 0f41102CB4;
	selp.f32 	%f1691, 0f3F800000, %f1690, %p330;
	copysign.f32 	%f1692, %f1684, %f1691;
	mul.f32 	%f1693, %f1684, %f1684;
	fma.rn.f32 	%f1694, %f1693, 0f3C80F082, 0fBD563CAE;
	fma.rn.f32 	%f1695, %f1694, %f1693, 0f3E085941;
	fma.rn.f32 	%f1696, %f1695, %f1693, 0fBEAAA9ED;
	fma.rn.f32 	%f1697, %f1696, %f1693, 0f00000000;
	fma.rn.f32 	%f1698, %f1697, %f1684, %f1684;
	setp.ge.f32 	%p331, %f1685, 0f3F19999A;
	selp.f32 	%f1699, %f1692, %f1698, %p331;
	add.f32 	%f1700, %f1699, 0f3F800000;
	mul.f32 	%f1678, %f1682, %f1700;
	// begin inline asm
	{  cvt.rn.f16.f32 %rs410, %f1678;}

	// end inline asm
	add.s32 	%r728, %r120, %r200;
	mul.wide.u32 	%rd327, %r728, 2;
	add.s64 	%rd328, %rd4, %rd327;
	st.global.u16 	[%rd328], %rs410;
$L__BB2_452:
	add.s32 	%r204, %r120, 1;
	setp.ge.u32 	%p332, %r204, %r328;
	@%p332 bra 	$L__BB2_454;
	mul.wide.u32 	%rd329, %r120, 2;
	add.s64 	%rd330, %rd3, %rd329;
	ld.global.nc.u16 	%rs411, [%rd330+2];
	// begin inline asm
	{  cvt.f32.f16 %f1701, %rs411;}

	// end inline asm
	fma.rn.f32 	%f1703, %f49, %f3, %f1701;
	mul.f32 	%f1704, %f1703, %f1703;
	mul.f32 	%f1705, %f1703, %f1704;
	mul.f32 	%f1706, %f1703, 0f3F000000;
	fma.rn.f32 	%f1707, %f1705, 0f3D372713, %f1703;
	mul.f32 	%f1708, %f1707, 0f3F4C422A;
	abs.f32 	%f1709, %f1708;
	mul.f32 	%f1710, %f1709, 0f4038AA3B;
	ex2.approx.ftz.f32 	%f1711, %f1710;
	add.f32 	%f1712, %f1711, 0f3F800000;
	rcp.approx.ftz.f32 	%f1713, %f1712;
	fma.rn.f32 	%f1714, %f1713, 0fC0000000, 0f3F800000;
	setp.ge.f32 	%p333, %f1709, 0f41102CB4;
	selp.f32 	%f1715, 0f3F800000, %f1714, %p333;
	copysign.f32 	%f1716, %f1708, %f1715;
	mul.f32 	%f1717, %f1708, %f1708;
	fma.rn.f32 	%f1718, %f1717, 0f3C80F082, 0fBD563CAE;
	fma.rn.f32 	%f1719, %f1718, %f1717, 0f3E085941;
	fma.rn.f32 	%f1720, %f1719, %f1717, 0fBEAAA9ED;
	fma.rn.f32 	%f1721, %f1720, %f1717, 0f00000000;
	fma.rn.f32 	%f1722, %f1721, %f1708, %f1708;
	setp.ge.f32 	%p334, %f1709, 0f3F19999A;
	selp.f32 	%f1723, %f1716, %f1722, %p334;
	add.f32 	%f1724, %f1723, 0f3F800000;
	mul.f32 	%f1702, %f1706, %f1724;
	// begin inline asm
	{  cvt.rn.f16.f32 %rs412, %f1702;}

	// end inline asm
	add.s32 	%r729, %r204, %r200;
	mul.wide.u32 	%rd331, %r729, 2;
	add.s64 	%rd332, %rd4, %rd331;
	st.global.u16 	[%rd332], %rs412;
$L__BB2_454:
	add.s32 	%r205, %r120, 2;
	setp.ge.u32 	%p335, %r205, %r328;
	@%p335 bra 	$L__BB2_456;
	mul.wide.u32 	%rd333, %r120, 2;
	add.s64 	%rd334, %rd3, %rd333;
	ld.global.nc.u16 	%rs413, [%rd334+4];
	// begin inline asm
	{  cvt.f32.f16 %f1725, %rs413;}

	// end inline asm
	fma.rn.f32 	%f1727, %f49, %f2, %f1725;
	mul.f32 	%f1728, %f1727, %f1727;
	mul.f32 	%f1729, %f1727, %f1728;
	mul.f32 	%f1730, %f1727, 0f3F000000;
	fma.rn.f32 	%f1731, %f1729, 0f3D372713, %f1727;
	mul.f32 	%f1732, %f1731, 0f3F4C422A;
	abs.f32 	%f1733, %f1732;
	mul.f32 	%f1734, %f1733, 0f4038AA3B;
	ex2.approx.ftz.f32 	%f1735, %f1734;
	add.f32 	%f1736, %f1735, 0f3F800000;
	rcp.approx.ftz.f32 	%f1737, %f1736;
	fma.rn.f32 	%f1738, %f1737, 0fC0000000, 0f3F800000;
	setp.ge.f32 	%p336, %f1733, 0f41102CB4;
	selp.f32 	%f1739, 0f3F800000, %f1738, %p336;
	copysign.f32 	%f1740, %f1732, %f1739;
	mul.f32 	%f1741, %f1732, %f1732;
	fma.rn.f32 	%f1742, %f1741, 0f3C80F082, 0fBD563CAE;
	fma.rn.f32 	%f1743, %f1742, %f1741, 0f3E085941;
	fma.rn.f32 	%f1744, %f1743, %f1741, 0fBEAAA9ED;
	fma.rn.f32 	%f1745, %f1744, %f1741, 0f00000000;
	fma.rn.f32 	%f1746, %f1745, %f1732, %f1732;
	setp.ge.f32 	%p337, %f1733, 0f3F19999A;
	selp.f32 	%f1747, %f1740, %f1746, %p337;
	add.f32 	%f1748, %f1747, 0f3F800000;
	mul.f32 	%f1726, %f1730, %f1748;
	// begin inline asm
	{  cvt.rn.f16.f32 %rs414, %f1726;}

	// end inline asm
	add.s32 	%r730, %r205, %r200;
	mul.wide.u32 	%rd335, %r730, 2;
	add.s64 	%rd336, %rd4, %rd335;
	st.global.u16 	[%rd336], %rs414;
$L__BB2_456:
	add.s32 	%r206, %r120, 3;
	setp.ge.u32 	%p338, %r206, %r328;
	@%p338 bra 	$L__BB2_711;
	mul.wide.u32 	%rd337, %r120, 2;
	add.s64 	%rd338, %rd3, %rd337;
	ld.global.nc.u16 	%rs415, [%rd338+6];
	// begin inline asm
	{  cvt.f32.f16 %f1749, %rs415;}

	// end inline asm
	fma.rn.f32 	%f1751, %f49, %f1, %f1749;
	mul.f32 	%f1752, %f1751, %f1751;
	mul.f32 	%f1753, %f1751, %f1752;
	mul.f32 	%f1754, %f1751, 0f3F000000;
	fma.rn.f32 	%f1755, %f1753, 0f3D372713, %f1751;
	mul.f32 	%f1756, %f1755, 0f3F4C422A;
	abs.f32 	%f1757, %f1756;
	mul.f32 	%f1758, %f1757, 0f4038AA3B;
	ex2.approx.ftz.f32 	%f1759, %f1758;
	add.f32 	%f1760, %f1759, 0f3F800000;
	rcp.approx.ftz.f32 	%f1761, %f1760;
	fma.rn.f32 	%f1762, %f1761, 0fC0000000, 0f3F800000;
	setp.ge.f32 	%p339, %f1757, 0f41102CB4;
	selp.f32 	%f1763, 0f3F800000, %f1762, %p339;
	copysign.f32 	%f1764, %f1756, %f1763;
	mul.f32 	%f1765, %f1756, %f1756;
	fma.rn.f32 	%f1766, %f1765, 0f3C80F082, 0fBD563CAE;
	fma.rn.f32 	%f1767, %f1766, %f1765, 0f3E085941;
	fma.rn.f32 	%f1768, %f1767, %f1765, 0fBEAAA9ED;
	fma.rn.f32 	%f1769, %f1768, %f1765, 0f00000000;
	fma.rn.f32 	%f1770, %f1769, %f1756, %f1756;
	setp.ge.f32 	%p340, %f1757, 0f3F19999A;
	selp.f32 	%f1771, %f1764, %f1770, %p340;
	add.f32 	%f1772, %f1771, 0f3F800000;
	mul.f32 	%f1750, %f1754, %f1772;
	// begin inline asm
	{  cvt.rn.f16.f32 %rs416, %f1750;}

	// end inline asm
	add.s32 	%r731, %r206, %r200;
	mul.wide.u32 	%rd339, %r731, 2;
	add.s64 	%rd340, %rd4, %rd339;
	st.global.u16 	[%rd340], %rs416;
	bra.uni 	$L__BB2_711;
$L__BB2_458:
	setp.ge.u32 	%p341, %r120, %r328;
	@%p341 bra 	$L__BB2_460;
	mul.wide.u32 	%rd341, %r120, 2;
	add.s64 	%rd342, %rd3, %rd341;
	ld.global.nc.u16 	%rs417, [%rd342];
	// begin inline asm
	{  cvt.f32.f16 %f1773, %rs417;}

	// end inline asm
	fma.rn.f32 	%f1775, %f49, %f4, %f1773;
	max.f32 	%f1774, %f1775, 0f00000000;
	// begin inline asm
	{  cvt.rn.f16.f32 %rs418, %f1774;}

	// end inline asm
	add.s32 	%r732, %r120, %r200;
	mul.wide.u32 	%rd343, %r732, 2;
	add.s64 	%rd344, %rd4, %rd343;
	st.global.u16 	[%rd344], %rs418;
$L__BB2_460:
	add.s32 	%r207, %r120, 1;
	setp.ge.u32 	%p342, %r207, %r328;
	@%p342 bra 	$L__BB2_462;
	mul.wide.u32 	%rd345, %r120, 2;
	add.s64 	%rd346, %rd3, %rd345;
	ld.global.nc.u16 	%rs419, [%rd346+2];
	// begin inline asm
	{  cvt.f32.f16 %f1776, %rs419;}

	// end inline asm
	fma.rn.f32 	%f1778, %f49, %f3, %f1776;
	max.f32 	%f1777, %f1778, 0f00000000;
	// begin inline asm
	{  cvt.rn.f16.f32 %rs420, %f1777;}

	// end inline asm
	add.s32 	%r733, %r207, %r200;
	mul.wide.u32 	%rd347, %r733, 2;
	add.s64 	%rd348, %rd4, %rd347;
	st.global.u16 	[%rd348], %rs420;
$L__BB2_462:
	add.s32 	%r208, %r120, 2;
	setp.ge.u32 	%p343, %r208, %r328;
	@%p343 bra 	$L__BB2_464;
	mul.wide.u32 	%rd349, %r120, 2;
	add.s64 	%rd350, %rd3, %rd349;
	ld.global.nc.u16 	%rs421, [%rd350+4];
	// begin inline asm
	{  cvt.f32.f16 %f1779, %rs421;}

	// end inline asm
	fma.rn.f32 	%f1781, %f49, %f2, %f1779;
	max.f32 	%f1780, %f1781, 0f00000000;
	// begin inline asm
	{  cvt.rn.f16.f32 %rs422, %f1780;}

	// end inline asm
	add.s32 	%r734, %r208, %r200;
	mul.wide.u32 	%rd351, %r734, 2;
	add.s64 	%rd352, %rd4, %rd351;
	st.global.u16 	[%rd352], %rs422;
$L__BB2_464:
	add.s32 	%r209, %r120, 3;
	setp.ge.u32 	%p344, %r209, %r328;
	@%p344 bra 	$L__BB2_711;
	mul.wide.u32 	%rd353, %r120, 2;
	add.s64 	%rd354, %rd3, %rd353;
	ld.global.nc.u16 	%rs423, [%rd354+6];
	// begin inline asm
	{  cvt.f32.f16 %f1782, %rs423;}

	// end inline asm
	fma.rn.f32 	%f1784, %f49, %f1, %f1782;
	max.f32 	%f1783, %f1784, 0f00000000;
	// begin inline asm
	{  cvt.rn.f16.f32 %rs424, %f1783;}

	// end inline asm
	add.s32 	%r735, %r209, %r200;
	mul.wide.u32 	%rd355, %r735, 2;
	add.s64 	%rd356, %rd4, %rd355;
	st.global.u16 	[%rd356], %rs424;
	bra.uni 	$L__BB2_711;
$L__BB2_466:
	setp.ge.u32 	%p345, %r120, %r328;
	@%p345 bra 	$L__BB2_468;
	mul.wide.u32 	%rd357, %r120, 2;
	add.s64 	%rd358, %rd3, %rd357;
	ld.global.nc.u16 	%rs425, [%rd358];
	// begin inline asm
	{  cvt.f32.f16 %f1785, %rs425;}

	// end inline asm
	fma.rn.f32 	%f1786, %f49, %f4, %f1785;
	// begin inline asm
	{  cvt.rn.f16.f32 %rs426, %f1786;}

	// end inline asm
	add.s32 	%r736, %r120, %r200;
	mul.wide.u32 	%rd359, %r736, 2;
	add.s64 	%rd360, %rd4, %rd359;
	st.global.u16 	[%rd360], %rs426;
$L__BB2_468:
	add.s32 	%r210, %r120, 1;
	setp.ge.u32 	%p346, %r210, %r328;
	@%p346 bra 	$L__BB2_470;
	mul.wide.u32 	%rd361, %r120, 2;
	add.s64 	%rd362, %rd3, %rd361;
	ld.global.nc.u16 	%rs427, [%rd362+2];
	// begin inline asm
	{  cvt.f32.f16 %f1787, %rs427;}

	// end inline asm
	fma.rn.f32 	%f1788, %f49, %f3, %f1787;
	// begin inline asm
	{  cvt.rn.f16.f32 %rs428, %f1788;}

	// end inline asm
	add.s32 	%r737, %r210, %r200;
	mul.wide.u32 	%rd363, %r737, 2;
	add.s64 	%rd364, %rd4, %rd363;
	st.global.u16 	[%rd364], %rs428;
$L__BB2_470:
	add.s32 	%r211, %r120, 2;
	setp.ge.u32 	%p347, %r211, %r328;
	@%p347 bra 	$L__BB2_472;
	mul.wide.u32 	%rd365, %r120, 2;
	add.s64 	%rd366, %rd3, %rd365;
	ld.global.nc.u16 	%rs429, [%rd366+4];
	// begin inline asm
	{  cvt.f32.f16 %f1789, %rs429;}

	// end inline asm
	fma.rn.f32 	%f1790, %f49, %f2, %f1789;
	// begin inline asm
	{  cvt.rn.f16.f32 %rs430, %f1790;}

	// end inline asm
	add.s32 	%r738, %r211, %r200;
	mul.wide.u32 	%rd367, %r738, 2;
	add.s64 	%rd368, %rd4, %rd367;
	st.global.u16 	[%rd368], %rs430;
$L__BB2_472:
	add.s32 	%r212, %r120, 3;
	setp.ge.u32 	%p348, %r212, %r328;
	@%p348 bra 	$L__BB2_711;
	mul.wide.u32 	%rd369, %r120, 2;
	add.s64 	%rd370, %rd3, %rd369;
	ld.global.nc.u16 	%rs431, [%rd370+6];
	// begin inline asm
	{  cvt.f32.f16 %f1791, %rs431;}

	// end inline asm
	fma.rn.f32 	%f1792, %f49, %f1, %f1791;
	// begin inline asm
	{  cvt.rn.f16.f32 %rs432, %f1792;}

	// end inline asm
	add.s32 	%r739, %r212, %r200;
	mul.wide.u32 	%rd371, %r739, 2;
	add.s64 	%rd372, %rd4, %rd371;
	st.global.u16 	[%rd372], %rs432;
	bra.uni 	$L__BB2_711;
$L__BB2_474:
	mul.lo.s32 	%r213, %r119, %r328;
	setp.gt.u32 	%p234, %r330, 7;
	@%p234 bra 	$L__BB2_502;
	mov.b32 	%r601, 1;
	shl.b32 	%r602, %r601, %r330;
	and.b32  	%r603, %r602, 36;
	setp.ne.s32 	%p235, %r603, 0;
	@%p235 bra 	$L__BB2_486;
	mov.b32 	%r604, 1;
	shl.b32 	%r605, %r604, %r330;
	and.b32  	%r606, %r605, 72;
	setp.ne.s32 	%p236, %r606, 0;
	@%p236 bra 	$L__BB2_494;
	mov.b32 	%r607, 1;
	shl.b32 	%r608, %r607, %r330;
	and.b32  	%r609, %r608, 144;
	setp.ne.s32 	%p237, %r609, 0;
	@%p237 bra 	$L__BB2_478;
	bra.uni 	$L__BB2_502;
$L__BB2_478:
	setp.ge.u32 	%p238, %r120, %r328;
	mul.wide.u32 	%rd197, %r120, 2;
	add.s64 	%rd45, %rd3, %rd197;
	add.s32 	%r610, %r120, %r213;
	mul.wide.u32 	%rd198, %r610, 2;
	add.s64 	%rd46, %rd4, %rd198;
	@%p238 bra 	$L__BB2_480;
	ld.global.nc.u16 	%rs305, [%rd45];
	// begin inline asm
	{  cvt.f32.f16 %f1089, %rs305;}

	// end inline asm
	fma.rn.f32 	%f1091, %f49, %f16, %f1089;
	fma.rn.f32 	%f1092, %f1091, 0fBBBB989D, 0f3F000000;
	cvt.sat.f32.f32 	%f1093, %f1092;
	mov.f32 	%f1094, 0f4B400001;
	mov.f32 	%f1095, 0f437C0000;
	fma.rm.f32 	%f1096, %f1093, %f1095, %f1094;
	add.f32 	%f1097, %f1096, 0fCB40007F;
	neg.f32 	%f1098, %f1097;
	fma.rn.f32 	%f1099, %f1091, 0fBFB8AA3B, %f1098;
	fma.rn.f32 	%f1100, %f1091, 0fB2A57060, %f1099;
	mov.b32 	%r611, %f1096;
	shl.b32 	%r612, %r611, 23;
	mov.b32 	%f1101, %r612;
	ex2.approx.ftz.f32 	%f1102, %f1100;
	fma.rn.f32 	%f1103, %f1102, %f1101, 0f3F800000;
	div.rn.f32 	%f1090, %f1091, %f1103;
	// begin inline asm
	{  cvt.rn.f16.f32 %rs306, %f1090;}

	// end inline asm
	st.global.u16 	[%rd46], %rs306;
$L__BB2_480:
	add.s32 	%r613, %r120, 1;
	setp.ge.u32 	%p239, %r613, %r328;
	@%p239 bra 	$L__BB2_482;
	ld.global.nc.u16 	%rs307, [%rd45+2];
	// begin inline asm
	{  cvt.f32.f16 %f1104, %rs307;}

	// end inline asm
	fma.rn.f32 	%f1106, %f49, %f15, %f1104;
	fma.rn.f32 	%f1107, %f1106, 0fBBBB989D, 0f3F000000;
	cvt.sat.f32.f32 	%f1108, %f1107;
	mov.f32 	%f1109, 0f4B400001;
	mov.f32 	%f1110, 0f437C0000;
	fma.rm.f32 	%f1111, %f1108, %f1110, %f1109;
	add.f32 	%f1112, %f1111, 0fCB40007F;
	neg.f32 	%f1113, %f1112;
	fma.rn.f32 	%f1114, %f1106, 0fBFB8AA3B, %f1113;
	fma.rn.f32 	%f1115, %f1106, 0fB2A57060, %f1114;
	mov.b32 	%r614, %f1111;
	shl.b32 	%r615, %r614, 23;
	mov.b32 	%f1116, %r615;
	ex2.approx.ftz.f32 	%f1117, %f1115;
	fma.rn.f32 	%f1118, %f1117, %f1116, 0f3F800000;
	div.rn.f32 	%f1105, %f1106, %f1118;
	// begin inline asm
	{  cvt.rn.f16.f32 %rs308, %f1105;}

	// end inline asm
	st.global.u16 	[%rd46+2], %rs308;
$L__BB2_482:
	add.s32 	%r616, %r120, 2;
	setp.ge.u32 	%p240, %r616, %r328;
	@%p240 bra 	$L__BB2_484;
	ld.global.nc.u16 	%rs309, [%rd45+4];
	// begin inline asm
	{  cvt.f32.f16 %f1119, %rs309;}

	// end inline asm
	fma.rn.f32 	%f1121, %f49, %f14, %f1119;
	fma.rn.f32 	%f1122, %f1121, 0fBBBB989D, 0f3F000000;
	cvt.sat.f32.f32 	%f1123, %f1122;
	mov.f32 	%f1124, 0f4B400001;
	mov.f32 	%f1125, 0f437C0000;
	fma.rm.f32 	%f1126, %f1123, %f1125, %f1124;
	add.f32 	%f1127, %f1126, 0fCB40007F;
	neg.f32 	%f1128, %f1127;
	fma.rn.f32 	%f1129, %f1121, 0fBFB8AA3B, %f1128;
	fma.rn.f32 	%f1130, %f1121, 0fB2A57060, %f1129;
	mov.b32 	%r617, %f1126;
	shl.b32 	%r618, %r617, 23;
	mov.b32 	%f1131, %r618;
	ex2.approx.ftz.f32 	%f1132, %f1130;
	fma.rn.f32 	%f1133, %f1132, %f1131, 0f3F800000;
	div.rn.f32 	%f1120, %f1121, %f1133;
	// begin inline asm
	{  cvt.rn.f16.f32 %rs310, %f1120;}

	// end inline asm
	st.global.u16 	[%rd46+4], %rs310;
$L__BB2_484:
	add.s32 	%r619, %r120, 3;
	setp.ge.u32 	%p241, %r619, %r328;
	@%p241 bra 	$L__BB2_363;
	ld.global.nc.u16 	%rs311, [%rd45+6];
	// begin inline asm
	{  cvt.f32.f16 %f1134, %rs311;}

	// end inline asm
	fma.rn.f32 	%f1136, %f49, %f13, %f1134;
	fma.rn.f32 	%f1137, %f1136, 0fBBBB989D, 0f3F000000;
	cvt.sat.f32.f32 	%f1138, %f1137;
	mov.f32 	%f1139, 0f4B400001;
	mov.f32 	%f1140, 0f437C0000;
	fma.rm.f32 	%f1141, %f1138, %f1140, %f1139;
	add.f32 	%f1142, %f1141, 0fCB40007F;
	neg.f32 	%f1143, %f1142;
	fma.rn.f32 	%f1144, %f1136, 0fBFB8AA3B, %f1143;
	fma.rn.f32 	%f1145, %f1136, 0fB2A57060, %f1144;
	mov.b32 	%r620, %f1141;
	shl.b32 	%r621, %r620, 23;
	mov.b32 	%f1146, %r621;
	ex2.approx.ftz.f32 	%f1147, %f1145;
	fma.rn.f32 	%f1148, %f1147, %f1146, 0f3F800000;
	div.rn.f32 	%f1135, %f1136, %f1148;
	// begin inline asm
	{  cvt.rn.f16.f32 %rs312, %f1135;}

	// end inline asm
	st.global.u16 	[%rd46+6], %rs312;
	bra.uni 	$L__BB2_363;
$L__BB2_486:
	setp.ge.u32 	%p254, %r120, %r328;
	mul.wide.u32 	%rd201, %r120, 2;
	add.s64 	%rd41, %rd3, %rd201;
	add.s32 	%r626, %r120, %r213;
	mul.wide.u32 	%rd202, %r626, 2;
	add.s64 	%rd42, %rd4, %rd202;
	@%p254 bra 	$L__BB2_488;
	ld.global.nc.u16 	%rs321, [%rd41];
	// begin inline asm
	{  cvt.f32.f16 %f1245, %rs321;}

	// end inline asm
	fma.rn.f32 	%f1247, %f49, %f16, %f1245;
	max.f32 	%f1246, %f1247, 0f00000000;
	// begin inline asm
	{  cvt.rn.f16.f32 %rs322, %f1246;}

	// end inline asm
	st.global.u16 	[%rd42], %rs322;
$L__BB2_488:
	add.s32 	%r627, %r120, 1;
	setp.ge.u32 	%p255, %r627, %r328;
	@%p255 bra 	$L__BB2_490;
	ld.global.nc.u16 	%rs323, [%rd41+2];
	// begin inline asm
	{  cvt.f32.f16 %f1248, %rs323;}

	// end inline asm
	fma.rn.f32 	%f1250, %f49, %f15, %f1248;
	max.f32 	%f1249, %f1250, 0f00000000;
	// begin inline asm
	{  cvt.rn.f16.f32 %rs324, %f1249;}

	// end inline asm
	st.global.u16 	[%rd42+2], %rs324;
$L__BB2_490:
	add.s32 	%r628, %r120, 2;
	setp.ge.u32 	%p256, %r628, %r328;
	@%p256 bra 	$L__BB2_492;
	ld.global.nc.u16 	%rs325, [%rd41+4];
	// begin inline asm
	{  cvt.f32.f16 %f1251, %rs325;}

	// end inline asm
	fma.rn.f32 	%f1253, %f49, %f14, %f1251;
	max.f32 	%f1252, %f1253, 0f00000000;
	// begin inline asm
	{  cvt.rn.f16.f32 %rs326, %f1252;}

	// end inline asm
	st.global.u16 	[%rd42+4], %rs326;
$L__BB2_492:
	add.s32 	%r629, %r120, 3;
	setp.ge.u32 	%p257, %r629, %r328;
	@%p257 bra 	$L__BB2_363;
	ld.global.nc.u16 	%rs327, [%rd41+6];
	// begin inline asm
	{  cvt.f32.f16 %f1254, %rs327;}

	// end inline asm
	fma.rn.f32 	%f1256, %f49, %f13, %f1254;
	max.f32 	%f1255, %f1256, 0f00000000;
	// begin inline asm
	{  cvt.rn.f16.f32 %rs328, %f1255;}

	// end inline asm
	st.global.u16 	[%rd42+6], %rs328;
	bra.uni 	$L__BB2_363;
$L__BB2_494:
	setp.ge.u32 	%p242, %r120, %r328;
	mul.wide.u32 	%rd199, %r120, 2;
	add.s64 	%rd43, %rd3, %rd199;
	add.s32 	%r622, %r120, %r213;
	mul.wide.u32 	%rd200, %r622, 2;
	add.s64 	%rd44, %rd4, %rd200;
	@%p242 bra 	$L__BB2_496;
	ld.global.nc.u16 	%rs313, [%rd43];
	// begin inline asm
	{  cvt.f32.f16 %f1149, %rs313;}

	// end inline asm
	fma.rn.f32 	%f1151, %f49, %f16, %f1149;
	mul.f32 	%f1152, %f1151, %f1151;
	mul.f32 	%f1153, %f1151, %f1152;
	mul.f32 	%f1154, %f1151, 0f3F000000;
	fma.rn.f32 	%f1155, %f1153, 0f3D372713, %f1151;
	mul.f32 	%f1156, %f1155, 0f3F4C422A;
	abs.f32 	%f1157, %f1156;
	mul.f32 	%f1158, %f1157, 0f4038AA3B;
	ex2.approx.ftz.f32 	%f1159, %f1158;
	add.f32 	%f1160, %f1159, 0f3F800000;
	rcp.approx.ftz.f32 	%f1161, %f1160;
	fma.rn.f32 	%f1162, %f1161, 0fC0000000, 0f3F800000;
	setp.ge.f32 	%p243, %f1157, 0f41102CB4;
	selp.f32 	%f1163, 0f3F800000, %f1162, %p243;
	copysign.f32 	%f1164, %f1156, %f1163;
	mul.f32 	%f1165, %f1156, %f1156;
	fma.rn.f32 	%f1166, %f1165, 0f3C80F082, 0fBD563CAE;
	fma.rn.f32 	%f1167, %f1166, %f1165, 0f3E085941;
	fma.rn.f32 	%f1168, %f1167, %f1165, 0fBEAAA9ED;
	fma.rn.f32 	%f1169, %f1168, %f1165, 0f00000000;
	fma.rn.f32 	%f1170, %f1169, %f1156, %f1156;
	setp.ge.f32 	%p244, %f1157, 0f3F19999A;
	selp.f32 	%f1171, %f1164, %f1170, %p244;
	add.f32 	%f1172, %f1171, 0f3F800000;
	mul.f32 	%f1150, %f1154, %f1172;
	// begin inline asm
	{  cvt.rn.f16.f32 %rs314, %f1150;}

	// end inline asm
	st.global.u16 	[%rd44], %rs314;
$L__BB2_496:
	add.s32 	%r623, %r120, 1;
	setp.ge.u32 	%p245, %r623, %r328;
	@%p245 bra 	$L__BB2_498;
	ld.global.nc.u16 	%rs315, [%rd43+2];
	// begin inline asm
	{  cvt.f32.f16 %f1173, %rs315;}

	// end inline asm
	fma.rn.f32 	%f1175, %f49, %f15, %f1173;
	mul.f32 	%f1176, %f1175, %f1175;
	mul.f32 	%f1177, %f1175, %f1176;
	mul.f32 	%f1178, %f1175, 0f3F000000;
	fma.rn.f32 	%f1179, %f1177, 0f3D372713, %f1175;
	mul.f32 	%f1180, %f1179, 0f3F4C422A;
	abs.f32 	%f1181, %f1180;
	mul.f32 	%f1182, %f1181, 0f4038AA3B;
	ex2.approx.ftz.f32 	%f1183, %f1182;
	add.f32 	%f1184, %f1183, 0f3F800000;
	rcp.approx.ftz.f32 	%f1185, %f1184;
	fma.rn.f32 	%f1186, %f1185, 0fC0000000, 0f3F800000;
	setp.ge.f32 	%p246, %f1181, 0f41102CB4;
	selp.f32 	%f1187, 0f3F800000, %f1186, %p246;
	copysign.f32 	%f1188, %f1180, %f1187;
	mul.f32 	%f1189, %f1180, %f1180;
	fma.rn.f32 	%f1190, %f1189, 0f3C80F082, 0fBD563CAE;
	fma.rn.f32 	%f1191, %f1190, %f1189, 0f3E085941;
	fma.rn.f32 	%f1192, %f1191, %f1189, 0fBEAAA9ED;
	fma.rn.f32 	%f1193, %f1192, %f1189, 0f00000000;
	fma.rn.f32 	%f1194, %f1193, %f1180, %f1180;
	setp.ge.f32 	%p247, %f1181, 0f3F19999A;
	selp.f32 	%f1195, %f1188, %f1194, %p247;
	add.f32 	%f1196, %f1195, 0f3F800000;
	mul.f32 	%f1174, %f1178, %f1196;
	// begin inline asm
	{  cvt.rn.f16.f32 %rs316, %f1174;}

	// end inline asm
	st.global.u16 	[%rd44+2], %rs316;
$L__BB2_498:
	add.s32 	%r624, %r120, 2;
	setp.ge.u32 	%p248, %r624, %r328;
	@%p248 bra 	$L__BB2_500;
	ld.global.nc.u16 	%rs317, [%rd43+4];
	// begin inline asm
	{  cvt.f32.f16 %f1197, %rs317;}

	// end inline asm
	fma.rn.f32 	%f1199, %f49, %f14, %f1197;
	mul.f32 	%f1200, %f1199, %f1199;
	mul.f32 	%f1201, %f1199, %f1200;
	mul.f32 	%f1202, %f1199, 0f3F000000;
	fma.rn.f32 	%f1203, %f1201, 0f3D372713, %f1199;
	mul.f32 	%f1204, %f1203, 0f3F4C422A;
	abs.f32 	%f1205, %f1204;
	mul.f32 	%f1206, %f1205, 0f4038AA3B;
	ex2.approx.ftz.f32 	%f1207, %f1206;
	add.f32 	%f1208, %f1207, 0f3F800000;
	rcp.approx.ftz.f32 	%f1209, %f1208;
	fma.rn.f32 	%f1210, %f1209, 0fC0000000, 0f3F800000;
	setp.ge.f32 	%p249, %f1205, 0f41102CB4;
	selp.f32 	%f1211, 0f3F800000, %f1210, %p249;
	copysign.f32 	%f1212, %f1204, %f1211;
	mul.f32 	%f1213, %f1204, %f1204;
	fma.rn.f32 	%f1214, %f1213, 0f3C80F082, 0fBD563CAE;
	fma.rn.f32 	%f1215, %f1214, %f1213, 0f3E085941;
	fma.rn.f32 	%f1216, %f1215, %f1213, 0fBEAAA9ED;
	fma.rn.f32 	%f1217, %f1216, %f1213, 0f00000000;
	fma.rn.f32 	%f1218, %f1217, %f1204, %f1204;
	setp.ge.f32 	%p250, %f1205, 0f3F19999A;
	selp.f32 	%f1219, %f1212, %f1218, %p250;
	add.f32 	%f1220, %f1219, 0f3F800000;
	mul.f32 	%f1198, %f1202, %f1220;
	// begin inline asm
	{  cvt.rn.f16.f32 %rs318, %f1198;}

	// end inline asm
	st.global.u16 	[%rd44+4], %rs318;
$L__BB2_500:
	add.s32 	%r625, %r120, 3;
	setp.ge.u32 	%p251, %r625, %r328;
	@%p251 bra 	$L__BB2_363;
	ld.global.nc.u16 	%rs319, [%rd43+6];
	// begin inline asm
	{  cvt.f32.f16 %f1221, %rs319;}

	// end inline asm
	fma.rn.f32 	%f1223, %f49, %f13, %f1221;
	mul.f32 	%f1224, %f1223, %f1223;
	mul.f32 	%f1225, %f1223, %f1224;
	mul.f32 	%f1226, %f1223, 0f3F000000;
	fma.rn.f32 	%f1227, %f1225, 0f3D372713, %f1223;
	mul.f32 	%f1228, %f1227, 0f3F4C422A;
	abs.f32 	%f1229, %f1228;
	mul.f32 	%f1230, %f1229, 0f4038AA3B;
	ex2.approx.ftz.f32 	%f1231, %f1230;
	add.f32 	%f1232, %f1231, 0f3F800000;
	rcp.approx.ftz.f32 	%f1233, %f1232;
	fma.rn.f32 	%f1234, %f1233, 0fC0000000, 0f3F800000;
	setp.ge.f32 	%p252, %f1229, 0f41102CB4;
	selp.f32 	%f1235, 0f3F800000, %f1234, %p252;
	copysign.f32 	%f1236, %f1228, %f1235;
	mul.f32 	%f1237, %f1228, %f1228;
	fma.rn.f32 	%f1238, %f1237, 0f3C80F082, 0fBD563CAE;
	fma.rn.f32 	%f1239, %f1238, %f1237, 0f3E085941;
	fma.rn.f32 	%f1240, %f1239, %f1237, 0fBEAAA9ED;
	fma.rn.f32 	%f1241, %f1240, %f1237, 0f00000000;
	fma.rn.f32 	%f1242, %f1241, %f1228, %f1228;
	setp.ge.f32 	%p253, %f1229, 0f3F19999A;
	selp.f32 	%f1243, %f1236, %f1242, %p253;
	add.f32 	%f1244, %f1243, 0f3F800000;
	mul.f32 	%f1222, %f1226, %f1244;
	// begin inline asm
	{  cvt.rn.f16.f32 %rs320, %f1222;}

	// end inline asm
	st.global.u16 	[%rd44+6], %rs320;
	bra.uni 	$L__BB2_363;
$L__BB2_502:
	setp.ge.u32 	%p258, %r120, %r328;
	mul.wide.u32 	%rd203, %r120, 2;
	add.s64 	%rd47, %rd3, %rd203;
	add.s32 	%r630, %r120, %r213;
	mul.wide.u32 	%rd204, %r630, 2;
	add.s64 	%rd48, %rd4, %rd204;
	@%p258 bra 	$L__BB2_504;
	ld.global.nc.u16 	%rs329, [%rd47];
	// begin inline asm
	{  cvt.f32.f16 %f1257, %rs329;}

	// end inline asm
	fma.rn.f32 	%f1258, %f49, %f16, %f1257;
	// begin inline asm
	{  cvt.rn.f16.f32 %rs330, %f1258;}

	// end inline asm
	st.global.u16 	[%rd48], %rs330;
$L__BB2_504:
	add.s32 	%r631, %r120, 1;
	setp.ge.u32 	%p259, %r631, %r328;
	@%p259 bra 	$L__BB2_506;
	ld.global.nc.u16 	%rs331, [%rd47+2];
	// begin inline asm
	{  cvt.f32.f16 %f1259, %rs331;}

	// end inline asm
	fma.rn.f32 	%f1260, %f49, %f15, %f1259;
	// begin inline asm
	{  cvt.rn.f16.f32 %rs332, %f1260;}

	// end inline asm
	st.global.u16 	[%rd48+2], %rs332;
$L__BB2_506:
	add.s32 	%r632, %r120, 2;
	setp.ge.u32 	%p260, %r632, %r328;
	@%p260 bra 	$L__BB2_508;
	ld.global.nc.u16 	%rs333, [%rd47+4];
	// begin inline asm
	{  cvt.f32.f16 %f1261, %rs333;}

	// end inline asm
	fma.rn.f32 	%f1262, %f49, %f14, %f1261;
	// begin inline asm
	{  cvt.rn.f16.f32 %rs334, %f1262;}

	// end inline asm
	st.global.u16 	[%rd48+4], %rs334;
$L__BB2_508:
	add.s32 	%r633, %r120, 3;
	setp.ge.u32 	%p261, %r633, %r328;
	@%p261 bra 	$L__BB2_363;
	ld.global.nc.u16 	%rs335, [%rd47+6];
	// begin inline asm
	{  cvt.f32.f16 %f1263, %rs335;}

	// end inline asm
	fma.rn.f32 	%f1264, %f49, %f13, %f1263;
	// begin inline asm
	{  cvt.rn.f16.f32 %rs336, %f1264;}

	// end inline asm
	st.global.u16 	[%rd48+6], %rs336;
	bra.uni 	$L__BB2_363;
$L__BB2_510:
	setp.gt.u32 	%p117, %r330, 7;
	@%p117 bra 	$L__BB2_675;
	mov.b32 	%r491, 1;
	shl.b32 	%r492, %r491, %r330;
	and.b32  	%r493, %r492, 36;
	setp.ne.s32 	%p118, %r493, 0;
	@%p118 bra 	$L__BB2_542;
	mov.b32 	%r494, 1;
	shl.b32 	%r495, %r494, %r330;
	and.b32  	%r496, %r495, 72;
	setp.ne.s32 	%p119, %r496, 0;
	@%p119 bra 	$L__BB2_578;
	mov.b32 	%r497, 1;
	shl.b32 	%r498, %r497, %r330;
	and.b32  	%r499, %r498, 144;
	setp.ne.s32 	%p120, %r499, 0;
	@%p120 bra 	$L__BB2_514;
	bra.uni 	$L__BB2_675;
$L__BB2_514:
	setp.lt.u32 	%p121, %r119, %r327;
	@%p121 bra 	$L__BB2_614;
$L__BB2_515:
	add.s32 	%r238, %r119, 1;
	setp.ge.u32 	%p126, %r238, %r327;
	@%p126 bra 	$L__BB2_524;
	mul.lo.s32 	%r239, %r238, %r328;
	setp.ge.u32 	%p127, %r120, %r328;
	@%p127 bra 	$L__BB2_518;
	mul.f32 	%f506, %f49, %f12;
	fma.rn.f32 	%f507, %f506, 0fBBBB989D, 0f3F000000;
	cvt.sat.f32.f32 	%f508, %f507;
	mov.f32 	%f509, 0f4B400001;
	mov.f32 	%f510, 0f437C0000;
	fma.rm.f32 	%f511, %f508, %f510, %f509;
	add.f32 	%f512, %f511, 0fCB40007F;
	neg.f32 	%f513, %f512;
	fma.rn.f32 	%f514, %f506, 0fBFB8AA3B, %f513;
	fma.rn.f32 	%f515, %f506, 0fB2A57060, %f514;
	mov.b32 	%r512, %f511;
	shl.b32 	%r513, %r512, 23;
	mov.b32 	%f516, %r513;
	ex2.approx.ftz.f32 	%f517, %f515;
	fma.rn.f32 	%f518, %f517, %f516, 0f3F800000;
	div.rn.f32 	%f505, %f506, %f518;
	// begin inline asm
	{  cvt.rn.f16.f32 %rs245, %f505;}

	// end inline asm
	add.s32 	%r514, %r120, %r239;
	mul.wide.u32 	%rd122, %r514, 2;
	add.s64 	%rd123, %rd4, %rd122;
	st.global.u16 	[%rd123], %rs245;
$L__BB2_518:
	add.s32 	%r240, %r120, 1;
	setp.ge.u32 	%p128, %r240, %r328;
	@%p128 bra 	$L__BB2_520;
	mul.f32 	%f520, %f49, %f11;
	fma.rn.f32 	%f521, %f520, 0fBBBB989D, 0f3F000000;
	cvt.sat.f32.f32 	%f522, %f521;
	mov.f32 	%f523, 0f4B400001;
	mov.f32 	%f524, 0f437C0000;
	fma.rm.f32 	%f525, %f522, %f524, %f523;
	add.f32 	%f526, %f525, 0fCB40007F;
	neg.f32 	%f527, %f526;
	fma.rn.f32 	%f528, %f520, 0fBFB8AA3B, %f527;
	fma.rn.f32 	%f529, %f520, 0fB2A57060, %f528;
	mov.b32 	%r515, %f525;
	shl.b32 	%r516, %r515, 23;
	mov.b32 	%f530, %r516;
	ex2.approx.ftz.f32 	%f531, %f529;
	fma.rn.f32 	%f532, %f531, %f530, 0f3F800000;
	div.rn.f32 	%f519, %f520, %f532;
	// begin inline asm
	{  cvt.rn.f16.f32 %rs246, %f519;}

	// end inline asm
	add.s32 	%r517, %r240, %r239;
	mul.wide.u32 	%rd124, %r517, 2;
	add.s64 	%rd125, %rd4, %rd124;
	st.global.u16 	[%rd125], %rs246;
$L__BB2_520:
	add.s32 	%r241, %r120, 2;
	setp.ge.u32 	%p129, %r241, %r328;
	@%p129 bra 	$L__BB2_522;
	mul.f32 	%f534, %f49, %f10;
	fma.rn.f32 	%f535, %f534, 0fBBBB989D, 0f3F000000;
	cvt.sat.f32.f32 	%f536, %f535;
	mov.f32 	%f537, 0f4B400001;
	mov.f32 	%f538, 0f437C0000;
	fma.rm.f32 	%f539, %f536, %f538, %f537;
	add.f32 	%f540, %f539, 0fCB40007F;
	neg.f32 	%f541, %f540;
	fma.rn.f32 	%f542, %f534, 0fBFB8AA3B, %f541;
	fma.rn.f32 	%f543, %f534, 0fB2A57060, %f542;
	mov.b32 	%r518, %f539;
	shl.b32 	%r519, %r518, 23;
	mov.b32 	%f544, %r519;
	ex2.approx.ftz.f32 	%f545, %f543;
	fma.rn.f32 	%f546, %f545, %f544, 0f3F800000;
	div.rn.f32 	%f533, %f534, %f546;
	// begin inline asm
	{  cvt.rn.f16.f32 %rs247, %f533;}

	// end inline asm
	add.s32 	%r520, %r241, %r239;
	mul.wide.u32 	%rd126, %r520, 2;
	add.s64 	%rd127, %rd4, %rd126;
	st.global.u16 	[%rd127], %rs247;
$L__BB2_522:
	add.s32 	%r242, %r120, 3;
	setp.ge.u32 	%p130, %r242, %r328;
	@%p130 bra 	$L__BB2_524;
	mul.f32 	%f548, %f49, %f9;
	fma.rn.f32 	%f549, %f548, 0fBBBB989D, 0f3F000000;
	cvt.sat.f32.f32 	%f550, %f549;
	mov.f32 	%f551, 0f4B400001;
	mov.f32 	%f552, 0f437C0000;
	fma.rm.f32 	%f553, %f550, %f552, %f551;
	add.f32 	%f554, %f553, 0fCB40007F;
	neg.f32 	%f555, %f554;
	fma.rn.f32 	%f556, %f548, 0fBFB8AA3B, %f555;
	fma.rn.f32 	%f557, %f548, 0fB2A57060, %f556;
	mov.b32 	%r521, %f553;
	shl.b32 	%r522, %r521, 23;
	mov.b32 	%f558, %r522;
	ex2.approx.ftz.f32 	%f559, %f557;
	fma.rn.f32 	%f560, %f559, %f558, 0f3F800000;
	div.rn.f32 	%f547, %f548, %f560;
	// begin inline asm
	{  cvt.rn.f16.f32 %rs248, %f547;}

	// end inline asm
	add.s32 	%r523, %r242, %r239;
	mul.wide.u32 	%rd128, %r523, 2;
	add.s64 	%rd129, %rd4, %rd128;
	st.global.u16 	[%rd129], %rs248;
$L__BB2_524:
	add.s32 	%r243, %r119, 2;
	setp.ge.u32 	%p131, %r243, %r327;
	@%p131 bra 	$L__BB2_533;
	mul.lo.s32 	%r244, %r243, %r328;
	setp.ge.u32 	%p132, %r120, %r328;
	add.s32 	%r524, %r120, %r244;
	mul.wide.u32 	%rd130, %r524, 2;
	add.s64 	%rd55, %rd4, %rd130;
	@%p132 bra 	$L__BB2_527;
	mul.f32 	%f562, %f49, %f8;
	fma.rn.f32 	%f563, %f562, 0fBBBB989D, 0f3F000000;
	cvt.sat.f32.f32 	%f564, %f563;
	mov.f32 	%f565, 0f4B400001;
	mov.f32 	%f566, 0f437C0000;
	fma.rm.f32 	%f567, %f564, %f566, %f565;
	add.f32 	%f568, %f567, 0fCB40007F;
	neg.f32 	%f569, %f568;
	fma.rn.f32 	%f570, %f562, 0fBFB8AA3B, %f569;
	fma.rn.f32 	%f571, %f562, 0fB2A57060, %f570;
	mov.b32 	%r525, %f567;
	shl.b32 	%r526, %r525, 23;
	mov.b32 	%f572, %r526;
	ex2.approx.ftz.f32 	%f573, %f571;
	fma.rn.f32 	%f574, %f573, %f572, 0f3F800000;
	div.rn.f32 	%f561, %f562, %f574;
	// begin inline asm
	{  cvt.rn.f16.f32 %rs249, %f561;}

	// end inline asm
	st.global.u16 	[%rd55], %rs249;
$L__BB2_527:
	add.s32 	%r527, %r120, 1;
	setp.ge.u32 	%p133, %r527, %r328;
	@%p133 bra 	$L__BB2_529;
	mul.f32 	%f576, %f49, %f7;
	fma.rn.f32 	%f577, %f576, 0fBBBB989D, 0f3F000000;
	cvt.sat.f32.f32 	%f578, %f577;
	mov.f32 	%f579, 0f4B400001;
	mov.f32 	%f580, 0f437C0000;
	fma.rm.f32 	%f581, %f578, %f580, %f579;
	add.f32 	%f582, %f581, 0fCB40007F;
	neg.f32 	%f583, %f582;
	fma.rn.f32 	%f584, %f576, 0fBFB8AA3B, %f583;
	fma.rn.f32 	%f585, %f576, 0fB2A57060, %f584;
	mov.b32 	%r528, %f581;
	shl.b32 	%r529, %r528, 23;
	mov.b32 	%f586, %r529;
	ex2.approx.ftz.f32 	%f587, %f585;
	fma.rn.f32 	%f588, %f587, %f586, 0f3F800000;
	div.rn.f32 	%f575, %f576, %f588;
	// begin inline asm
	{  cvt.rn.f16.f32 %rs250, %f575;}

	// end inline asm
	st.global.u16 	[%rd55+2], %rs250;
$L__BB2_529:
	add.s32 	%r530, %r120, 2;
	setp.ge.u32 	%p134, %r530, %r328;
	add.s32 	%r531, %r530, %r244;
	mul.wide.u32 	%rd131, %r531, 2;
	add.s64 	%rd56, %rd4, %rd131;
	@%p134 bra 	$L__BB2_531;
	mul.f32 	%f590, %f49, %f6;
	fma.rn.f32 	%f591, %f590, 0fBBBB989D, 0f3F000000;
	cvt.sat.f32.f32 	%f592, %f591;
	mov.f32 	%f593, 0f4B400001;
	mov.f32 	%f594, 0f437C0000;
	fma.rm.f32 	%f595, %f592, %f594, %f593;
	add.f32 	%f596, %f595, 0fCB40007F;
	neg.f32 	%f597, %f596;
	fma.rn.f32 	%f598, %f590, 0fBFB8AA3B, %f597;
	fma.rn.f32 	%f599, %f590, 0fB2A57060, %f598;
	mov.b32 	%r532, %f595;
	shl.b32 	%r533, %r532, 23;
	mov.b32 	%f600, %r533;
	ex2.approx.ftz.f32 	%f601, %f599;
	fma.rn.f32 	%f602, %f601, %f600, 0f3F800000;
	div.rn.f32 	%f589, %f590, %f602;
	// begin inline asm
	{  cvt.rn.f16.f32 %rs251, %f589;}

	// end inline asm
	st.global.u16 	[%rd56], %rs251;
$L__BB2_531:
	add.s32 	%r534, %r120, 3;
	setp.ge.u32 	%p135, %r534, %r328;
	@%p135 bra 	$L__BB2_533;
	mul.f32 	%f604, %f49, %f5;
	fma.rn.f32 	%f605, %f604, 0fBBBB989D, 0f3F000000;
	cvt.sat.f32.f32 	%f606, %f605;
	mov.f32 	%f607, 0f4B400001;
	mov.f32 	%f608, 0f437C0000;
	fma.rm.f32 	%f609, %f606, %f608, %f607;
	add.f32 	%f610, %f609, 0fCB40007F;
	neg.f32 	%f611, %f610;
	fma.rn.f32 	%f612, %f604, 0fBFB8AA3B, %f611;
	fma.rn.f32 	%f613, %f604, 0fB2A57060, %f612;
	mov.b32 	%r535, %f609;
	shl.b32 	%r536, %r535, 23;
	mov.b32 	%f614, %r536;
	ex2.approx.ftz.f32 	%f615, %f613;
	fma.rn.f32 	%f616, %f615, %f614, 0f3F800000;
	div.rn.f32 	%f603, %f604, %f616;
	// begin inline asm
	{  cvt.rn.f16.f32 %rs252, %f603;}

	// end inline asm
	st.global.u16 	[%rd56+2], %rs252;
$L__BB2_533:
	add.s32 	%r245, %r119, 3;
	setp.ge.u32 	%p136, %r245, %r327;
	@%p136 bra 	$L__BB2_711;
	mul.lo.s32 	%r246, %r245, %r328;
	setp.ge.u32 	%p137, %r120, %r328;
	@%p137 bra 	$L__BB2_536;
	mul.f32 	%f618, %f49, %f4;
	fma.rn.f32 	%f619, %f618, 0fBBBB989D, 0f3F000000;
	cvt.sat.f32.f32 	%f620, %f619;
	mov.f32 	%f621, 0f4B400001;
	mov.f32 	%f622, 0f437C0000;
	fma.rm.f32 	%f623, %f620, %f622, %f621;
	add.f32 	%f624, %f623, 0fCB40007F;
	neg.f32 	%f625, %f624;
	fma.rn.f32 	%f626, %f618, 0fBFB8AA3B, %f625;
	fma.rn.f32 	%f627, %f618, 0fB2A57060, %f626;
	mov.b32 	%r537, %f623;
	shl.b32 	%r538, %r537, 23;
	mov.b32 	%f628, %r538;
	ex2.approx.ftz.f32 	%f629, %f627;
	fma.rn.f32 	%f630, %f629, %f628, 0f3F800000;
	div.rn.f32 	%f617, %f618, %f630;
	// begin inline asm
	{  cvt.rn.f16.f32 %rs253, %f617;}

	// end inline asm
	add.s32 	%r539, %r120, %r246;
	mul.wide.u32 	%rd132, %r539, 2;
	add.s64 	%rd133, %rd4, %rd132;
	st.global.u16 	[%rd133], %rs253;
$L__BB2_536:
	add.s32 	%r247, %r120, 1;
	setp.ge.u32 	%p138, %r247, %r328;
	@%p138 bra 	$L__BB2_538;
	mul.f32 	%f632, %f49, %f3;
	fma.rn.f32 	%f633, %f632, 0fBBBB989D, 0f3F000000;
	cvt.sat.f32.f32 	%f634, %f633;
	mov.f32 	%f635, 0f4B400001;
	mov.f32 	%f636, 0f437C0000;
	fma.rm.f32 	%f637, %f634, %f636, %f635;
	add.f32 	%f638, %f637, 0fCB40007F;
	neg.f32 	%f639, %f638;
	fma.rn.f32 	%f640, %f632, 0fBFB8AA3B, %f639;
	fma.rn.f32 	%f641, %f632, 0fB2A57060, %f640;
	mov.b32 	%r540, %f637;
	shl.b32 	%r541, %r540, 23;
	mov.b32 	%f642, %r541;
	ex2.approx.ftz.f32 	%f643, %f641;
	fma.rn.f32 	%f644, %f643, %f642, 0f3F800000;
	div.rn.f32 	%f631, %f632, %f644;
	// begin inline asm
	{  cvt.rn.f16.f32 %rs254, %f631;}

	// end inline asm
	add.s32 	%r542, %r247, %r246;
	mul.wide.u32 	%rd134, %r542, 2;
	add.s64 	%rd135, %rd4, %rd134;
	st.global.u16 	[%rd135], %rs254;
$L__BB2_538:
	add.s32 	%r248, %r120, 2;
	setp.ge.u32 	%p139, %r248, %r328;
	@%p139 bra 	$L__BB2_540;
	mul.f32 	%f646, %f49, %f2;
	fma.rn.f32 	%f647, %f646, 0fBBBB989D, 0f3F000000;
	cvt.sat.f32.f32 	%f648, %f647;
	mov.f32 	%f649, 0f4B400001;
	mov.f32 	%f650, 0f437C0000;
	fma.rm.f32 	%f651, %f648, %f650, %f649;
	add.f32 	%f652, %f651, 0fCB40007F;
	neg.f32 	%f653, %f652;
	fma.rn.f32 	%f654, %f646, 0fBFB8AA3B, %f653;
	fma.rn.f32 	%f655, %f646, 0fB2A57060, %f654;
	mov.b32 	%r543, %f651;
	shl.b32 	%r544, %r543, 23;
	mov.b32 	%f656, %r544;
	ex2.approx.ftz.f32 	%f657, %f655;
	fma.rn.f32 	%f658, %f657, %f656, 0f3F800000;
	div.rn.f32 	%f645, %f646, %f658;
	// begin inline asm
	{  cvt.rn.f16.f32 %rs255, %f645;}

	// end inline asm
	add.s32 	%r545, %r248, %r246;
	mul.wide.u32 	%rd136, %r545, 2;
	add.s64 	%rd137, %rd4, %rd136;
	st.global.u16 	[%rd137], %rs255;
$L__BB2_540:
	add.s32 	%r249, %r120, 3;
	setp.ge.u32 	%p140, %r249, %r328;
	@%p140 bra 	$L__BB2_711;
	mul.f32 	%f660, %f49, %f1;
	fma.rn.f32 	%f661, %f660, 0fBBBB989D, 0f3F000000;
	cvt.sat.f32.f32 	%f662, %f661;
	mov.f32 	%f663, 0f4B400001;
	mov.f32 	%f664, 0f437C0000;
	fma.rm.f32 	%f665, %f662, %f664, %f663;
	add.f32 	%f666, %f665, 0fCB40007F;
	neg.f32 	%f667, %f666;
	fma.rn.f32 	%f668, %f660, 0fBFB8AA3B, %f667;
	fma.rn.f32 	%f669, %f660, 0fB2A57060, %f668;
	mov.b32 	%r546, %f665;
	shl.b32 	%r547, %r546, 23;
	mov.b32 	%f670, %r547;
	ex2.approx.ftz.f32 	%f671, %f669;
	fma.rn.f32 	%f672, %f671, %f670, 0f3F800000;
	div.rn.f32 	%f659, %f660, %f672;
	// begin inline asm
	{  cvt.rn.f16.f32 %rs256, %f659;}

	// end inline asm
	add.s32 	%r548, %r249, %r246;
	mul.wide.u32 	%rd138, %r548, 2;
	add.s64 	%rd139, %rd4, %rd138;
	st.global.u16 	[%rd139], %rs256;
	bra.uni 	$L__BB2_711;
$L__BB2_542:
	setp.lt.u32 	%p193, %r119, %r327;
	@%p193 bra 	$L__BB2_570;
$L__BB2_543:
	add.s32 	%r214, %r119, 1;
	setp.ge.u32 	%p198, %r214, %r327;
	@%p198 bra 	$L__BB2_552;
	mul.lo.s32 	%r215, %r214, %r328;
	setp.ge.u32 	%p199, %r120, %r328;
	@%p199 bra 	$L__BB2_546;
	mul.f32 	%f1050, %f49, %f12;
	max.f32 	%f1049, %f1050, 0f00000000;
	// begin inline asm
	{  cvt.rn.f16.f32 %rs277, %f1049;}

	// end inline asm
	add.s32 	%r570, %r120, %r215;
	mul.wide.u32 	%rd160, %r570, 2;
	add.s64 	%rd161, %rd4, %rd160;
	st.global.u16 	[%rd161], %rs277;
$L__BB2_546:
	add.s32 	%r216, %r120, 1;
	setp.ge.u32 	%p200, %r216, %r328;
	@%p200 bra 	$L__BB2_548;
	mul.f32 	%f1052, %f49, %f11;
	max.f32 	%f1051, %f1052, 0f00000000;
	// begin inline asm
	{  cvt.rn.f16.f32 %rs278, %f1051;}

	// end inline asm
	add.s32 	%r571, %r216, %r215;
	mul.wide.u32 	%rd162, %r571, 2;
	add.s64 	%rd163, %rd4, %rd162;
	st.global.u16 	[%rd163], %rs278;
$L__BB2_548:
	add.s32 	%r217, %r120, 2;
	setp.ge.u32 	%p201, %r217, %r328;
	@%p201 bra 	$L__BB2_550;
	mul.f32 	%f1054, %f49, %f10;
	max.f32 	%f1053, %f1054, 0f00000000;
	// begin inline asm
	{  cvt.rn.f16.f32 %rs279, %f1053;}

	// end inline asm
	add.s32 	%r572, %r217, %r215;
	mul.wide.u32 	%rd164, %r572, 2;
	add.s64 	%rd165, %rd4, %rd164;
	st.global.u16 	[%rd165], %rs279;
$L__BB2_550:
	add.s32 	%r218, %r120, 3;
	setp.ge.u32 	%p202, %r218, %r328;
	@%p202 bra 	$L__BB2_552;
	mul.f32 	%f1056, %f49, %f9;
	max.f32 	%f1055, %f1056, 0f00000000;
	// begin inline asm
	{  cvt.rn.f16.f32 %rs280, %f1055;}

	// end inline asm
	add.s32 	%r573, %r218, %r215;
	mul.wide.u32 	%rd166, %r573, 2;
	add.s64 	%rd167, %rd4, %rd166;
	st.global.u16 	[%rd167], %rs280;
$L__BB2_552:
	add.s32 	%r219, %r119, 2;
	setp.ge.u32 	%p203, %r219, %r327;
	@%p203 bra 	$L__BB2_561;
	mul.lo.s32 	%r220, %r219, %r328;
	setp.ge.u32 	%p204, %r120, %r328;
	add.s32 	%r574, %r120, %r220;
	mul.wide.u32 	%rd168, %r574, 2;
	add.s64 	%rd49, %rd4, %rd168;
	@%p204 bra 	$L__BB2_555;
	mul.f32 	%f1058, %f49, %f8;
	max.f32 	%f1057, %f1058, 0f00000000;
	// begin inline asm
	{  cvt.rn.f16.f32 %rs281, %f1057;}

	// end inline asm
	st.global.u16 	[%rd49], %rs281;
$L__BB2_555:
	add.s32 	%r575, %r120, 1;
	setp.ge.u32 	%p205, %r575, %r328;
	@%p205 bra 	$L__BB2_557;
	mul.f32 	%f1060, %f49, %f7;
	max.f32 	%f1059, %f1060, 0f00000000;
	// begin inline asm
	{  cvt.rn.f16.f32 %rs282, %f1059;}

	// end inline asm
	st.global.u16 	[%rd49+2], %rs282;
$L__BB2_557:
	add.s32 	%r576, %r120, 2;
	setp.ge.u32 	%p206, %r576, %r328;
	add.s32 	%r577, %r576, %r220;
	mul.wide.u32 	%rd169, %r577, 2;
	add.s64 	%rd50, %rd4, %rd169;
	@%p206 bra 	$L__BB2_559;
	mul.f32 	%f1062, %f49, %f6;
	max.f32 	%f1061, %f1062, 0f00000000;
	// begin inline asm
	{  cvt.rn.f16.f32 %rs283, %f1061;}

	// end inline asm
	st.global.u16 	[%rd50], %rs283;
$L__BB2_559:
	add.s32 	%r578, %r120, 3;
	setp.ge.u32 	%p207, %r578, %r328;
	@%p207 bra 	$L__BB2_561;
	mul.f32 	%f1064, %f49, %f5;
	max.f32 	%f1063, %f1064, 0f00000000;
	// begin inline asm
	{  cvt.rn.f16.f32 %rs284, %f1063;}

	// end inline asm
	st.global.u16 	[%rd50+2], %rs284;
$L__BB2_561:
	add.s32 	%r221, %r119, 3;
	setp.ge.u32 	%p208, %r221, %r327;
	@%p208 bra 	$L__BB2_711;
	mul.lo.s32 	%r222, %r221, %r328;
	setp.ge.u32 	%p209, %r120, %r328;
	@%p209 bra 	$L__BB2_564;
	mul.f32 	%f1066, %f49, %f4;
	max.f32 	%f1065, %f1066, 0f00000000;
	// begin inline asm
	{  cvt.rn.f16.f32 %rs285, %f1065;}

	// end inline asm
	add.s32 	%r579, %r120, %r222;
	mul.wide.u32 	%rd170, %r579, 2;
	add.s64 	%rd171, %rd4, %rd170;
	st.global.u16 	[%rd171], %rs285;
$L__BB2_564:
	add.s32 	%r223, %r120, 1;
	setp.ge.u32 	%p210, %r223, %r328;
	@%p210 bra 	$L__BB2_566;
	mul.f32 	%f1068, %f49, %f3;
	max.f32 	%f1067, %f1068, 0f00000000;
	// begin inline asm
	{  cvt.rn.f16.f32 %rs286, %f1067;}

	// end inline asm
	add.s32 	%r580, %r223, %r222;
	mul.wide.u32 	%rd172, %r580, 2;
	add.s64 	%rd173, %rd4, %rd172;
	st.global.u16 	[%rd173], %rs286;
$L__BB2_566:
	add.s32 	%r224, %r120, 2;
	setp.ge.u32 	%p211, %r224, %r328;
	@%p211 bra 	$L__BB2_568;
	mul.f32 	%f1070, %f49, %f2;
	max.f32 	%f1069, %f1070, 0f00000000;
	// begin inline asm
	{  cvt.rn.f16.f32 %rs287, %f1069;}

	// end inline asm
	add.s32 	%r581, %r224, %r222;
	mul.wide.u32 	%rd174, %r581, 2;
	add.s64 	%rd175, %rd4, %rd174;
	st.global.u16 	[%rd175], %rs287;
$L__BB2_568:
	add.s32 	%r225, %r120, 3;
	setp.ge.u32 	%p212, %r225, %r328;
	@%p212 bra 	$L__BB2_711;
	mul.f32 	%f1072, %f49, %f1;
	max.f32 	%f1071, %f1072, 0f00000000;
	// begin inline asm
	{  cvt.rn.f16.f32 %rs288, %f1071;}

	// end inline asm
	add.s32 	%r582, %r225, %r222;
	mul.wide.u32 	%rd176, %r582, 2;
	add.s64 	%rd177, %rd4, %rd176;
	st.global.u16 	[%rd177], %rs288;
	bra.uni 	$L__BB2_711;
$L__BB2_570:
	setp.ge.u32 	%p194, %r120, %r328;
	mad.lo.s32 	%r566, %r119, %r328, %r120;
	mul.wide.u32 	%rd159, %r566, 2;
	add.s64 	%rd51, %rd4, %rd159;
	@%p194 bra 	$L__BB2_572;
	mul.f32 	%f1042, %f49, %f16;
	max.f32 	%f1041, %f1042, 0f00000000;
	// begin inline asm
	{  cvt.rn.f16.f32 %rs273, %f1041;}

	// end inline asm
	st.global.u16 	[%rd51], %rs273;
$L__BB2_572:
	add.s32 	%r567, %r120, 1;
	setp.ge.u32 	%p195, %r567, %r328;
	@%p195 bra 	$L__BB2_574;
	mul.f32 	%f1044, %f49, %f15;
	max.f32 	%f1043, %f1044, 0f00000000;
	// begin inline asm
	{  cvt.rn.f16.f32 %rs274, %f1043;}

	// end inline asm
	st.global.u16 	[%rd51+2], %rs274;
$L__BB2_574:
	add.s32 	%r568, %r120, 2;
	setp.ge.u32 	%p196, %r568, %r328;
	@%p196 bra 	$L__BB2_576;
	mul.f32 	%f1046, %f49, %f14;
	max.f32 	%f1045, %f1046, 0f00000000;
	// begin inline asm
	{  cvt.rn.f16.f32 %rs275, %f1045;}

	// end inline asm
	st.global.u16 	[%rd51+4], %rs275;
$L__BB2_576:
	add.s32 	%r569, %r120, 3;
	setp.ge.u32 	%p197, %r569, %r328;
	@%p197 bra 	$L__BB2_543;
	mul.f32 	%f1048, %f49, %f13;
	max.f32 	%f1047, %f1048, 0f00000000;
	// begin inline asm
	{  cvt.rn.f16.f32 %rs276, %f1047;}

	// end inline asm
	st.global.u16 	[%rd51+6], %rs276;
	bra.uni 	$L__BB2_543;
$L__BB2_578:
	setp.lt.u32 	%p141, %r119, %r327;
	@%p141 bra 	$L__BB2_606;
$L__BB2_579:
	add.s32 	%r226, %r119, 1;
	setp.ge.u32 	%p154, %r226, %r327;
	@%p154 bra 	$L__BB2_588;
	mul.lo.s32 	%r227, %r226, %r328;
	setp.ge.u32 	%p155, %r120, %r328;
	@%p155 bra 	$L__BB2_582;
	mul.f32 	%f766, %f49, %f12;
	mul.f32 	%f767, %f766, %f766;
	mul.f32 	%f768, %f766, %f767;
	mul.f32 	%f769, %f766, 0f3F000000;
	fma.rn.f32 	%f770, %f768, 0f3D372713, %f766;
	mul.f32 	%f771, %f770, 0f3F4C422A;
	abs.f32 	%f772, %f771;
	mul.f32 	%f773, %f772, 0f4038AA3B;
	ex2.approx.ftz.f32 	%f774, %f773;
	add.f32 	%f775, %f774, 0f3F800000;
	rcp.approx.ftz.f32 	%f776, %f775;
	fma.rn.f32 	%f777, %f776, 0fC0000000, 0f3F800000;
	setp.ge.f32 	%p156, %f772, 0f41102CB4;
	selp.f32 	%f778, 0f3F800000, %f777, %p156;
	copysign.f32 	%f779, %f771, %f778;
	mul.f32 	%f780, %f771, %f771;
	fma.rn.f32 	%f781, %f780, 0f3C80F082, 0fBD563CAE;
	fma.rn.f32 	%f782, %f781, %f780, 0f3E085941;
	fma.rn.f32 	%f783, %f782, %f780, 0fBEAAA9ED;
	fma.rn.f32 	%f784, %f783, %f780, 0f00000000;
	fma.rn.f32 	%f785, %f784, %f771, %f771;
	setp.ge.f32 	%p157, %f772, 0f3F19999A;
	selp.f32 	%f786, %f779, %f785, %p157;
	add.f32 	%f787, %f786, 0f3F800000;
	mul.f32 	%f765, %f769, %f787;
	// begin inline asm
	{  cvt.rn.f16.f32 %rs261, %f765;}

	// end inline asm
	add.s32 	%r553, %r120, %r227;
	mul.wide.u32 	%rd141, %r553, 2;
	add.s64 	%rd142, %rd4, %rd141;
	st.global.u16 	[%rd142], %rs261;
$L__BB2_582:
	add.s32 	%r228, %r120, 1;
	setp.ge.u32 	%p158, %r228, %r328;
	@%p158 bra 	$L__BB2_584;
	mul.f32 	%f789, %f49, %f11;
	mul.f32 	%f790, %f789, %f789;
	mul.f32 	%f791, %f789, %f790;
	mul.f32 	%f792, %f789, 0f3F000000;
	fma.rn.f32 	%f793, %f791, 0f3D372713, %f789;
	mul.f32 	%f794, %f793, 0f3F4C422A;
	abs.f32 	%f795, %f794;
	mul.f32 	%f796, %f795, 0f4038AA3B;
	ex2.approx.ftz.f32 	%f797, %f796;
	add.f32 	%f798, %f797, 0f3F800000;
	rcp.approx.ftz.f32 	%f799, %f798;
	fma.rn.f32 	%f800, %f799, 0fC0000000, 0f3F800000;
	setp.ge.f32 	%p159, %f795, 0f41102CB4;
	selp.f32 	%f801, 0f3F800000, %f800, %p159;
	copysign.f32 	%f802, %f794, %f801;
	mul.f32 	%f803, %f794, %f794;
	fma.rn.f32 	%f804, %f803, 0f3C80F082, 0fBD563CAE;
	fma.rn.f32 	%f805, %f804, %f803, 0f3E085941;
	fma.rn.f32 	%f806, %f805, %f803, 0fBEAAA9ED;
	fma.rn.f32 	%f807, %f806, %f803, 0f00000000;
	fma.rn.f32 	%f808, %f807, %f794, %f794;
	setp.ge.f32 	%p160, %f795, 0f3F19999A;
	selp.f32 	%f809, %f802, %f808, %p160;
	add.f32 	%f810, %f809, 0f3F800000;
	mul.f32 	%f788, %f792, %f810;
	// begin inline asm
	{  cvt.rn.f16.f32 %rs262, %f788;}

	// end inline asm
	add.s32 	%r554, %r228, %r227;
	mul.wide.u32 	%rd143, %r554, 2;
	add.s64 	%rd144, %rd4, %rd143;
	st.global.u16 	[%rd144], %rs262;
$L__BB2_584:
	add.s32 	%r229, %r120, 2;
	setp.ge.u32 	%p161, %r229, %r328;
	@%p161 bra 	$L__BB2_586;
	mul.f32 	%f812, %f49, %f10;
	mul.f32 	%f813, %f812, %f812;
	mul.f32 	%f814, %f812, %f813;
	mul.f32 	%f815, %f812, 0f3F000000;
	fma.rn.f32 	%f816, %f814, 0f3D372713, %f812;
	mul.f32 	%f817, %f816, 0f3F4C422A;
	abs.f32 	%f818, %f817;
	mul.f32 	%f819, %f818, 0f4038AA3B;
	ex2.approx.ftz.f32 	%f820, %f819;
	add.f32 	%f821, %f820, 0f3F800000;
	rcp.approx.ftz.f32 	%f822, %f821;
	fma.rn.f32 	%f823, %f822, 0fC0000000, 0f3F800000;
	setp.ge.f32 	%p162, %f818, 0f41102CB4;
	selp.f32 	%f824, 0f3F800000, %f823, %p162;
	copysign.f32 	%f825, %f817, %f824;
	mul.f32 	%f826, %f817, %f817;
	fma.rn.f32 	%f827, %f826, 0f3C80F082, 0fBD563CAE;
	fma.rn.f32 	%f828, %f827, %f826, 0f3E085941;
	fma.rn.f32 	%f829, %f828, %f826, 0fBEAAA9ED;
	fma.rn.f32 	%f830, %f829, %f826, 0f00000000;
	fma.rn.f32 	%f831, %f830, %f817, %f817;
	setp.ge.f32 	%p163, %f818, 0f3F19999A;
	selp.f32 	%f832, %f825, %f831, %p163;
	add.f32 	%f833, %f832, 0f3F800000;
	mul.f32 	%f811, %f815, %f833;
	// begin inline asm
	{  cvt.rn.f16.f32 %rs263, %f811;}

	// end inline asm
	add.s32 	%r555, %r229, %r227;
	mul.wide.u32 	%rd145, %r555, 2;
	add.s64 	%rd146, %rd4, %rd145;
	st.global.u16 	[%rd146], %rs263;
$L__BB2_586:
	add.s32 	%r230, %r120, 3;
	setp.ge.u32 	%p164, %r230, %r328;
	@%p164 bra 	$L__BB2_588;
	mul.f32 	%f835, %f49, %f9;
	mul.f32 	%f836, %f835, %f835;
	mul.f32 	%f837, %f835, %f836;
	mul.f32 	%f838, %f835, 0f3F000000;
	fma.rn.f32 	%f839, %f837, 0f3D372713, %f835;
	mul.f32 	%f840, %f839, 0f3F4C422A;
	abs.f32 	%f841, %f840;
	mul.f32 	%f842, %f841, 0f4038AA3B;
	ex2.approx.ftz.f32 	%f843, %f842;
	add.f32 	%f844, %f843, 0f3F800000;
	rcp.approx.ftz.f32 	%f845, %f844;
	fma.rn.f32 	%f846, %f845, 0fC0000000, 0f3F800000;
	setp.ge.f32 	%p165, %f841, 0f41102CB4;
	selp.f32 	%f847, 0f3F800000, %f846, %p165;
	copysign.f32 	%f848, %f840, %f847;
	mul.f32 	%f849, %f840, %f840;
	fma.rn.f32 	%f850, %f849, 0f3C80F082, 0fBD563CAE;
	fma.rn.f32 	%f851, %f850, %f849, 0f3E085941;
	fma.rn.f32 	%f852, %f851, %f849, 0fBEAAA9ED;
	fma.rn.f32 	%f853, %f852, %f849, 0f00000000;
	fma.rn.f32 	%f854, %f853, %f840, %f840;
	setp.ge.f32 	%p166, %f841, 0f3F19999A;
	selp.f32 	%f855, %f848, %f854, %p166;
	add.f32 	%f856, %f855, 0f3F800000;
	mul.f32 	%f834, %f838, %f856;
	// begin inline asm
	{  cvt.rn.f16.f32 %rs264, %f834;}

	// end inline asm
	add.s32 	%r556, %r230, %r227;
	mul.wide.u32 	%rd147, %r556, 2;
	add.s64 	%rd148, %rd4, %rd147;
	st.global.u16 	[%rd148], %rs264;
$L__BB2_588:
	add.s32 	%r231, %r119, 2;
	setp.ge.u32 	%p167, %r231, %r327;
	@%p167 bra 	$L__BB2_597;
	mul.lo.s32 	%r232, %r231, %r328;
	setp.ge.u32 	%p168, %r120, %r328;
	add.s32 	%r557, %r120, %r232;
	mul.wide.u32 	%rd149, %r557, 2;
	add.s64 	%rd52, %rd4, %rd149;
	@%p168 bra 	$L__BB2_591;
	mul.f32 	%f858, %f49, %f8;
	mul.f32 	%f859, %f858, %f858;
	mul.f32 	%f860, %f858, %f859;
	mul.f32 	%f861, %f858, 0f3F000000;
	fma.rn.f32 	%f862, %f860, 0f3D372713, %f858;
	mul.f32 	%f863, %f862, 0f3F4C422A;
	abs.f32 	%f864, %f863;
	mul.f32 	%f865, %f864, 0f4038AA3B;
	ex2.approx.ftz.f32 	%f866, %f865;
	add.f32 	%f867, %f866, 0f3F800000;
	rcp.approx.ftz.f32 	%f868, %f867;
	fma.rn.f32 	%f869, %f868, 0fC0000000, 0f3F800000;
	setp.ge.f32 	%p169, %f864, 0f41102CB4;
	selp.f32 	%f870, 0f3F800000, %f869, %p169;
	copysign.f32 	%f871, %f863, %f870;
	mul.f32 	%f872, %f863, %f863;
	fma.rn.f32 	%f873, %f872, 0f3C80F082, 0fBD563CAE;
	fma.rn.f32 	%f874, %f873, %f872, 0f3E085941;
	fma.rn.f32 	%f875, %f874, %f872, 0fBEAAA9ED;
	fma.rn.f32 	%f876, %f875, %f872, 0f00000000;
	fma.rn.f32 	%f877, %f876, %f863, %f863;
	setp.ge.f32 	%p170, %f864, 0f3F19999A;
	selp.f32 	%f878, %f871, %f877, %p170;
	add.f32 	%f879, %f878, 0f3F800000;
	mul.f32 	%f857, %f861, %f879;
	// begin inline asm
	{  cvt.rn.f16.f32 %rs265, %f857;}

	// end inline asm
	st.global.u16 	[%rd52], %rs265;
$L__BB2_591:
	add.s32 	%r558, %r120, 1;
	setp.ge.u32 	%p171, %r558, %r328;
	@%p171 bra 	$L__BB2_593;
	mul.f32 	%f881, %f49, %f7;
	mul.f32 	%f882, %f881, %f881;
	mul.f32 	%f883, %f881, %f882;
	mul.f32 	%f884, %f881, 0f3F000000;
	fma.rn.f32 	%f885, %f883, 0f3D372713, %f881;
	mul.f32 	%f886, %f885, 0f3F4C422A;
	abs.f32 	%f887, %f886;
	mul.f32 	%f888, %f887, 0f4038AA3B;
	ex2.approx.ftz.f32 	%f889, %f888;
	add.f32 	%f890, %f889, 0f3F800000;
	rcp.approx.ftz.f32 	%f891, %f890;
	fma.rn.f32 	%f892, %f891, 0fC0000000, 0f3F800000;
	setp.ge.f32 	%p172, %f887, 0f41102CB4;
	selp.f32 	%f893, 0f3F800000, %f892, %p172;
	copysign.f32 	%f894, %f886, %f893;
	mul.f32 	%f895, %f886, %f886;
	fma.rn.f32 	%f896, %f895, 0f3C80F082, 0fBD563CAE;
	fma.rn.f32 	%f897, %f896, %f895, 0f3E085941;
	fma.rn.f32 	%f898, %f897, %f895, 0fBEAAA9ED;
	fma.rn.f32 	%f899, %f898, %f895, 0f00000000;
	fma.rn.f32 	%f900, %f899, %f886, %f886;
	setp.ge.f32 	%p173, %f887, 0f3F19999A;
	selp.f32 	%f901, %f894, %f900, %p173;
	add.f32 	%f902, %f901, 0f3F800000;
	mul.f32 	%f880, %f884, %f902;
	// begin inline asm
	{  cvt.rn.f16.f32 %rs266, %f880;}

	// end inline asm
	st.global.u16 	[%rd52+2], %rs266;
$L__BB2_593:
	add.s32 	%r559, %r120, 2;
	setp.ge.u32 	%p174, %r559, %r328;
	add.s32 	%r560, %r559, %r232;
	mul.wide.u32 	%rd150, %r560, 2;
	add.s64 	%rd53, %rd4, %rd150;
	@%p174 bra 	$L__BB2_595;
	mul.f32 	%f904, %f49, %f6;
	mul.f32 	%f905, %f904, %f904;
	mul.f32 	%f906, %f904, %f905;
	mul.f32 	%f907, %f904, 0f3F000000;
	fma.rn.f32 	%f908, %f906, 0f3D372713, %f904;
	mul.f32 	%f909, %f908, 0f3F4C422A;
	abs.f32 	%f910, %f909;
	mul.f32 	%f911, %f910, 0f4038AA3B;
	ex2.approx.ftz.f32 	%f912, %f911;
	add.f32 	%f913, %f912, 0f3F800000;
	rcp.approx.ftz.f32 	%f914, %f913;
	fma.rn.f32 	%f915, %f914, 0fC0000000, 0f3F800000;
	setp.ge.f32 	%p175, %f910, 0f41102CB4;
	selp.f32 	%f916, 0f3F800000, %f915, %p175;
	copysign.f32 	%f917, %f909, %f916;
	mul.f32 	%f918, %f909, %f909;
	fma.rn.f32 	%f919, %f918, 0f3C80F082, 0fBD563CAE;
	fma.rn.f32 	%f920, %f919, %f918, 0f3E085941;
	fma.rn.f32 	%f921, %f920, %f918, 0fBEAAA9ED;
	fma.rn.f32 	%f922, %f921, %f918, 0f00000000;
	fma.rn.f32 	%f923, %f922, %f909, %f909;
	setp.ge.f32 	%p176, %f910, 0f3F19999A;
	selp.f32 	%f924, %f917, %f923, %p176;
	add.f32 	%f925, %f924, 0f3F800000;
	mul.f32 	%f903, %f907, %f925;
	// begin inline asm
	{  cvt.rn.f16.f32 %rs267, %f903;}

	// end inline asm
	st.global.u16 	[%rd53], %rs267;
$L__BB2_595:
	add.s32 	%r561, %r120, 3;
	setp.ge.u32 	%p177, %r561, %r328;
	@%p177 bra 	$L__BB2_597;
	mul.f32 	%f927, %f49, %f5;
	mul.f32 	%f928, %f927, %f927;
	mul.f32 	%f929, %f927, %f928;
	mul.f32 	%f930, %f927, 0f3F000000;
	fma.rn.f32 	%f931, %f929, 0f3D372713, %f927;
	mul.f32 	%f932, %f931, 0f3F4C422A;
	abs.f32 	%f933, %f932;
	mul.f32 	%f934, %f933, 0f4038AA3B;
	ex2.approx.ftz.f32 	%f935, %f934;
	add.f32 	%f936, %f935, 0f3F800000;
	rcp.approx.ftz.f32 	%f937, %f936;
	fma.rn.f32 	%f938, %f937, 0fC0000000, 0f3F800000;
	setp.ge.f32 	%p178, %f933, 0f41102CB4;
	selp.f32 	%f939, 0f3F800000, %f938, %p178;
	copysign.f32 	%f940, %f932, %f939;
	mul.f32 	%f941, %f932, %f932;
	fma.rn.f32 	%f942, %f941, 0f3C80F082, 0fBD563CAE;
	fma.rn.f32 	%f943, %f942, %f941, 0f3E085941;
	fma.rn.f32 	%f944, %f943, %f941, 0fBEAAA9ED;
	fma.rn.f32 	%f945, %f944, %f941, 0f00000000;
	fma.rn.f32 	%f946, %f945, %f932, %f932;
	setp.ge.f32 	%p179, %f933, 0f3F19999A;
	selp.f32 	%f947, %f940, %f946, %p179;
	add.f32 	%f948, %f947, 0f3F800000;
	mul.f32 	%f926, %f930, %f948;
	// begin inline asm
	{  cvt.rn.f16.f32 %rs268, %f926;}

	// end inline asm
	st.global.u16 	[%rd53+2], %rs268;
$L__BB2_597:
	add.s32 	%r233, %r119, 3;
	setp.ge.u32 	%p180, %r233, %r327;
	@%p180 bra 	$L__BB2_711;
	mul.lo.s32 	%r234, %r233, %r328;
	setp.ge.u32 	%p181, %r120, %r328;
	@%p181 bra 	$L__BB2_600;
	mul.f32 	%f950, %f49, %f4;
	mul.f32 	%f951, %f950, %f950;
	mul.f32 	%f952, %f950, %f951;
	mul.f32 	%f953, %f950, 0f3F000000;
	fma.rn.f32 	%f954, %f952, 0f3D372713, %f950;
	mul.f32 	%f955, %f954, 0f3F4C422A;
	abs.f32 	%f956, %f955;
	mul.f32 	%f957, %f956, 0f4038AA3B;
	ex2.approx.ftz.f32 	%f958, %f957;
	add.f32 	%f959, %f958, 0f3F800000;
	rcp.approx.ftz.f32 	%f960, %f959;
	fma.rn.f32 	%f961, %f960, 0fC0000000, 0f3F800000;
	setp.ge.f32 	%p182, %f956, 0f41102CB4;
	selp.f32 	%f962, 0f3F800000, %f961, %p182;
	copysign.f32 	%f963, %f955, %f962;
	mul.f32 	%f964, %f955, %f955;
	fma.rn.f32 	%f965, %f964, 0f3C80F082, 0fBD563CAE;
	fma.rn.f32 	%f966, %f965, %f964, 0f3E085941;
	fma.rn.f32 	%f967, %f966, %f964, 0fBEAAA9ED;
	fma.rn.f32 	%f968, %f967, %f964, 0f00000000;
	fma.rn.f32 	%f969, %f968, %f955, %f955;
	setp.ge.f32 	%p183, %f956, 0f3F19999A;
	selp.f32 	%f970, %f963, %f969, %p183;
	add.f32 	%f971, %f970, 0f3F800000;
	mul.f32 	%f949, %f953, %f971;
	// begin inline asm
	{  cvt.rn.f16.f32 %rs269, %f949;}

	// end inline asm
	add.s32 	%r562, %r120, %r234;
	mul.wide.u32 	%rd151, %r562, 2;
	add.s64 	%rd152, %rd4, %rd151;
	st.global.u16 	[%rd152], %rs269;
$L__BB2_600:
	add.s32 	%r235, %r120, 1;
	setp.ge.u32 	%p184, %r235, %r328;
	@%p184 bra 	$L__BB2_602;
	mul.f32 	%f973, %f49, %f3;
	mul.f32 	%f974, %f973, %f973;
	mul.f32 	%f975, %f973, %f974;
	mul.f32 	%f976, %f973, 0f3F000000;
	fma.rn.f32 	%f977, %f975, 0f3D372713, %f973;
	mul.f32 	%f978, %f977, 0f3F4C422A;
	abs.f32 	%f979, %f978;
	mul.f32 	%f980, %f979, 0f4038AA3B;
	ex2.approx.ftz.f32 	%f981, %f980;
	add.f32 	%f982, %f981, 0f3F800000;
	rcp.approx.ftz.f32 	%f983, %f982;
	fma.rn.f32 	%f984, %f983, 0fC0000000, 0f3F800000;
	setp.ge.f32 	%p185, %f979, 0f41102CB4;
	selp.f32 	%f985, 0f3F800000, %f984, %p185;
	copysign.f32 	%f986, %f978, %f985;
	mul.f32 	%f987, %f978, %f978;
	fma.rn.f32 	%f988, %f987, 0f3C80F082, 0fBD563CAE;
	fma.rn.f32 	%f989, %f988, %f987, 0f3E085941;
	fma.rn.f32 	%f990, %f989, %f987, 0fBEAAA9ED;
	fma.rn.f32 	%f991, %f990, %f987, 0f00000000;
	fma.rn.f32 	%f992, %f991, %f978, %f978;
	setp.ge.f32 	%p186, %f979, 0f3F19999A;
	selp.f32 	%f993, %f986, %f992, %p186;
	add.f32 	%f994, %f993, 0f3F800000;
	mul.f32 	%f972, %f976, %f994;
	// begin inline asm
	{  cvt.rn.f16.f32 %rs270, %f972;}

	// end inline asm
	add.s32 	%r563, %r235, %r234;
	mul.wide.u32 	%rd153, %r563, 2;
	add.s64 	%rd154, %rd4, %rd153;
	st.global.u16 	[%rd154], %rs270;
$L__BB2_602:
	add.s32 	%r236, %r120, 2;
	setp.ge.u32 	%p187, %r236, %r328;
	@%p187 bra 	$L__BB2_604;
	mul.f32 	%f996, %f49, %f2;
	mul.f32 	%f997, %f996, %f996;
	mul.f32 	%f998, %f996, %f997;
	mul.f32 	%f999, %f996, 0f3F000000;
	fma.rn.f32 	%f1000, %f998, 0f3D372713, %f996;
	mul.f32 	%f1001, %f1000, 0f3F4C422A;
	abs.f32 	%f1002, %f1001;
	mul.f32 	%f1003, %f1002, 0f4038AA3B;
	ex2.approx.ftz.f32 	%f1004, %f1003;
	add.f32 	%f1005, %f1004, 0f3F800000;
	rcp.approx.ftz.f32 	%f1006, %f1005;
	fma.rn.f32 	%f1007, %f1006, 0fC0000000, 0f3F800000;
	setp.ge.f32 	%p188, %f1002, 0f41102CB4;
	selp.f32 	%f1008, 0f3F800000, %f1007, %p188;
	copysign.f32 	%f1009, %f1001, %f1008;
	mul.f32 	%f1010, %f1001, %f1001;
	fma.rn.f32 	%f1011, %f1010, 0f3C80F082, 0fBD563CAE;
	fma.rn.f32 	%f1012, %f1011, %f1010, 0f3E085941;
	fma.rn.f32 	%f1013, %f1012, %f1010, 0fBEAAA9ED;
	fma.rn.f32 	%f1014, %f1013, %f1010, 0f00000000;
	fma.rn.f32 	%f1015, %f1014, %f1001, %f1001;
	setp.ge.f32 	%p189, %f1002, 0f3F19999A;
	selp.f32 	%f1016, %f1009, %f1015, %p189;
	add.f32 	%f1017, %f1016, 0f3F800000;
	mul.f32 	%f995, %f999, %f1017;
	// begin inline asm
	{  cvt.rn.f16.f32 %rs271, %f995;}

	// end inline asm
	add.s32 	%r564, %r236, %r234;
	mul.wide.u32 	%rd155, %r564, 2;
	add.s64 	%rd156, %rd4, %rd155;
	st.global.u16 	[%rd156], %rs271;
$L__BB2_604:
	add.s32 	%r237, %r120, 3;
	setp.ge.u32 	%p190, %r237, %r328;
	@%p190 bra 	$L__BB2_711;
	mul.f32 	%f1019, %f49, %f1;
	mul.f32 	%f1020, %f1019, %f1019;
	mul.f32 	%f1021, %f1019, %f1020;
	mul.f32 	%f1022, %f1019, 0f3F000000;
	fma.rn.f32 	%f1023, %f1021, 0f3D372713, %f1019;
	mul.f32 	%f1024, %f1023, 0f3F4C422A;
	abs.f32 	%f1025, %f1024;
	mul.f32 	%f1026, %f1025, 0f4038AA3B;
	ex2.approx.ftz.f32 	%f1027, %f1026;
	add.f32 	%f1028, %f1027, 0f3F800000;
	rcp.approx.ftz.f32 	%f1029, %f1028;
	fma.rn.f32 	%f1030, %f1029, 0fC0000000, 0f3F800000;
	setp.ge.f32 	%p191, %f1025, 0f41102CB4;
	selp.f32 	%f1031, 0f3F800000, %f1030, %p191;
	copysign.f32 	%f1032, %f1024, %f1031;
	mul.f32 	%f1033, %f1024, %f1024;
	fma.rn.f32 	%f1034, %f1033, 0f3C80F082, 0fBD563CAE;
	fma.rn.f32 	%f1035, %f1034, %f1033, 0f3E085941;
	fma.rn.f32 	%f1036, %f1035, %f1033, 0fBEAAA9ED;
	fma.rn.f32 	%f1037, %f1036, %f1033, 0f00000000;
	fma.rn.f32 	%f1038, %f1037, %f1024, %f1024;
	setp.ge.f32 	%p192, %f1025, 0f3F19999A;
	selp.f32 	%f1039, %f1032, %f1038, %p192;
	add.f32 	%f1040, %f1039, 0f3F800000;
	mul.f32 	%f1018, %f1022, %f1040;
	// begin inline asm
	{  cvt.rn.f16.f32 %rs272, %f1018;}

	// end inline asm
	add.s32 	%r565, %r237, %r234;
	mul.wide.u32 	%rd157, %r565, 2;
	add.s64 	%rd158, %rd4, %rd157;
	st.global.u16 	[%rd158], %rs272;
	bra.uni 	$L__BB2_711;
$L__BB2_606:
	setp.ge.u32 	%p142, %r120, %r328;
	mad.lo.s32 	%r549, %r119, %r328, %r120;
	mul.wide.u32 	%rd140, %r549, 2;
	add.s64 	%rd54, %rd4, %rd140;
	@%p142 bra 	$L__BB2_608;
	mul.f32 	%f674, %f49, %f16;
	mul.f32 	%f675, %f674, %f674;
	mul.f32 	%f676, %f674, %f675;
	mul.f32 	%f677, %f674, 0f3F000000;
	fma.rn.f32 	%f678, %f676, 0f3D372713, %f674;
	mul.f32 	%f679, %f678, 0f3F4C422A;
	abs.f32 	%f680, %f679;
	mul.f32 	%f681, %f680, 0f4038AA3B;
	ex2.approx.ftz.f32 	%f682, %f681;
	add.f32 	%f683, %f682, 0f3F800000;
	rcp.approx.ftz.f32 	%f684, %f683;
	fma.rn.f32 	%f685, %f684, 0fC0000000, 0f3F800000;
	setp.ge.f32 	%p143, %f680, 0f41102CB4;
	selp.f32 	%f686, 0f3F800000, %f685, %p143;
	copysign.f32 	%f687, %f679, %f686;
	mul.f32 	%f688, %f679, %f679;
	fma.rn.f32 	%f689, %f688, 0f3C80F082, 0fBD563CAE;
	fma.rn.f32 	%f690, %f689, %f688, 0f3E085941;
	fma.rn.f32 	%f691, %f690, %f688, 0fBEAAA9ED;
	fma.rn.f32 	%f692, %f691, %f688, 0f00000000;
	fma.rn.f32 	%f693, %f692, %f679, %f679;
	setp.ge.f32 	%p144, %f680, 0f3F19999A;
	selp.f32 	%f694, %f687, %f693, %p144;
	add.f32 	%f695, %f694, 0f3F800000;
	mul.f32 	%f673, %f677, %f695;
	// begin inline asm
	{  cvt.rn.f16.f32 %rs257, %f673;}

	// end inline asm
	st.global.u16 	[%rd54], %rs257;
$L__BB2_608:
	add.s32 	%r550, %r120, 1;
	setp.ge.u32 	%p145, %r550, %r328;
	@%p145 bra 	$L__BB2_610;
	mul.f32 	%f697, %f49, %f15;
	mul.f32 	%f698, %f697, %f697;
	mul.f32 	%f699, %f697, %f698;
	mul.f32 	%f700, %f697, 0f3F000000;
	fma.rn.f32 	%f701, %f699, 0f3D372713, %f697;
	mul.f32 	%f702, %f701, 0f3F4C422A;
	abs.f32 	%f703, %f702;
	mul.f32 	%f704, %f703, 0f4038AA3B;
	ex2.approx.ftz.f32 	%f705, %f704;
	add.f32 	%f706, %f705, 0f3F800000;
	rcp.approx.ftz.f32 	%f707, %f706;
	fma.rn.f32 	%f708, %f707, 0fC0000000, 0f3F800000;
	setp.ge.f32 	%p146, %f703, 0f41102CB4;
	selp.f32 	%f709, 0f3F800000, %f708, %p146;
	copysign.f32 	%f710, %f702, %f709;
	mul.f32 	%f711, %f702, %f702;
	fma.rn.f32 	%f712, %f711, 0f3C80F082, 0fBD563CAE;
	fma.rn.f32 	%f713, %f712, %f711, 0f3E085941;
	fma.rn.f32 	%f714, %f713, %f711, 0fBEAAA9ED;
	fma.rn.f32 	%f715, %f714, %f711, 0f00000000;
	fma.rn.f32 	%f716, %f715, %f702, %f702;
	setp.ge.f32 	%p147, %f703, 0f3F19999A;
	selp.f32 	%f717, %f710, %f716, %p147;
	add.f32 	%f718, %f717, 0f3F800000;
	mul.f32 	%f696, %f700, %f718;
	// begin inline asm
	{  cvt.rn.f16.f32 %rs258, %f696;}

	// end inline asm
	st.global.u16 	[%rd54+2], %rs258;
$L__BB2_610:
	add.s32 	%r551, %r120, 2;
	setp.ge.u32 	%p148, %r551, %r328;
	@%p148 bra 	$L__BB2_612;
	mul.f32 	%f720, %f49, %f14;
	mul.f32 	%f721, %f720, %f720;
	mul.f32 	%f722, %f720, %f721;
	mul.f32 	%f723, %f720, 0f3F000000;
	fma.rn.f32 	%f724, %f722, 0f3D372713, %f720;
	mul.f32 	%f725, %f724, 0f3F4C422A;
	abs.f32 	%f726, %f725;
	mul.f32 	%f727, %f726, 0f4038AA3B;
	ex2.approx.ftz.f32 	%f728, %f727;
	add.f32 	%f729, %f728, 0f3F800000;
	rcp.approx.ftz.f32 	%f730, %f729;
	fma.rn.f32 	%f731, %f730, 0fC0000000, 0f3F800000;
	setp.ge.f32 	%p149, %f726, 0f41102CB4;
	selp.f32 	%f732, 0f3F800000, %f731, %p149;
	copysign.f32 	%f733, %f725, %f732;
	mul.f32 	%f734, %f725, %f725;
	fma.rn.f32 	%f735, %f734, 0f3C80F082, 0fBD563CAE;
	fma.rn.f32 	%f736, %f735, %f734, 0f3E085941;
	fma.rn.f32 	%f737, %f736, %f734, 0fBEAAA9ED;
	fma.rn.f32 	%f738, %f737, %f734, 0f00000000;
	fma.rn.f32 	%f739, %f738, %f725, %f725;
	setp.ge.f32 	%p150, %f726, 0f3F19999A;
	selp.f32 	%f740, %f733, %f739, %p150;
	add.f32 	%f741, %f740, 0f3F800000;
	mul.f32 	%f719, %f723, %f741;
	// begin inline asm
	{  cvt.rn.f16.f32 %rs259, %f719;}

	// end inline asm
	st.global.u16 	[%rd54+4], %rs259;
$L__BB2_612:
	add.s32 	%r552, %r120, 3;
	setp.ge.u32 	%p151, %r552, %r328;
	@%p151 bra 	$L__BB2_579;
	mul.f32 	%f743, %f49, %f13;
	mul.f32 	%f744, %f743, %f743;
	mul.f32 	%f745, %f743, %f744;
	mul.f32 	%f746, %f743, 0f3F000000;
	fma.rn.f32 	%f747, %f745, 0f3D372713, %f743;
	mul.f32 	%f748, %f747, 0f3F4C422A;
	abs.f32 	%f749, %f748;
	mul.f32 	%f750, %f749, 0f4038AA3B;
	ex2.approx.ftz.f32 	%f751, %f750;
	add.f32 	%f752, %f751, 0f3F800000;
	rcp.approx.ftz.f32 	%f753, %f752;
	fma.rn.f32 	%f754, %f753, 0fC0000000, 0f3F800000;
	setp.ge.f32 	%p152, %f749, 0f41102CB4;
	selp.f32 	%f755, 0f3F800000, %f754, %p152;
	copysign.f32 	%f756, %f748, %f755;
	mul.f32 	%f757, %f748, %f748;
	fma.rn.f32 	%f758, %f757, 0f3C80F082, 0fBD563CAE;
	fma.rn.f32 	%f759, %f758, %f757, 0f3E085941;
	fma.rn.f32 	%f760, %f759, %f757, 0fBEAAA9ED;
	fma.rn.f32 	%f761, %f760, %f757, 0f00000000;
	fma.rn.f32 	%f762, %f761, %f748, %f748;
	setp.ge.f32 	%p153, %f749, 0f3F19999A;
	selp.f32 	%f763, %f756, %f762, %p153;
	add.f32 	%f764, %f763, 0f3F800000;
	mul.f32 	%f742, %f746, %f764;
	// begin inline asm
	{  cvt.rn.f16.f32 %rs260, %f742;}

	// end inline asm
	st.global.u16 	[%rd54+6], %rs260;
	bra.uni 	$L__BB2_579;
$L__BB2_614:
	setp.ge.u32 	%p122, %r120, %r328;
	mad.lo.s32 	%r500, %r119, %r328, %r120;
	mul.wide.u32 	%rd121, %r500, 2;
	add.s64 	%rd57, %rd4, %rd121;
	@%p122 bra 	$L__BB2_616;
	mul.f32 	%f450, %f49, %f16;
	fma.rn.f32 	%f451, %f450, 0fBBBB989D, 0f3F000000;
	cvt.sat.f32.f32 	%f452, %f451;
	mov.f32 	%f453, 0f4B400001;
	mov.f32 	%f454, 0f437C0000;
	fma.rm.f32 	%f455, %f452, %f454, %f453;
	add.f32 	%f456, %f455, 0fCB40007F;
	neg.f32 	%f457, %f456;
	fma.rn.f32 	%f458, %f450, 0fBFB8AA3B, %f457;
	fma.rn.f32 	%f459, %f450, 0fB2A57060, %f458;
	mov.b32 	%r501, %f455;
	shl.b32 	%r502, %r501, 23;
	mov.b32 	%f460, %r502;
	ex2.approx.ftz.f32 	%f461, %f459;
	fma.rn.f32 	%f462, %f461, %f460, 0f3F800000;
	div.rn.f32 	%f449, %f450, %f462;
	// begin inline asm
	{  cvt.rn.f16.f32 %rs241, %f449;}

	// end inline asm
	st.global.u16 	[%rd57], %rs241;
$L__BB2_616:
	add.s32 	%r503, %r120, 1;
	setp.ge.u32 	%p123, %r503, %r328;
	@%p123 bra 	$L__BB2_618;
	mul.f32 	%f464, %f49, %f15;
	fma.rn.f32 	%f465, %f464, 0fBBBB989D, 0f3F000000;
	cvt.sat.f32.f32 	%f466, %f465;
	mov.f32 	%f467, 0f4B400001;
	mov.f32 	%f468, 0f437C0000;
	fma.rm.f32 	%f469, %f466, %f468, %f467;
	add.f32 	%f470, %f469, 0fCB40007F;
	neg.f32 	%f471, %f470;
	fma.rn.f32 	%f472, %f464, 0fBFB8AA3B, %f471;
	fma.rn.f32 	%f473, %f464, 0fB2A57060, %f472;
	mov.b32 	%r504, %f469;
	shl.b32 	%r505, %r504, 23;
	mov.b32 	%f474, %r505;
	ex2.approx.ftz.f32 	%f475, %f473;
	fma.rn.f32 	%f476, %f475, %f474, 0f3F800000;
	div.rn.f32 	%f463, %f464, %f476;
	// begin inline asm
	{  cvt.rn.f16.f32 %rs242, %f463;}

	// end inline asm
	st.global.u16 	[%rd57+2], %rs242;
$L__BB2_618:
	add.s32 	%r506, %r120, 2;
	setp.ge.u32 	%p124, %r506, %r328;
	@%p124 bra 	$L__BB2_620;
	mul.f32 	%f478, %f49, %f14;
	fma.rn.f32 	%f479, %f478, 0fBBBB989D, 0f3F000000;
	cvt.sat.f32.f32 	%f480, %f479;
	mov.f32 	%f481, 0f4B400001;
	mov.f32 	%f482, 0f437C0000;
	fma.rm.f32 	%f483, %f480, %f482, %f481;
	add.f32 	%f484, %f483, 0fCB40007F;
	neg.f32 	%f485, %f484;
	fma.rn.f32 	%f486, %f478, 0fBFB8AA3B, %f485;
	fma.rn.f32 	%f487, %f478, 0fB2A57060, %f486;
	mov.b32 	%r507, %f483;
	shl.b32 	%r508, %r507, 23;
	mov.b32 	%f488, %r508;
	ex2.approx.ftz.f32 	%f489, %f487;
	fma.rn.f32 	%f490, %f489, %f488, 0f3F800000;
	div.rn.f32 	%f477, %f478, %f490;
	// begin inline asm
	{  cvt.rn.f16.f32 %rs243, %f477;}

	// end inline asm
	st.global.u16 	[%rd57+4], %rs243;
$L__BB2_620:
	add.s32 	%r509, %r120, 3;
	setp.ge.u32 	%p125, %r509, %r328;
	@%p125 bra 	$L__BB2_515;
	mul.f32 	%f492, %f49, %f13;
	fma.rn.f32 	%f493, %f492, 0fBBBB989D, 0f3F000000;
	cvt.sat.f32.f32 	%f494, %f493;
	mov.f32 	%f495, 0f4B400001;
	mov.f32 	%f496, 0f437C0000;
	fma.rm.f32 	%f497, %f494, %f496, %f495;
	add.f32 	%f498, %f497, 0fCB40007F;
	neg.f32 	%f499, %f498;
	fma.rn.f32 	%f500, %f492, 0fBFB8AA3B, %f499;
	fma.rn.f32 	%f501, %f492, 0fB2A57060, %f500;
	mov.b32 	%r510, %f497;
	shl.b32 	%r511, %r510, 23;
	mov.b32 	%f502, %r511;
	ex2.approx.ftz.f32 	%f503, %f501;
	fma.rn.f32 	%f504, %f503, %f502, 0f3F800000;
	div.rn.f32 	%f491, %f492, %f504;
	// begin inline asm
	{  cvt.rn.f16.f32 %rs244, %f491;}

	// end inline asm
	st.global.u16 	[%rd57+6], %rs244;
	bra.uni 	$L__BB2_515;
$L__BB2_622:
	add.s32 	%r418, %r98, %r255;
	mul.wide.u32 	%rd93, %r418, 2;
	add.s64 	%rd94, %rd1, %rd93;
	ld.global.nc.u16 	%rs767, [%rd94];
$L__BB2_623:
	setp.eq.s32 	%p64, %r94, 0;
	mad.lo.s32 	%r419, %r95, 34, %r254;
	shl.b32 	%r420, %r96, 1;
	add.s32 	%r421, %r419, %r420;
	st.shared.u16 	[%r421], %rs767;
	mov.u32 	%r1026, %r92;
	@%p64 bra 	$L__BB2_632;
	setp.lt.u32 	%p65, %r101, %r327;
	add.s32 	%r256, %r100, %r253;
	setp.lt.u32 	%p66, %r256, %r329;
	and.pred  	%p67, %p65, %p66;
	@%p67 bra 	$L__BB2_626;
	mov.f32 	%f68, 0f00000000;
	// begin inline asm
	{  cvt.rn.f16.f32 %rs768, %f68;}

	// end inline asm
	bra.uni 	$L__BB2_627;
$L__BB2_626:
	add.s32 	%r423, %r102, %r256;
	mul.wide.u32 	%rd95, %r423, 2;
	add.s64 	%rd96, %rd1, %rd95;
	ld.global.nc.u16 	%rs768, [%rd96];
$L__BB2_627:
	setp.eq.s32 	%p68, %r94, 1;
	mad.lo.s32 	%r424, %r99, 34, %r254;
	shl.b32 	%r425, %r100, 1;
	add.s32 	%r426, %r424, %r425;
	st.shared.u16 	[%r426], %rs768;
	mov.u32 	%r1026, %r103;
	@%p68 bra 	$L__BB2_632;
	setp.lt.u32 	%p69, %r106, %r327;
	add.s32 	%r257, %r105, %r253;
	setp.lt.u32 	%p70, %r257, %r329;
	and.pred  	%p71, %p69, %p70;
	@%p71 bra 	$L__BB2_630;
	mov.f32 	%f69, 0f00000000;
	// begin inline asm
	{  cvt.rn.f16.f32 %rs769, %f69;}

	// end inline asm
	bra.uni 	$L__BB2_631;
$L__BB2_630:
	add.s32 	%r428, %r107, %r257;
	mul.wide.u32 	%rd97, %r428, 2;
	add.s64 	%rd98, %rd1, %rd97;
	ld.global.nc.u16 	%rs769, [%rd98];
$L__BB2_631:
	mad.lo.s32 	%r429, %r104, 34, %r254;
	shl.b32 	%r430, %r105, 1;
	add.s32 	%r431, %r429, %r430;
	st.shared.u16 	[%r431], %rs769;
	mov.u32 	%r1026, %r108;
$L__BB2_632:
	setp.lt.u32 	%p72, %r93, 3;
	@%p72 bra 	$L__BB2_647;
	shl.b32 	%r432, %r91, 1;
	add.s32 	%r1029, %r432, %r1026;
	mad.lo.s32 	%r1028, %r91, 3, %r1026;
	add.s32 	%r1027, %r91, %r1026;
$L__BB2_634:
	shr.u32 	%r266, %r1026, 4;
	and.b32  	%r267, %r1026, 15;
	add.s32 	%r268, %r266, %r4;
	add.s32 	%r269, %r267, %r253;
	setp.ge.u32 	%p73, %r268, %r327;
	setp.ge.u32 	%p74, %r269, %r329;
	or.pred  	%p75, %p73, %p74;
	@%p75 bra 	$L__BB2_636;
	mad.lo.s32 	%r433, %r268, %r329, %r269;
	mul.wide.u32 	%rd99, %r433, 2;
	add.s64 	%rd100, %rd1, %rd99;
	ld.global.nc.u16 	%rs770, [%rd100];
	bra.uni 	$L__BB2_637;
$L__BB2_636:
	mov.f32 	%f70, 0f00000000;
	// begin inline asm
	{  cvt.rn.f16.f32 %rs770, %f70;}

	// end inline asm
$L__BB2_637:
	mad.lo.s32 	%r434, %r266, 34, %r254;
	shl.b32 	%r435, %r267, 1;
	add.s32 	%r436, %r434, %r435;
	st.shared.u16 	[%r436], %rs770;
	shr.u32 	%r270, %r1027, 4;
	and.b32  	%r271, %r1027, 15;
	add.s32 	%r272, %r270, %r4;
	add.s32 	%r273, %r271, %r253;
	setp.lt.u32 	%p76, %r272, %r327;
	setp.lt.u32 	%p77, %r273, %r329;
	and.pred  	%p78, %p76, %p77;
	@%p78 bra 	$L__BB2_639;
	mov.f32 	%f71, 0f00000000;
	// begin inline asm
	{  cvt.rn.f16.f32 %rs771, %f71;}

	// end inline asm
	bra.uni 	$L__BB2_640;
$L__BB2_639:
	mad.lo.s32 	%r437, %r272, %r329, %r273;
	mul.wide.u32 	%rd101, %r437, 2;
	add.s64 	%rd102, %rd1, %rd101;
	ld.global.nc.u16 	%rs771, [%rd102];
$L__BB2_640:
	mad.lo.s32 	%r438, %r270, 34, %r254;
	shl.b32 	%r439, %r271, 1;
	add.s32 	%r440, %r438, %r439;
	st.shared.u16 	[%r440], %rs771;
	add.s32 	%r274, %r1026, %r91;
	shr.u32 	%r275, %r1029, 4;
	and.b32  	%r276, %r1029, 15;
	add.s32 	%r277, %r275, %r4;
	add.s32 	%r278, %r276, %r253;
	setp.lt.u32 	%p79, %r277, %r327;
	setp.lt.u32 	%p80, %r278, %r329;
	and.pred  	%p81, %p79, %p80;
	@%p81 bra 	$L__BB2_642;
	mov.f32 	%f72, 0f00000000;
	// begin inline asm
	{  cvt.rn.f16.f32 %rs772, %f72;}

	// end inline asm
	bra.uni 	$L__BB2_643;
$L__BB2_642:
	mad.lo.s32 	%r441, %r277, %r329, %r278;
	mul.wide.u32 	%rd103, %r441, 2;
	add.s64 	%rd104, %rd1, %rd103;
	ld.global.nc.u16 	%rs772, [%rd104];
$L__BB2_643:
	mad.lo.s32 	%r442, %r275, 34, %r254;
	shl.b32 	%r443, %r276, 1;
	add.s32 	%r444, %r442, %r443;
	st.shared.u16 	[%r444], %rs772;
	add.s32 	%r279, %r274, %r91;
	shr.u32 	%r280, %r1028, 4;
	and.b32  	%r281, %r1028, 15;
	add.s32 	%r282, %r280, %r4;
	add.s32 	%r283, %r281, %r253;
	setp.lt.u32 	%p82, %r282, %r327;
	setp.lt.u32 	%p83, %r283, %r329;
	and.pred  	%p84, %p82, %p83;
	@%p84 bra 	$L__BB2_645;
	mov.f32 	%f73, 0f00000000;
	// begin inline asm
	{  cvt.rn.f16.f32 %rs773, %f73;}

	// end inline asm
	bra.uni 	$L__BB2_646;
$L__BB2_645:
	mad.lo.s32 	%r445, %r282, %r329, %r283;
	mul.wide.u32 	%rd105, %r445, 2;
	add.s64 	%rd106, %rd1, %rd105;
	ld.global.nc.u16 	%rs773, [%rd106];
$L__BB2_646:
	mad.lo.s32 	%r446, %r280, 34, %r254;
	shl.b32 	%r447, %r281, 1;
	add.s32 	%r448, %r446, %r447;
	st.shared.u16 	[%r448], %rs773;
	add.s32 	%r449, %r279, %r91;
	add.s32 	%r1026, %r449, %r91;
	add.s32 	%r1029, %r1029, %r118;
	add.s32 	%r1028, %r1028, %r118;
	add.s32 	%r1027, %r1027, %r118;
	setp.lt.u32 	%p85, %r1026, 1024;
	@%p85 bra 	$L__BB2_634;
$L__BB2_647:
	mov.u32 	%r450, _ZZ32steel_gemm_fused_nax_fp16_kernelE2Bs;
	mad.lo.s32 	%r288, %r251, 2080, %r450;
	mov.u32 	%r1031, %r1;
	@%p60 bra 	$L__BB2_660;
	setp.lt.u32 	%p87, %r111, %r328;
	add.s32 	%r289, %r109, %r253;
	setp.lt.u32 	%p88, %r289, %r329;
	and.pred  	%p89, %p88, %p87;
	@%p89 bra 	$L__BB2_650;
	mov.f32 	%f74, 0f00000000;
	// begin inline asm
	{  cvt.rn.f16.f32 %rs774, %f74;}

	// end inline asm
	bra.uni 	$L__BB2_651;
$L__BB2_650:
	mad.lo.s32 	%r451, %r289, %r328, %r111;
	mul.wide.u32 	%rd107, %r451, 2;
	add.s64 	%rd108, %rd2, %rd107;
	ld.global.nc.u16 	%rs774, [%rd108];
$L__BB2_651:
	setp.eq.s32 	%p90, %r94, 0;
	mad.lo.s32 	%r452, %r109, 130, %r288;
	shl.b32 	%r453, %r110, 1;
	add.s32 	%r454, %r452, %r453;
	st.shared.u16 	[%r454], %rs774;
	mov.u32 	%r1031, %r92;
	@%p90 bra 	$L__BB2_660;
	setp.lt.u32 	%p91, %r114, %r328;
	add.s32 	%r290, %r112, %r253;
	setp.lt.u32 	%p92, %r290, %r329;
	and.pred  	%p93, %p92, %p91;
	@%p93 bra 	$L__BB2_654;
	mov.f32 	%f75, 0f00000000;
	// begin inline asm
	{  cvt.rn.f16.f32 %rs775, %f75;}

	// end inline asm
	bra.uni 	$L__BB2_655;
$L__BB2_654:
	mad.lo.s32 	%r455, %r290, %r328, %r114;
	mul.wide.u32 	%rd109, %r455, 2;
	add.s64 	%rd110, %rd2, %rd109;
	ld.global.nc.u16 	%rs775, [%rd110];
$L__BB2_655:
	setp.eq.s32 	%p94, %r94, 1;
	mad.lo.s32 	%r456, %r112, 130, %r288;
	shl.b32 	%r457, %r113, 1;
	add.s32 	%r458, %r456, %r457;
	st.shared.u16 	[%r458], %rs775;
	mov.u32 	%r1031, %r103;
	@%p94 bra 	$L__BB2_660;
	setp.lt.u32 	%p95, %r117, %r328;
	add.s32 	%r291, %r115, %r253;
	setp.lt.u32 	%p96, %r291, %r329;
	and.pred  	%p97, %p96, %p95;
	@%p97 bra 	$L__BB2_658;
	mov.f32 	%f76, 0f00000000;
	// begin inline asm
	{  cvt.rn.f16.f32 %rs776, %f76;}

	// end inline asm
	bra.uni 	$L__BB2_659;
$L__BB2_658:
	mad.lo.s32 	%r459, %r291, %r328, %r117;
	mul.wide.u32 	%rd111, %r459, 2;
	add.s64 	%rd112, %rd2, %rd111;
	ld.global.nc.u16 	%rs776, [%rd112];
$L__BB2_659:
	mad.lo.s32 	%r460, %r115, 130, %r288;
	shl.b32 	%r461, %r116, 1;
	add.s32 	%r462, %r460, %r461;
	st.shared.u16 	[%r462], %rs776;
	mov.u32 	%r1031, %r108;
$L__BB2_660:
	@%p72 bra 	$L__BB2_674;
$L__BB2_661:
	shr.u32 	%r294, %r1031, 6;
	and.b32  	%r295, %r1031, 63;
	add.s32 	%r296, %r294, %r253;
	add.s32 	%r297, %r295, %r5;
	setp.ge.u32 	%p99, %r296, %r329;
	setp.ge.u32 	%p100, %r297, %r328;
	or.pred  	%p101, %p99, %p100;
	@%p101 bra 	$L__BB2_663;
	mad.lo.s32 	%r463, %r296, %r328, %r297;
	mul.wide.u32 	%rd113, %r463, 2;
	add.s64 	%rd114, %rd2, %rd113;
	ld.global.nc.u16 	%rs777, [%rd114];
	bra.uni 	$L__BB2_664;
$L__BB2_663:
	mov.f32 	%f77, 0f00000000;
	// begin inline asm
	{  cvt.rn.f16.f32 %rs777, %f77;}

	// end inline asm
$L__BB2_664:
	mad.lo.s32 	%r464, %r294, 130, %r288;
	shl.b32 	%r465, %r295, 1;
	add.s32 	%r466, %r464, %r465;
	st.shared.u16 	[%r466], %rs777;
	add.s32 	%r298, %r1031, %r91;
	shr.u32 	%r299, %r298, 6;
	and.b32  	%r300, %r298, 63;
	add.s32 	%r301, %r299, %r253;
	add.s32 	%r302, %r300, %r5;
	setp.lt.u32 	%p102, %r301, %r329;
	setp.lt.u32 	%p103, %r302, %r328;
	and.pred  	%p104, %p102, %p103;
	@%p104 bra 	$L__BB2_666;
	mov.f32 	%f78, 0f00000000;
	// begin inline asm
	{  cvt.rn.f16.f32 %rs778, %f78;}

	// end inline asm
	bra.uni 	$L__BB2_667;
$L__BB2_666:
	mad.lo.s32 	%r467, %r301, %r328, %r302;
	mul.wide.u32 	%rd115, %r467, 2;
	add.s64 	%rd116, %rd2, %rd115;
	ld.global.nc.u16 	%rs778, [%rd116];
$L__BB2_667:
	mad.lo.s32 	%r468, %r299, 130, %r288;
	shl.b32 	%r469, %r300, 1;
	add.s32 	%r470, %r468, %r469;
	st.shared.u16 	[%r470], %rs778;
	add.s32 	%r303, %r298, %r91;
	shr.u32 	%r304, %r303, 6;
	and.b32  	%r305, %r303, 63;
	add.s32 	%r306, %r304, %r253;
	add.s32 	%r307, %r305, %r5;
	setp.lt.u32 	%p105, %r306, %r329;
	setp.lt.u32 	%p106, %r307, %r328;
	and.pred  	%p107, %p105, %p106;
	@%p107 bra 	$L__BB2_669;
	mov.f32 	%f79, 0f00000000;
	// begin inline asm
	{  cvt.rn.f16.f32 %rs779, %f79;}

	// end inline asm
	bra.uni 	$L__BB2_670;
$L__BB2_669:
	mad.lo.s32 	%r471, %r306, %r328, %r307;
	mul.wide.u32 	%rd117, %r471, 2;
	add.s64 	%rd118, %rd2, %rd117;
	ld.global.nc.u16 	%rs779, [%rd118];
$L__BB2_670:
	mad.lo.s32 	%r472, %r304, 130, %r288;
	shl.b32 	%r473, %r305, 1;
	add.s32 	%r474, %r472, %r473;
	st.shared.u16 	[%r474], %rs779;
	add.s32 	%r308, %r303, %r91;
	shr.u32 	%r309, %r308, 6;
	and.b32  	%r310, %r308, 63;
	add.s32 	%r311, %r309, %r253;
	add.s32 	%r312, %r310, %r5;
	setp.lt.u32 	%p108, %r311, %r329;
	setp.lt.u32 	%p109, %r312, %r328;
	and.pred  	%p110, %p108, %p109;
	@%p110 bra 	$L__BB2_672;
	mov.f32 	%f80, 0f00000000;
	// begin inline asm
	{  cvt.rn.f16.f32 %rs780, %f80;}

	// end inline asm
	bra.uni 	$L__BB2_673;
$L__BB2_672:
	mad.lo.s32 	%r475, %r311, %r328, %r312;
	mul.wide.u32 	%rd119, %r475, 2;
	add.s64 	%rd120, %rd2, %rd119;
	ld.global.nc.u16 	%rs780, [%rd120];
$L__BB2_673:
	mad.lo.s32 	%r476, %r309, 130, %r288;
	shl.b32 	%r477, %r310, 1;
	add.s32 	%r478, %r476, %r477;
	st.shared.u16 	[%r478], %rs780;
	add.s32 	%r1031, %r308, %r91;
	setp.lt.u32 	%p111, %r1031, 1024;
	@%p111 bra 	$L__BB2_661;
$L__BB2_674:
	mul.hi.u32 	%r479, %r1025, -1431655765;
	shr.u32 	%r480, %r479, 1;
	mul.lo.s32 	%r481, %r480, 3;
	sub.s32 	%r482, %r1025, %r481;
	mov.u32 	%r483, _ZZ32steel_gemm_fused_nax_fp16_kernelE2As;
	mad.lo.s32 	%r484, %r482, 2176, %r483;
	mov.u32 	%r485, _ZZ32steel_gemm_fused_nax_fp16_kernelE2Bs;
	mad.lo.s32 	%r486, %r482, 2080, %r485;
	shl.b32 	%r487, %r3, 1;
	add.s32 	%r488, %r486, %r487;
	mad.lo.s32 	%r489, %r2, 34, %r484;
	ld.shared.u16 	%rs113, [%r489];
	// begin inline asm
	{  cvt.f32.f16 %f81, %rs113;}

	// end inline asm
	ld.shared.u16 	%rs114, [%r488];
	// begin inline asm
	{  cvt.f32.f16 %f82, %rs114;}

	// end inline asm
	fma.rn.f32 	%f209, %f81, %f82, %f16;
	ld.shared.u16 	%rs115, [%r488+2];
	// begin inline asm
	{  cvt.f32.f16 %f83, %rs115;}

	// end inline asm
	fma.rn.f32 	%f210, %f81, %f83, %f15;
	ld.shared.u16 	%rs116, [%r488+4];
	// begin inline asm
	{  cvt.f32.f16 %f84, %rs116;}

	// end inline asm
	fma.rn.f32 	%f211, %f81, %f84, %f14;
	ld.shared.u16 	%rs117, [%r488+6];
	// begin inline asm
	{  cvt.f32.f16 %f85, %rs117;}

	// end inline asm
	fma.rn.f32 	%f212, %f81, %f85, %f13;
	ld.shared.u16 	%rs118, [%r489+34];
	// begin inline asm
	{  cvt.f32.f16 %f86, %rs118;}

	// end inline asm
	fma.rn.f32 	%f213, %f86, %f82, %f12;
	fma.rn.f32 	%f214, %f86, %f83, %f11;
	fma.rn.f32 	%f215, %f86, %f84, %f10;
	fma.rn.f32 	%f216, %f86, %f85, %f9;
	ld.shared.u16 	%rs119, [%r489+68];
	// begin inline asm
	{  cvt.f32.f16 %f87, %rs119;}

	// end inline asm
	fma.rn.f32 	%f217, %f87, %f82, %f8;
	fma.rn.f32 	%f218, %f87, %f83, %f7;
	fma.rn.f32 	%f219, %f87, %f84, %f6;
	fma.rn.f32 	%f220, %f87, %f85, %f5;
	ld.shared.u16 	%rs120, [%r489+102];
	// begin inline asm
	{  cvt.f32.f16 %f88, %rs120;}

	// end inline asm
	fma.rn.f32 	%f221, %f88, %f82, %f4;
	fma.rn.f32 	%f222, %f88, %f83, %f3;
	fma.rn.f32 	%f223, %f88, %f84, %f2;
	fma.rn.f32 	%f224, %f88, %f85, %f1;
	ld.shared.u16 	%rs121, [%r489+2];
	// begin inline asm
	{  cvt.f32.f16 %f89, %rs121;}

	// end inline asm
	ld.shared.u16 	%rs122, [%r488+130];
	// begin inline asm
	{  cvt.f32.f16 %f90, %rs122;}

	// end inline asm
	fma.rn.f32 	%f225, %f89, %f90, %f209;
	ld.shared.u16 	%rs123, [%r488+132];
	// begin inline asm
	{  cvt.f32.f16 %f91, %rs123;}

	// end inline asm
	fma.rn.f32 	%f226, %f89, %f91, %f210;
	ld.shared.u16 	%rs124, [%r488+134];
	// begin inline asm
	{  cvt.f32.f16 %f92, %rs124;}

	// end inline asm
	fma.rn.f32 	%f227, %f89, %f92, %f211;
	ld.shared.u16 	%rs125, [%r488+136];
	// begin inline asm
	{  cvt.f32.f16 %f93, %rs125;}

	// end inline asm
	fma.rn.f32 	%f228, %f89, %f93, %f212;
	ld.shared.u16 	%rs126, [%r489+36];
	// begin inline asm
	{  cvt.f32.f16 %f94, %rs126;}

	// end inline asm
	fma.rn.f32 	%f229, %f94, %f90, %f213;
	fma.rn.f32 	%f230, %f94, %f91, %f214;
	fma.rn.f32 	%f231, %f94, %f92, %f215;
	fma.rn.f32 	%f232, %f94, %f93, %f216;
	ld.shared.u16 	%rs127, [%r489+70];
	// begin inline asm
	{  cvt.f32.f16 %f95, %rs127;}

	// end inline asm
	fma.rn.f32 	%f233, %f95, %f90, %f217;
	fma.rn.f32 	%f234, %f95, %f91, %f218;
	fma.rn.f32 	%f235, %f95, %f92, %f219;
	fma.rn.f32 	%f236, %f95, %f93, %f220;
	ld.shared.u16 	%rs128, [%r489+104];
	// begin inline asm
	{  cvt.f32.f16 %f96, %rs128;}

	// end inline asm
	fma.rn.f32 	%f237, %f96, %f90, %f221;
	fma.rn.f32 	%f238, %f96, %f91, %f222;
	fma.rn.f32 	%f239, %f96, %f92, %f223;
	fma.rn.f32 	%f240, %f96, %f93, %f224;
	ld.shared.u16 	%rs129, [%r489+4];
	// begin inline asm
	{  cvt.f32.f16 %f97, %rs129;}

	// end inline asm
	ld.shared.u16 	%rs130, [%r488+260];
	// begin inline asm
	{  cvt.f32.f16 %f98, %rs130;}

	// end inline asm
	fma.rn.f32 	%f241, %f97, %f98, %f225;
	ld.shared.u16 	%rs131, [%r488+262];
	// begin inline asm
	{  cvt.f32.f16 %f99, %rs131;}

	// end inline asm
	fma.rn.f32 	%f242, %f97, %f99, %f226;
	ld.shared.u16 	%rs132, [%r488+264];
	// begin inline asm
	{  cvt.f32.f16 %f100, %rs132;}

	// end inline asm
	fma.rn.f32 	%f243, %f97, %f100, %f227;
	ld.shared.u16 	%rs133, [%r488+266];
	// begin inline asm
	{  cvt.f32.f16 %f101, %rs133;}

	// end inline asm
	fma.rn.f32 	%f244, %f97, %f101, %f228;
	ld.shared.u16 	%rs134, [%r489+38];
	// begin inline asm
	{  cvt.f32.f16 %f102, %rs134;}

	// end inline asm
	fma.rn.f32 	%f245, %f102, %f98, %f229;
	fma.rn.f32 	%f246, %f102, %f99, %f230;
	fma.rn.f32 	%f247, %f102, %f100, %f231;
	fma.rn.f32 	%f248, %f102, %f101, %f232;
	ld.shared.u16 	%rs135, [%r489+72];
	// begin inline asm
	{  cvt.f32.f16 %f103, %rs135;}

	// end inline asm
	fma.rn.f32 	%f249, %f103, %f98, %f233;
	fma.rn.f32 	%f250, %f103, %f99, %f234;
	fma.rn.f32 	%f251, %f103, %f100, %f235;
	fma.rn.f32 	%f252, %f103, %f101, %f236;
	ld.shared.u16 	%rs136, [%r489+106];
	// begin inline asm
	{  cvt.f32.f16 %f104, %rs136;}

	// end inline asm
	fma.rn.f32 	%f253, %f104, %f98, %f237;
	fma.rn.f32 	%f254, %f104, %f99, %f238;
	fma.rn.f32 	%f255, %f104, %f100, %f239;
	fma.rn.f32 	%f256, %f104, %f101, %f240;
	ld.shared.u16 	%rs137, [%r489+6];
	// begin inline asm
	{  cvt.f32.f16 %f105, %rs137;}

	// end inline asm
	ld.shared.u16 	%rs138, [%r488+390];
	// begin inline asm
	{  cvt.f32.f16 %f106, %rs138;}

	// end inline asm
	fma.rn.f32 	%f257, %f105, %f106, %f241;
	ld.shared.u16 	%rs139, [%r488+392];
	// begin inline asm
	{  cvt.f32.f16 %f107, %rs139;}

	// end inline asm
	fma.rn.f32 	%f258, %f105, %f107, %f242;
	ld.shared.u16 	%rs140, [%r488+394];
	// begin inline asm
	{  cvt.f32.f16 %f108, %rs140;}

	// end inline asm
	fma.rn.f32 	%f259, %f105, %f108, %f243;
	ld.shared.u16 	%rs141, [%r488+396];
	// begin inline asm
	{  cvt.f32.f16 %f109, %rs141;}

	// end inline asm
	fma.rn.f32 	%f260, %f105, %f109, %f244;
	ld.shared.u16 	%rs142, [%r489+40];
	// begin inline asm
	{  cvt.f32.f16 %f110, %rs142;}

	// end inline asm
	fma.rn.f32 	%f261, %f110, %f106, %f245;
	fma.rn.f32 	%f262, %f110, %f107, %f246;
	fma.rn.f32 	%f263, %f110, %f108, %f247;
	fma.rn.f32 	%f264, %f110, %f109, %f248;
	ld.shared.u16 	%rs143, [%r489+74];
	// begin inline asm
	{  cvt.f32.f16 %f111, %rs143;}

	// end inline asm
	fma.rn.f32 	%f265, %f111, %f106, %f249;
	fma.rn.f32 	%f266, %f111, %f107, %f250;
	fma.rn.f32 	%f267, %f111, %f108, %f251;
	fma.rn.f32 	%f268, %f111, %f109, %f252;
	ld.shared.u16 	%rs144, [%r489+108];
	// begin inline asm
	{  cvt.f32.f16 %f112, %rs144;}

	// end inline asm
	fma.rn.f32 	%f269, %f112, %f106, %f253;
	fma.rn.f32 	%f270, %f112, %f107, %f254;
	fma.rn.f32 	%f271, %f112, %f108, %f255;
	fma.rn.f32 	%f272, %f112, %f109, %f256;
	ld.shared.u16 	%rs145, [%r489+8];
	// begin inline asm
	{  cvt.f32.f16 %f113, %rs145;}

	// end inline asm
	ld.shared.u16 	%rs146, [%r488+520];
	// begin inline asm
	{  cvt.f32.f16 %f114, %rs146;}

	// end inline asm
	fma.rn.f32 	%f273, %f113, %f114, %f257;
	ld.shared.u16 	%rs147, [%r488+522];
	// begin inline asm
	{  cvt.f32.f16 %f115, %rs147;}

	// end inline asm
	fma.rn.f32 	%f274, %f113, %f115, %f258;
	ld.shared.u16 	%rs148, [%r488+524];
	// begin inline asm
	{  cvt.f32.f16 %f116, %rs148;}

	// end inline asm
	fma.rn.f32 	%f275, %f113, %f116, %f259;
	ld.shared.u16 	%rs149, [%r488+526];
	// begin inline asm
	{  cvt.f32.f16 %f117, %rs149;}

	// end inline asm
	fma.rn.f32 	%f276, %f113, %f117, %f260;
	ld.shared.u16 	%rs150, [%r489+42];
	// begin inline asm
	{  cvt.f32.f16 %f118, %rs150;}

	// end inline asm
	fma.rn.f32 	%f277, %f118, %f114, %f261;
	fma.rn.f32 	%f278, %f118, %f115, %f262;
	fma.rn.f32 	%f279, %f118, %f116, %f263;
	fma.rn.f32 	%f280, %f118, %f117, %f264;
	ld.shared.u16 	%rs151, [%r489+76];
	// begin inline asm
	{  cvt.f32.f16 %f119, %rs151;}

	// end inline asm
	fma.rn.f32 	%f281, %f119, %f114, %f265;
	fma.rn.f32 	%f282, %f119, %f115, %f266;
	fma.rn.f32 	%f283, %f119, %f116, %f267;
	fma.rn.f32 	%f284, %f119, %f117, %f268;
	ld.shared.u16 	%rs152, [%r489+110];
	// begin inline asm
	{  cvt.f32.f16 %f120, %rs152;}

	// end inline asm
	fma.rn.f32 	%f285, %f120, %f114, %f269;
	fma.rn.f32 	%f286, %f120, %f115, %f270;
	fma.rn.f32 	%f287, %f120, %f116, %f271;
	fma.rn.f32 	%f288, %f120, %f117, %f272;
	ld.shared.u16 	%rs153, [%r489+10];
	// begin inline asm
	{  cvt.f32.f16 %f121, %rs153;}

	// end inline asm
	ld.shared.u16 	%rs154, [%r488+650];
	// begin inline asm
	{  cvt.f32.f16 %f122, %rs154;}

	// end inline asm
	fma.rn.f32 	%f289, %f121, %f122, %f273;
	ld.shared.u16 	%rs155, [%r488+652];
	// begin inline asm
	{  cvt.f32.f16 %f123, %rs155;}

	// end inline asm
	fma.rn.f32 	%f290, %f121, %f123, %f274;
	ld.shared.u16 	%rs156, [%r488+654];
	// begin inline asm
	{  cvt.f32.f16 %f124, %rs156;}

	// end inline asm
	fma.rn.f32 	%f291, %f121, %f124, %f275;
	ld.shared.u16 	%rs157, [%r488+656];
	// begin inline asm
	{  cvt.f32.f16 %f125, %rs157;}

	// end inline asm
	fma.rn.f32 	%f292, %f121, %f125, %f276;
	ld.shared.u16 	%rs158, [%r489+44];
	// begin inline asm
	{  cvt.f32.f16 %f126, %rs158;}

	// end inline asm
	fma.rn.f32 	%f293, %f126, %f122, %f277;
	fma.rn.f32 	%f294, %f126, %f123, %f278;
	fma.rn.f32 	%f295, %f126, %f124, %f279;
	fma.rn.f32 	%f296, %f126, %f125, %f280;
	ld.shared.u16 	%rs159, [%r489+78];
	// begin inline asm
	{  cvt.f32.f16 %f127, %rs159;}

	// end inline asm
	fma.rn.f32 	%f297, %f127, %f122, %f281;
	fma.rn.f32 	%f298, %f127, %f123, %f282;
	fma.rn.f32 	%f299, %f127, %f124, %f283;
	fma.rn.f32 	%f300, %f127, %f125, %f284;
	ld.shared.u16 	%rs160, [%r489+112];
	// begin inline asm
	{  cvt.f32.f16 %f128, %rs160;}

	// end inline asm
	fma.rn.f32 	%f301, %f128, %f122, %f285;
	fma.rn.f32 	%f302, %f128, %f123, %f286;
	fma.rn.f32 	%f303, %f128, %f124, %f287;
	fma.rn.f32 	%f304, %f128, %f125, %f288;
	ld.shared.u16 	%rs161, [%r489+12];
	// begin inline asm
	{  cvt.f32.f16 %f129, %rs161;}

	// end inline asm
	ld.shared.u16 	%rs162, [%r488+780];
	// begin inline asm
	{  cvt.f32.f16 %f130, %rs162;}

	// end inline asm
	fma.rn.f32 	%f305, %f129, %f130, %f289;
	ld.shared.u16 	%rs163, [%r488+782];
	// begin inline asm
	{  cvt.f32.f16 %f131, %rs163;}

	// end inline asm
	fma.rn.f32 	%f306, %f129, %f131, %f290;
	ld.shared.u16 	%rs164, [%r488+784];
	// begin inline asm
	{  cvt.f32.f16 %f132, %rs164;}

	// end inline asm
	fma.rn.f32 	%f307, %f129, %f132, %f291;
	ld.shared.u16 	%rs165, [%r488+786];
	// begin inline asm
	{  cvt.f32.f16 %f133, %rs165;}

	// end inline asm
	fma.rn.f32 	%f308, %f129, %f133, %f292;
	ld.shared.u16 	%rs166, [%r489+46];
	// begin inline asm
	{  cvt.f32.f16 %f134, %rs166;}

	// end inline asm
	fma.rn.f32 	%f309, %f134, %f130, %f293;
	fma.rn.f32 	%f310, %f134, %f131, %f294;
	fma.rn.f32 	%f311, %f134, %f132, %f295;
	fma.rn.f32 	%f312, %f134, %f133, %f296;
	ld.shared.u16 	%rs167, [%r489+80];
	// begin inline asm
	{  cvt.f32.f16 %f135, %rs167;}

	// end inline asm
	fma.rn.f32 	%f313, %f135, %f130, %f297;
	fma.rn.f32 	%f314, %f135, %f131, %f298;
	fma.rn.f32 	%f315, %f135, %f132, %f299;
	fma.rn.f32 	%f316, %f135, %f133, %f300;
	ld.shared.u16 	%rs168, [%r489+114];
	// begin inline asm
	{  cvt.f32.f16 %f136, %rs168;}

	// end inline asm
	fma.rn.f32 	%f317, %f136, %f130, %f301;
	fma.rn.f32 	%f318, %f136, %f131, %f302;
	fma.rn.f32 	%f319, %f136, %f132, %f303;
	fma.rn.f32 	%f320, %f136, %f133, %f304;
	ld.shared.u16 	%rs169, [%r489+14];
	// begin inline asm
	{  cvt.f32.f16 %f137, %rs169;}

	// end inline asm
	ld.shared.u16 	%rs170, [%r488+910];
	// begin inline asm
	{  cvt.f32.f16 %f138, %rs170;}

	// end inline asm
	fma.rn.f32 	%f321, %f137, %f138, %f305;
	ld.shared.u16 	%rs171, [%r488+912];
	// begin inline asm
	{  cvt.f32.f16 %f139, %rs171;}

	// end inline asm
	fma.rn.f32 	%f322, %f137, %f139, %f306;
	ld.shared.u16 	%rs172, [%r488+914];
	// begin inline asm
	{  cvt.f32.f16 %f140, %rs172;}

	// end inline asm
	fma.rn.f32 	%f323, %f137, %f140, %f307;
	ld.shared.u16 	%rs173, [%r488+916];
	// begin inline asm
	{  cvt.f32.f16 %f141, %rs173;}

	// end inline asm
	fma.rn.f32 	%f324, %f137, %f141, %f308;
	ld.shared.u16 	%rs174, [%r489+48];
	// begin inline asm
	{  cvt.f32.f16 %f142, %rs174;}

	// end inline asm
	fma.rn.f32 	%f325, %f142, %f138, %f309;
	fma.rn.f32 	%f326, %f142, %f139, %f310;
	fma.rn.f32 	%f327, %f142, %f140, %f311;
	fma.rn.f32 	%f328, %f142, %f141, %f312;
	ld.shared.u16 	%rs175, [%r489+82];
	// begin inline asm
	{  cvt.f32.f16 %f143, %rs175;}

	// end inline asm
	fma.rn.f32 	%f329, %f143, %f138, %f313;
	fma.rn.f32 	%f330, %f143, %f139, %f314;
	fma.rn.f32 	%f331, %f143, %f140, %f315;
	fma.rn.f32 	%f332, %f143, %f141, %f316;
	ld.shared.u16 	%rs176, [%r489+116];
	// begin inline asm
	{  cvt.f32.f16 %f144, %rs176;}

	// end inline asm
	fma.rn.f32 	%f333, %f144, %f138, %f317;
	fma.rn.f32 	%f334, %f144, %f139, %f318;
	fma.rn.f32 	%f335, %f144, %f140, %f319;
	fma.rn.f32 	%f336, %f144, %f141, %f320;
	ld.shared.u16 	%rs177, [%r489+16];
	// begin inline asm
	{  cvt.f32.f16 %f145, %rs177;}

	// end inline asm
	ld.shared.u16 	%rs178, [%r488+1040];
	// begin inline asm
	{  cvt.f32.f16 %f146, %rs178;}

	// end inline asm
	fma.rn.f32 	%f337, %f145, %f146, %f321;
	ld.shared.u16 	%rs179, [%r488+1042];
	// begin inline asm
	{  cvt.f32.f16 %f147, %rs179;}

	// end inline asm
	fma.rn.f32 	%f338, %f145, %f147, %f322;
	ld.shared.u16 	%rs180, [%r488+1044];
	// begin inline asm
	{  cvt.f32.f16 %f148, %rs180;}

	// end inline asm
	fma.rn.f32 	%f339, %f145, %f148, %f323;
	ld.shared.u16 	%rs181, [%r488+1046];
	// begin inline asm
	{  cvt.f32.f16 %f149, %rs181;}

	// end inline asm
	fma.rn.f32 	%f340, %f145, %f149, %f324;
	ld.shared.u16 	%rs182, [%r489+50];
	// begin inline asm
	{  cvt.f32.f16 %f150, %rs182;}

	// end inline asm
	fma.rn.f32 	%f341, %f150, %f146, %f325;
	fma.rn.f32 	%f342, %f150, %f147, %f326;
	fma.rn.f32 	%f343, %f150, %f148, %f327;
	fma.rn.f32 	%f344, %f150, %f149, %f328;
	ld.shared.u16 	%rs183, [%r489+84];
	// begin inline asm
	{  cvt.f32.f16 %f151, %rs183;}

	// end inline asm
	fma.rn.f32 	%f345, %f151, %f146, %f329;
	fma.rn.f32 	%f346, %f151, %f147, %f330;
	fma.rn.f32 	%f347, %f151, %f148, %f331;
	fma.rn.f32 	%f348, %f151, %f149, %f332;
	ld.shared.u16 	%rs184, [%r489+118];
	// begin inline asm
	{  cvt.f32.f16 %f152, %rs184;}

	// end inline asm
	fma.rn.f32 	%f349, %f152, %f146, %f333;
	fma.rn.f32 	%f350, %f152, %f147, %f334;
	fma.rn.f32 	%f351, %f152, %f148, %f335;
	fma.rn.f32 	%f352, %f152, %f149, %f336;
	ld.shared.u16 	%rs185, [%r489+18];
	// begin inline asm
	{  cvt.f32.f16 %f153, %rs185;}

	// end inline asm
	ld.shared.u16 	%rs186, [%r488+1170];
	// begin inline asm
	{  cvt.f32.f16 %f154, %rs186;}

	// end inline asm
	fma.rn.f32 	%f353, %f153, %f154, %f337;
	ld.shared.u16 	%rs187, [%r488+1172];
	// begin inline asm
	{  cvt.f32.f16 %f155, %rs187;}

	// end inline asm
	fma.rn.f32 	%f354, %f153, %f155, %f338;
	ld.shared.u16 	%rs188, [%r488+1174];
	// begin inline asm
	{  cvt.f32.f16 %f156, %rs188;}

	// end inline asm
	fma.rn.f32 	%f355, %f153, %f156, %f339;
	ld.shared.u16 	%rs189, [%r488+1176];
	// begin inline asm
	{  cvt.f32.f16 %f157, %rs189;}

	// end inline asm
	fma.rn.f32 	%f356, %f153, %f157, %f340;
	ld.shared.u16 	%rs190, [%r489+52];
	// begin inline asm
	{  cvt.f32.f16 %f158, %rs190;}

	// end inline asm
	fma.rn.f32 	%f357, %f158, %f154, %f341;
	fma.rn.f32 	%f358, %f158, %f155, %f342;
	fma.rn.f32 	%f359, %f158, %f156, %f343;
	fma.rn.f32 	%f360, %f158, %f157, %f344;
	ld.shared.u16 	%rs191, [%r489+86];
	// begin inline asm
	{  cvt.f32.f16 %f159, %rs191;}

	// end inline asm
	fma.rn.f32 	%f361, %f159, %f154, %f345;
	fma.rn.f32 	%f362, %f159, %f155, %f346;
	fma.rn.f32 	%f363, %f159, %f156, %f347;
	fma.rn.f32 	%f364, %f159, %f157, %f348;
	ld.shared.u16 	%rs192, [%r489+120];
	// begin inline asm
	{  cvt.f32.f16 %f160, %rs192;}

	// end inline asm
	fma.rn.f32 	%f365, %f160, %f154, %f349;
	fma.rn.f32 	%f366, %f160, %f155, %f350;
	fma.rn.f32 	%f367, %f160, %f156, %f351;
	fma.rn.f32 	%f368, %f160, %f157, %f352;
	ld.shared.u16 	%rs193, [%r489+20];
	// begin inline asm
	{  cvt.f32.f16 %f161, %rs193;}

	// end inline asm
	ld.shared.u16 	%rs194, [%r488+1300];
	// begin inline asm
	{  cvt.f32.f16 %f162, %rs194;}

	// end inline asm
	fma.rn.f32 	%f369, %f161, %f162, %f353;
	ld.shared.u16 	%rs195, [%r488+1302];
	// begin inline asm
	{  cvt.f32.f16 %f163, %rs195;}

	// end inline asm
	fma.rn.f32 	%f370, %f161, %f163, %f354;
	ld.shared.u16 	%rs196, [%r488+1304];
	// begin inline asm
	{  cvt.f32.f16 %f164, %rs196;}

	// end inline asm
	fma.rn.f32 	%f371, %f161, %f164, %f355;
	ld.shared.u16 	%rs197, [%r488+1306];
	// begin inline asm
	{  cvt.f32.f16 %f165, %rs197;}

	// end inline asm
	fma.rn.f32 	%f372, %f161, %f165, %f356;
	ld.shared.u16 	%rs198, [%r489+54];
	// begin inline asm
	{  cvt.f32.f16 %f166, %rs198;}

	// end inline asm
	fma.rn.f32 	%f373, %f166, %f162, %f357;
	fma.rn.f32 	%f374, %f166, %f163, %f358;
	fma.rn.f32 	%f375, %f166, %f164, %f359;
	fma.rn.f32 	%f376, %f166, %f165, %f360;
	ld.shared.u16 	%rs199, [%r489+88];
	// begin inline asm
	{  cvt.f32.f16 %f167, %rs199;}

	// end inline asm
	fma.rn.f32 	%f377, %f167, %f162, %f361;
	fma.rn.f32 	%f378, %f167, %f163, %f362;
	fma.rn.f32 	%f379, %f167, %f164, %f363;
	fma.rn.f32 	%f380, %f167, %f165, %f364;
	ld.shared.u16 	%rs200, [%r489+122];
	// begin inline asm
	{  cvt.f32.f16 %f168, %rs200;}

	// end inline asm
	fma.rn.f32 	%f381, %f168, %f162, %f365;
	fma.rn.f32 	%f382, %f168, %f163, %f366;
	fma.rn.f32 	%f383, %f168, %f164, %f367;
	fma.rn.f32 	%f384, %f168, %f165, %f368;
	ld.shared.u16 	%rs201, [%r489+22];
	// begin inline asm
	{  cvt.f32.f16 %f169, %rs201;}

	// end inline asm
	ld.shared.u16 	%rs202, [%r488+1430];
	// begin inline asm
	{  cvt.f32.f16 %f170, %rs202;}

	// end inline asm
	fma.rn.f32 	%f385, %f169, %f170, %f369;
	ld.shared.u16 	%rs203, [%r488+1432];
	// begin inline asm
	{  cvt.f32.f16 %f171, %rs203;}

	// end inline asm
	fma.rn.f32 	%f386, %f169, %f171, %f370;
	ld.shared.u16 	%rs204, [%r488+1434];
	// begin inline asm
	{  cvt.f32.f16 %f172, %rs204;}

	// end inline asm
	fma.rn.f32 	%f387, %f169, %f172, %f371;
	ld.shared.u16 	%rs205, [%r488+1436];
	// begin inline asm
	{  cvt.f32.f16 %f173, %rs205;}

	// end inline asm
	fma.rn.f32 	%f388, %f169, %f173, %f372;
	ld.shared.u16 	%rs206, [%r489+56];
	// begin inline asm
	{  cvt.f32.f16 %f174, %rs206;}

	// end inline asm
	fma.rn.f32 	%f389, %f174, %f170, %f373;
	fma.rn.f32 	%f390, %f174, %f171, %f374;
	fma.rn.f32 	%f391, %f174, %f172, %f375;
	fma.rn.f32 	%f392, %f174, %f173, %f376;
	ld.shared.u16 	%rs207, [%r489+90];
	// begin inline asm
	{  cvt.f32.f16 %f175, %rs207;}

	// end inline asm
	fma.rn.f32 	%f393, %f175, %f170, %f377;
	fma.rn.f32 	%f394, %f175, %f171, %f378;
	fma.rn.f32 	%f395, %f175, %f172, %f379;
	fma.rn.f32 	%f396, %f175, %f173, %f380;
	ld.shared.u16 	%rs208, [%r489+124];
	// begin inline asm
	{  cvt.f32.f16 %f176, %rs208;}

	// end inline asm
	fma.rn.f32 	%f397, %f176, %f170, %f381;
	fma.rn.f32 	%f398, %f176, %f171, %f382;
	fma.rn.f32 	%f399, %f176, %f172, %f383;
	fma.rn.f32 	%f400, %f176, %f173, %f384;
	ld.shared.u16 	%rs209, [%r489+24];
	// begin inline asm
	{  cvt.f32.f16 %f177, %rs209;}

	// end inline asm
	ld.shared.u16 	%rs210, [%r488+1560];
	// begin inline asm
	{  cvt.f32.f16 %f178, %rs210;}

	// end inline asm
	fma.rn.f32 	%f401, %f177, %f178, %f385;
	ld.shared.u16 	%rs211, [%r488+1562];
	// begin inline asm
	{  cvt.f32.f16 %f179, %rs211;}

	// end inline asm
	fma.rn.f32 	%f402, %f177, %f179, %f386;
	ld.shared.u16 	%rs212, [%r488+1564];
	// begin inline asm
	{  cvt.f32.f16 %f180, %rs212;}

	// end inline asm
	fma.rn.f32 	%f403, %f177, %f180, %f387;
	ld.shared.u16 	%rs213, [%r488+1566];
	// begin inline asm
	{  cvt.f32.f16 %f181, %rs213;}

	// end inline asm
	fma.rn.f32 	%f404, %f177, %f181, %f388;
	ld.shared.u16 	%rs214, [%r489+58];
	// begin inline asm
	{  cvt.f32.f16 %f182, %rs214;}

	// end inline asm
	fma.rn.f32 	%f405, %f182, %f178, %f389;
	fma.rn.f32 	%f406, %f182, %f179, %f390;
	fma.rn.f32 	%f407, %f182, %f180, %f391;
	fma.rn.f32 	%f408, %f182, %f181, %f392;
	ld.shared.u16 	%rs215, [%r489+92];
	// begin inline asm
	{  cvt.f32.f16 %f183, %rs215;}

	// end inline asm
	fma.rn.f32 	%f409, %f183, %f178, %f393;
	fma.rn.f32 	%f410, %f183, %f179, %f394;
	fma.rn.f32 	%f411, %f183, %f180, %f395;
	fma.rn.f32 	%f412, %f183, %f181, %f396;
	ld.shared.u16 	%rs216, [%r489+126];
	// begin inline asm
	{  cvt.f32.f16 %f184, %rs216;}

	// end inline asm
	fma.rn.f32 	%f413, %f184, %f178, %f397;
	fma.rn.f32 	%f414, %f184, %f179, %f398;
	fma.rn.f32 	%f415, %f184, %f180, %f399;
	fma.rn.f32 	%f416, %f184, %f181, %f400;
	ld.shared.u16 	%rs217, [%r489+26];
	// begin inline asm
	{  cvt.f32.f16 %f185, %rs217;}

	// end inline asm
	ld.shared.u16 	%rs218, [%r488+1690];
	// begin inline asm
	{  cvt.f32.f16 %f186, %rs218;}

	// end inline asm
	fma.rn.f32 	%f417, %f185, %f186, %f401;
	ld.shared.u16 	%rs219, [%r488+1692];
	// begin inline asm
	{  cvt.f32.f16 %f187, %rs219;}

	// end inline asm
	fma.rn.f32 	%f418, %f185, %f187, %f402;
	ld.shared.u16 	%rs220, [%r488+1694];
	// begin inline asm
	{  cvt.f32.f16 %f188, %rs220;}

	// end inline asm
	fma.rn.f32 	%f419, %f185, %f188, %f403;
	ld.shared.u16 	%rs221, [%r488+1696];
	// begin inline asm
	{  cvt.f32.f16 %f189, %rs221;}

	// end inline asm
	fma.rn.f32 	%f420, %f185, %f189, %f404;
	ld.shared.u16 	%rs222, [%r489+60];
	// begin inline asm
	{  cvt.f32.f16 %f190, %rs222;}

	// end inline asm
	fma.rn.f32 	%f421, %f190, %f186, %f405;
	fma.rn.f32 	%f422, %f190, %f187, %f406;
	fma.rn.f32 	%f423, %f190, %f188, %f407;
	fma.rn.f32 	%f424, %f190, %f189, %f408;
	ld.shared.u16 	%rs223, [%r489+94];
	// begin inline asm
	{  cvt.f32.f16 %f191, %rs223;}

	// end inline asm
	fma.rn.f32 	%f425, %f191, %f186, %f409;
	fma.rn.f32 	%f426, %f191, %f187, %f410;
	fma.rn.f32 	%f427, %f191, %f188, %f411;
	fma.rn.f32 	%f428, %f191, %f189, %f412;
	ld.shared.u16 	%rs224, [%r489+128];
	// begin inline asm
	{  cvt.f32.f16 %f192, %rs224;}

	// end inline asm
	fma.rn.f32 	%f429, %f192, %f186, %f413;
	fma.rn.f32 	%f430, %f192, %f187, %f414;
	fma.rn.f32 	%f431, %f192, %f188, %f415;
	fma.rn.f32 	%f432, %f192, %f189, %f416;
	ld.shared.u16 	%rs225, [%r489+28];
	// begin inline asm
	{  cvt.f32.f16 %f193, %rs225;}

	// end inline asm
	ld.shared.u16 	%rs226, [%r488+1820];
	// begin inline asm
	{  cvt.f32.f16 %f194, %rs226;}

	// end inline asm
	fma.rn.f32 	%f433, %f193, %f194, %f417;
	ld.shared.u16 	%rs227, [%r488+1822];
	// begin inline asm
	{  cvt.f32.f16 %f195, %rs227;}

	// end inline asm
	fma.rn.f32 	%f434, %f193, %f195, %f418;
	ld.shared.u16 	%rs228, [%r488+1824];
	// begin inline asm
	{  cvt.f32.f16 %f196, %rs228;}

	// end inline asm
	fma.rn.f32 	%f435, %f193, %f196, %f419;
	ld.shared.u16 	%rs229, [%r488+1826];
	// begin inline asm
	{  cvt.f32.f16 %f197, %rs229;}

	// end inline asm
	fma.rn.f32 	%f436, %f193, %f197, %f420;
	ld.shared.u16 	%rs230, [%r489+62];
	// begin inline asm
	{  cvt.f32.f16 %f198, %rs230;}

	// end inline asm
	fma.rn.f32 	%f437, %f198, %f194, %f421;
	fma.rn.f32 	%f438, %f198, %f195, %f422;
	fma.rn.f32 	%f439, %f198, %f196, %f423;
	fma.rn.f32 	%f440, %f198, %f197, %f424;
	ld.shared.u16 	%rs231, [%r489+96];
	// begin inline asm
	{  cvt.f32.f16 %f199, %rs231;}

	// end inline asm
	fma.rn.f32 	%f441, %f199, %f194, %f425;
	fma.rn.f32 	%f442, %f199, %f195, %f426;
	fma.rn.f32 	%f443, %f199, %f196, %f427;
	fma.rn.f32 	%f444, %f199, %f197, %f428;
	ld.shared.u16 	%rs232, [%r489+130];
	// begin inline asm
	{  cvt.f32.f16 %f200, %rs232;}

	// end inline asm
	fma.rn.f32 	%f445, %f200, %f194, %f429;
	fma.rn.f32 	%f446, %f200, %f195, %f430;
	fma.rn.f32 	%f447, %f200, %f196, %f431;
	fma.rn.f32 	%f448, %f200, %f197, %f432;
	ld.shared.u16 	%rs233, [%r489+30];
	// begin inline asm
	{  cvt.f32.f16 %f201, %rs233;}

	// end inline asm
	ld.shared.u16 	%rs234, [%r488+1950];
	// begin inline asm
	{  cvt.f32.f16 %f202, %rs234;}

	// end inline asm
	fma.rn.f32 	%f16, %f201, %f202, %f433;
	ld.shared.u16 	%rs235, [%r488+1952];
	// begin inline asm
	{  cvt.f32.f16 %f203, %rs235;}

	// end inline asm
	fma.rn.f32 	%f15, %f201, %f203, %f434;
	ld.shared.u16 	%rs236, [%r488+1954];
	// begin inline asm
	{  cvt.f32.f16 %f204, %rs236;}

	// end inline asm
	fma.rn.f32 	%f14, %f201, %f204, %f435;
	ld.shared.u16 	%rs237, [%r488+1956];
	// begin inline asm
	{  cvt.f32.f16 %f205, %rs237;}

	// end inline asm
	fma.rn.f32 	%f13, %f201, %f205, %f436;
	ld.shared.u16 	%rs238, [%r489+64];
	// begin inline asm
	{  cvt.f32.f16 %f206, %rs238;}

	// end inline asm
	fma.rn.f32 	%f12, %f206, %f202, %f437;
	fma.rn.f32 	%f11, %f206, %f203, %f438;
	fma.rn.f32 	%f10, %f206, %f204, %f439;
	fma.rn.f32 	%f9, %f206, %f205, %f440;
	ld.shared.u16 	%rs239, [%r489+98];
	// begin inline asm
	{  cvt.f32.f16 %f207, %rs239;}

	// end inline asm
	fma.rn.f32 	%f8, %f207, %f202, %f441;
	fma.rn.f32 	%f7, %f207, %f203, %f442;
	fma.rn.f32 	%f6, %f207, %f204, %f443;
	fma.rn.f32 	%f5, %f207, %f205, %f444;
	ld.shared.u16 	%rs240, [%r489+132];
	// begin inline asm
	{  cvt.f32.f16 %f208, %rs240;}

	// end inline asm
	fma.rn.f32 	%f4, %f208, %f202, %f445;
	fma.rn.f32 	%f3, %f208, %f203, %f446;
	fma.rn.f32 	%f2, %f208, %f204, %f447;
	fma.rn.f32 	%f1, %f208, %f205, %f448;
	bar.sync 	0;
	add.s32 	%r1025, %r1025, 1;
	setp.eq.s32 	%p112, %r1025, %r7;
	@%p112 bra 	$L__BB2_63;
	bra.uni 	$L__BB2_59;
$L__BB2_675:
	setp.ge.u32 	%p213, %r119, %r327;
	@%p213 bra 	$L__BB2_684;
	setp.ge.u32 	%p214, %r120, %r328;
	mad.lo.s32 	%r583, %r119, %r328, %r120;
	mul.wide.u32 	%rd178, %r583, 2;
	add.s64 	%rd58, %rd4, %rd178;
	@%p214 bra 	$L__BB2_678;
	mul.f32 	%f1073, %f49, %f16;
	// begin inline asm
	{  cvt.rn.f16.f32 %rs289, %f1073;}

	// end inline asm
	st.global.u16 	[%rd58], %rs289;
$L__BB2_678:
	add.s32 	%r584, %r120, 1;
	setp.ge.u32 	%p215, %r584, %r328;
	@%p215 bra 	$L__BB2_680;
	mul.f32 	%f1074, %f49, %f15;
	// begin inline asm
	{  cvt.rn.f16.f32 %rs290, %f1074;}

	// end inline asm
	st.global.u16 	[%rd58+2], %rs290;
$L__BB2_680:
	add.s32 	%r585, %r120, 2;
	setp.ge.u32 	%p216, %r585, %r328;
	@%p216 bra 	$L__BB2_682;
	mul.f32 	%f1075, %f49, %f14;
	// begin inline asm
	{  cvt.rn.f16.f32 %rs291, %f1075;}

	// end inline asm
	st.global.u16 	[%rd58+4], %rs291;
$L__BB2_682:
	add.s32 	%r586, %r120, 3;
	setp.ge.u32 	%p217, %r586, %r328;
	@%p217 bra 	$L__BB2_684;
	mul.f32 	%f1076, %f49, %f13;
	// begin inline asm
	{  cvt.rn.f16.f32 %rs292, %f1076;}

	// end inline asm
	st.global.u16 	[%rd58+6], %rs292;
$L__BB2_684:
	add.s32 	%r315, %r119, 1;
	setp.ge.u32 	%p218, %r315, %r327;
	@%p218 bra 	$L__BB2_693;
	mul.lo.s32 	%r316, %r315, %r328;
	setp.ge.u32 	%p219, %r120, %r328;
	@%p219 bra 	$L__BB2_687;
	mul.f32 	%f1077, %f49, %f12;
	// begin inline asm
	{  cvt.rn.f16.f32 %rs293, %f1077;}

	// end inline asm
	add.s32 	%r587, %r120, %r316;
	mul.wide.u32 	%rd179, %r587, 2;
	add.s64 	%rd180, %rd4, %rd179;
	st.global.u16 	[%rd180], %rs293;
$L__BB2_687:
	add.s32 	%r317, %r120, 1;
	setp.ge.u32 	%p220, %r317, %r328;
	@%p220 bra 	$L__BB2_689;
	mul.f32 	%f1078, %f49, %f11;
	// begin inline asm
	{  cvt.rn.f16.f32 %rs294, %f1078;}

	// end inline asm
	add.s32 	%r588, %r317, %r316;
	mul.wide.u32 	%rd181, %r588, 2;
	add.s64 	%rd182, %rd4, %rd181;
	st.global.u16 	[%rd182], %rs294;
$L__BB2_689:
	add.s32 	%r318, %r120, 2;
	setp.ge.u32 	%p221, %r318, %r328;
	@%p221 bra 	$L__BB2_691;
	mul.f32 	%f1079, %f49, %f10;
	// begin inline asm
	{  cvt.rn.f16.f32 %rs295, %f1079;}

	// end inline asm
	add.s32 	%r589, %r318, %r316;
	mul.wide.u32 	%rd183, %r589, 2;
	add.s64 	%rd184, %rd4, %rd183;
	st.global.u16 	[%rd184], %rs295;
$L__BB2_691:
	add.s32 	%r319, %r120, 3;
	setp.ge.u32 	%p222, %r319, %r328;
	@%p222 bra 	$L__BB2_693;
	mul.f32 	%f1080, %f49, %f9;
	// begin inline asm
	{  cvt.rn.f16.f32 %rs296, %f1080;}

	// end inline asm
	add.s32 	%r590, %r319, %r316;
	mul.wide.u32 	%rd185, %r590, 2;
	add.s64 	%rd186, %rd4, %rd185;
	st.global.u16 	[%rd186], %rs296;
$L__BB2_693:
	add.s32 	%r320, %r119, 2;
	setp.ge.u32 	%p223, %r320, %r327;
	@%p223 bra 	$L__BB2_702;
	mul.lo.s32 	%r321, %r320, %r328;
	setp.ge.u32 	%p224, %r120, %r328;
	add.s32 	%r591, %r120, %r321;
	mul.wide.u32 	%rd187, %r591, 2;
	add.s64 	%rd59, %rd4, %rd187;
	@%p224 bra 	$L__BB2_696;
	mul.f32 	%f1081, %f49, %f8;
	// begin inline asm
	{  cvt.rn.f16.f32 %rs297, %f1081;}

	// end inline asm
	st.global.u16 	[%rd59], %rs297;
$L__BB2_696:
	add.s32 	%r592, %r120, 1;
	setp.ge.u32 	%p225, %r592, %r328;
	@%p225 bra 	$L__BB2_698;
	mul.f32 	%f1082, %f49, %f7;
	// begin inline asm
	{  cvt.rn.f16.f32 %rs298, %f1082;}

	// end inline asm
	st.global.u16 	[%rd59+2], %rs298;
$L__BB2_698:
	add.s32 	%r593, %r120, 2;
	setp.ge.u32 	%p226, %r593, %r328;
	add.s32 	%r594, %r593, %r321;
	mul.wide.u32 	%rd188, %r594, 2;
	add.s64 	%rd60, %rd4, %rd188;
	@%p226 bra 	$L__BB2_700;
	mul.f32 	%f1083, %f49, %f6;
	// begin inline asm
	{  cvt.rn.f16.f32 %rs299, %f1083;}

	// end inline asm
	st.global.u16 	[%rd60], %rs299;
$L__BB2_700:
	add.s32 	%r595, %r120, 3;
	setp.ge.u32 	%p227, %r595, %r328;
	@%p227 bra 	$L__BB2_702;
	mul.f32 	%f1084, %f49, %f5;
	// begin inline asm
	{  cvt.rn.f16.f32 %rs300, %f1084;}

	// end inline asm
	st.global.u16 	[%rd60+2], %rs300;
$L__BB2_702:
	add.s32 	%r322, %r119, 3;
	setp.ge.u32 	%p228, %r322, %r327;
	@%p228 bra 	$L__BB2_711;
	mul.lo.s32 	%r323, %r322, %r328;
	setp.ge.u32 	%p229, %r120, %r328;
	@%p229 bra 	$L__BB2_705;
	mul.f32 	%f1085, %f49, %f4;
	// begin inline asm
	{  cvt.rn.f16.f32 %rs301, %f1085;}

	// end inline asm
	add.s32 	%r596, %r120, %r323;
	mul.wide.u32 	%rd189, %r596, 2;
	add.s64 	%rd190, %rd4, %rd189;
	st.global.u16 	[%rd190], %rs301;
$L__BB2_705:
	add.s32 	%r324, %r120, 1;
	setp.ge.u32 	%p230, %r324, %r328;
	@%p230 bra 	$L__BB2_707;
	mul.f32 	%f1086, %f49, %f3;
	// begin inline asm
	{  cvt.rn.f16.f32 %rs302, %f1086;}

	// end inline asm
	add.s32 	%r597, %r324, %r323;
	mul.wide.u32 	%rd191, %r597, 2;
	add.s64 	%rd192, %rd4, %rd191;
	st.global.u16 	[%rd192], %rs302;
$L__BB2_707:
	add.s32 	%r325, %r120, 2;
	setp.ge.u32 	%p231, %r325, %r328;
	@%p231 bra 	$L__BB2_709;
	mul.f32 	%f1087, %f49, %f2;
	// begin inline asm
	{  cvt.rn.f16.f32 %rs303, %f1087;}

	// end inline asm
	add.s32 	%r598, %r325, %r323;
	mul.wide.u32 	%rd193, %r598, 2;
	add.s64 	%rd194, %rd4, %rd193;
	st.global.u16 	[%rd194], %rs303;
$L__BB2_709:
	add.s32 	%r326, %r120, 3;
	setp.ge.u32 	%p232, %r326, %r328;
	@%p232 bra 	$L__BB2_711;
	mul.f32 	%f1088, %f49, %f1;
	// begin inline asm
	{  cvt.rn.f16.f32 %rs304, %f1088;}

	// end inline asm
	add.s32 	%r599, %r326, %r323;
	mul.wide.u32 	%rd195, %r599, 2;
	add.s64 	%rd196, %rd4, %rd195;
	st.global.u16 	[%rd196], %rs304;
$L__BB2_711:
	ret;

}


// ===== COMPILED SASS (sm_100) =====

	.target	sm_100

	.elftype	@"ET_EXEC"


//--------------------- .note.nv.tkinfo           --------------------------
	.section	.note.nv.tkinfo,"",@"SHT_NOTE"
	.sectionflags	@"SHF_NOTE_NV_TKINFO"
	.tkinfo
        /*0018*/ 	.word	0x00000002
        /*0030*/ 	.string	""
        /*0030*/ 	.string	"ptxas"
        /*0030*/ 	.string	"Cuda compilation tools, release 13.0, V13.0.88"
        /*0030*/ 	.string	"Build cuda_13.0.r13.0/compiler.36424714_0"
        /*0030*/ 	.string	"-arch sm_100 -m 64 "



//--------------------- .note.nv.cuinfo           --------------------------
	.section	.note.nv.cuinfo,"",@"SHT_NOTE"
	.sectionflags	@"SHF_NOTE_NV_CUINFO"
        /*0018*/ 	.short	0x0002
        /*001a*/ 	.short	0x0064
        /*001c*/ 	.short	0x0082
	.zero		2


//--------------------- .nv.info                  --------------------------
	.section	.nv.info,"",@"SHT_CUDA_INFO"
	.align	4


	//----- nvinfo : EIATTR_REGCOUNT
	.align		4
        /*0000*/ 	.byte	0x04, 0x2f
        /*0002*/ 	.short	(.L_1 - .L_0)
	.align		4
.L_0:
        /*0004*/ 	.word	index@(steel_gemm_fused_nax_kernel)
        /*0008*/ 	.word	0x00000050


	//----- nvinfo : EIATTR_FRAME_SIZE
	.align		4
.L_1:
        /*000c*/ 	.byte	0x04, 0x11
        /*000e*/ 	.short	(.L_3 - .L_2)
	.align		4
.L_2:
        /*0010*/ 	.word	index@($__internal_2_$__cuda_sm3x_div_rn_noftz_f32_slowpath)
        /*0014*/ 	.word	0x00000000


	//----- nvinfo : EIATTR_FRAME_SIZE
	.align		4
.L_3:
        /*0018*/ 	.byte	0x04, 0x11
        /*001a*/ 	.short	(.L_5 - .L_4)
	.align		4
.L_4:
        /*001c*/ 	.word	index@(steel_gemm_fused_nax_kernel)
        /*0020*/ 	.word	0x00000000


	//----- nvinfo : EIATTR_REGCOUNT
	.align		4
.L_5:
        /*0024*/ 	.byte	0x04, 0x2f
        /*0026*/ 	.short	(.L_7 - .L_6)
	.align		4
.L_6:
        /*0028*/ 	.word	index@(steel_gemm_glu_nax_kernel)
        /*002c*/ 	.word	0x00000050


	//----- nvinfo : EIATTR_FRAME_SIZE
	.align		4
.L_7:
        /*0030*/ 	.byte	0x04, 0x11
        /*0032*/ 	.short	(.L_9 - .L_8)
	.align		4
.L_8:
        /*0034*/ 	.word	index@($__internal_1_$__cuda_sm3x_div_rn_noftz_f32_slowpath)
        /*0038*/ 	.word	0x00000000


	//----- nvinfo : EIATTR_FRAME_SIZE
	.align		4
.L_9:
        /*003c*/ 	.byte	0x04, 0x11
        /*003e*/ 	.short	(.L_11 - .L_10)
	.align		4
.L_10:
        /*0040*/ 	.word	index@(steel_gemm_glu_nax_kernel)
        /*0044*/ 	.word	0x00000000


	//----- nvinfo : EIATTR_REGCOUNT
	.align		4
.L_11:
        /*0048*/ 	.byte	0x04, 0x2f
        /*004a*/ 	.short	(.L_13 - .L_12)
	.align		4
.L_12:
        /*004c*/ 	.word	index@(steel_gemm_fused_nax_fp16_kernel)
        /*0050*/ 	.word	0x00000040


	//----- nvinfo : EIATTR_FRAME_SIZE
	.align		4
.L_13:
        /*0054*/ 	.byte	0x04, 0x11
        /*0056*/ 	.short	(.L_15 - .L_14)
	.align		4
.L_14:
        /*0058*/ 	.word	index@($__internal_0_$__cuda_sm3x_div_rn_noftz_f32_slowpath)
        /*005c*/ 	.word	0x00000000


	//----- nvinfo : EIATTR_FRAME_SIZE
	.align		4
.L_15:
        /*0060*/ 	.byte	0x04, 0x11
        /*0062*/ 	.short	(.L_17 - .L_16)
	.align		4
.L_16:
        /*0064*/ 	.word	index@(steel_gemm_fused_nax_fp16_kernel)
        /*0068*/ 	.word	0x00000000


	//----- nvinfo : EIATTR_MIN_STACK_SIZE
	.align		4
.L_17:
        /*006c*/ 	.byte	0x04, 0x12
        /*006e*/ 	.short	(.L_19 - .L_18)
	.align		4
.L_18:
        /*0070*/ 	.word	index@(steel_gemm_fused_nax_fp16_kernel)
        /*0074*/ 	.word	0x00000000


	//----- nvinfo : EIATTR_MIN_STACK_SIZE
	.align		4
.L_19:
        /*0078*/ 	.byte	0x04, 0x12
        /*007a*/ 	.short	(.L_21 - .L_20)
	.align		4
.L_20:
        /*007c*/ 	.word	index@(steel_gemm_glu_nax_kernel)
        /*0080*/ 	.word	0x00000000


	//----- nvinfo : EIATTR_MIN_STACK_SIZE
	.align		4
.L_21:
        /*0084*/ 	.byte	0x04, 0x12
        /*0086*/ 	.short	(.L_23 - .L_22)
	.align		4
.L_22:
        /*0088*/ 	.word	index@(steel_gemm_fused_nax_kernel)
        /*008c*/ 	.word	0x00000000
.L_23:


//--------------------- .nv.compat                --------------------------
	.section	.nv.compat,"",@"SHT_CUDA_COMPAT_INFO"
	.align	4
        /*0000*/ 	.byte	0x02, 0x09, 0x00, 0x00, 0x02, 0x02, 0x01, 0x00, 0x02, 0x05, 0x05, 0x00, 0x03, 0x07, 0x01, 0x01
        /*0010*/ 	.byte	0x02, 0x03, 0x00, 0x00, 0x02, 0x06, 0x01, 0x00, 0x04, 0x0b, 0x08, 0x00, 0x01, 0x00, 0x00, 0x00
        /*0020*/ 	.byte	0x00, 0x00, 0x00, 0x00


//--------------------- .nv.info.steel_gemm_fused_nax_fp16_kernel --------------------------
	.section	.nv.info.steel_gemm_fused_nax_fp16_kernel,"",@"SHT_CUDA_INFO"
	.sectionflags	@""
	.align	4


	//----- nvinfo : EIATTR_CUDA_API_VERSION
	.align		4
        /*0000*/ 	.byte	0x04, 0x37
        /*0002*/ 	.short	(.L_25 - .L_24)
.L_24:
        /*0004*/ 	.word	0x00000082


	//----- nvinfo : EIATTR_KPARAM_INFO
	.align		4
.L_25:
        /*0008*/ 	.byte	0x04, 0x17
        /*000a*/ 	.short	(.L_27 - .L_26)
.L_26:
        /*000c*/ 	.word	0x00000000
        /*0010*/ 	.short	0x0009
        /*0012*/ 	.short	0x0034
        /*0014*/ 	.byte	0x00, 0xf0, 0x11, 0x00


	//----- nvinfo : EIATTR_KPARAM_INFO
	.align		4
.L_27:
        /*0018*/ 	.byte	0x04, 0x17
        /*001a*/ 	.short	(.L_29 - .L_28)
.L_28:
        /*001c*/ 	.word	0x00000000
        /*0020*/ 	.short	0x0008
        /*0022*/ 	.short	0x0030
        /*0024*/ 	.byte	0x00, 0xf0, 0x11, 0x00


	//----- nvinfo : EIATTR_KPARAM_INFO
	.align		4
.L_29:
        /*0028*/ 	.byte	0x04, 0x17
        /*002a*/ 	.short	(.L_31 - .L_30)
.L_30:
        /*002c*/ 	.word	0x00000000
        /*0030*/ 	.short	0x0007
        /*0032*/ 	.short	0x002c
        /*0034*/ 	.byte	0x00, 0xf0, 0x11, 0x00


	//----- nvinfo : EIATTR_KPARAM_INFO
	.align		4
.L_31:
        /*0038*/ 	.byte	0x04, 0x17
        /*003a*/ 	.short	(.L_33 - .L_32)
.L_32:
        /*003c*/ 	.word	0x00000000
        /*0040*/ 	.short	0x0006
        /*0042*/ 	.short	0x0028
        /*0044*/ 	.byte	0x00, 0xf0, 0x11, 0x00


	//----- nvinfo : EIATTR_KPARAM_INFO
	.align		4
.L_33:
        /*0048*/ 	.byte	0x04, 0x17
        /*004a*/ 	.short	(.L_35 - .L_34)
.L_34:
        /*004c*/ 	.word	0x00000000
        /*0050*/ 	.short	0x0005
        /*0052*/ 	.short	0x0024
        /*0054*/ 	.byte	0x00, 0xf0, 0x11, 0x00


	//----- nvinfo : EIATTR_KPARAM_INFO
	.align		4
.L_35:
        /*0058*/ 	.byte	0x04, 0x17
        /*005a*/ 	.short	(.L_37 - .L_36)
.L_36:
        /*005c*/ 	.word	0x00000000
        /*0060*/ 	.short	0x0004
        /*0062*/ 	.short	0x0020
        /*0064*/ 	.byte	0x00, 0xf0, 0x11, 0x00


	//----- nvinfo : EIATTR_KPARAM_INFO
	.align		4
.L_37:
        /*0068*/ 	.byte	0x04, 0x17
        /*006a*/ 	.short	(.L_39 - .L_38)
.L_38:
        /*006c*/ 	.word	0x00000000
        /*0070*/ 	.short	0x0003
        /*0072*/ 	.short	0x0018
        /*0074*/ 	.byte	0x00, 0xf5, 0x21, 0x00


	//----- nvinfo : EIATTR_KPARAM_INFO
	.align		4
.L_39:
        /*0078*/ 	.byte	0x04, 0x17
        /*007a*/ 	.short	(.L_41 - .L_40)
.L_40:
        /*007c*/ 	.word	0x00000000
        /*0080*/ 	.short	0x0002
        /*0082*/ 	.short	0x0010
        /*0084*/ 	.byte	0x00, 0xf5, 0x21, 0x00


	//----- nvinfo : EIATTR_KPARAM_INFO
	.align		4
.L_41:
        /*0088*/ 	.byte	0x04, 0x17
        /*008a*/ 	.short	(.L_43 - .L_42)
.L_42:
        /*008c*/ 	.word	0x00000000
        /*0090*/ 	.short	0x0001
        /*0092*/ 	.short	0x0008
        /*0094*/ 	.byte	0x00, 0xf5, 0x21, 0x00


	//----- nvinfo : EIATTR_KPARAM_INFO
	.align		4
.L_43:
        /*0098*/ 	.byte	0x04, 0x17
        /*009a*/ 	.short	(.L_45 - .L_44)
.L_44:
        /*009c*/ 	.word	0x00000000
        /*00a0*/ 	.short	0x0000
        /*00a2*/ 	.short	0x0000
        /*00a4*/ 	.byte	0x00, 0xf5, 0x21, 0x00


	//----- nvinfo : EIATTR_SPARSE_MMA_MASK
	.align		4
.L_45:
        /*00a8*/ 	.byte	0x03, 0x50
        /*00aa*/ 	.short	0x0000


	//----- nvinfo : EIATTR_MAXREG_COUNT
	.align		4
        /*00ac*/ 	.byte	0x03, 0x1b
        /*00ae*/ 	.short	0x00ff


	//----- nvinfo : EIATTR_NUM_BARRIERS
	.align		4
        /*00b0*/ 	.byte	0x02, 0x4c
        /*00b2*/ 	.byte	0x01
	.zero		1


	//----- nvinfo : EIATTR_MERCURY_ISA_VERSION
	.align		4
        /*00b4*/ 	.byte	0x03, 0x5f
        /*00b6*/ 	.short	0x0101


	//----- nvinfo : EIATTR_UNUSED_LOAD_BYTE_OFFSET
	.align		4
        /*00b8*/ 	.byte	0x04, 0x44
        /*00ba*/ 	.short	(.L_47 - .L_46)


	//   ....[0]....
.L_46:
        /*00bc*/ 	.word	0x00002970
        /*00c0*/ 	.word	0x000000fc


	//   ....[1]....
        /*00c4*/ 	.word	0x00002b30
        /*00c8*/ 	.word	0x000000fc


	//   ....[2]....
        /*00cc*/ 	.word	0x00002e60
        /*00d0*/ 	.word	0x0000003f


	//   ....[3]....
        /*00d4*/ 	.word	0x000031d0
        /*00d8*/ 	.word	0x000000fc


	//   ....[4]....
        /*00dc*/ 	.word	0x00003510
        /*00e0*/ 	.word	0x0000003f


	//   ....[5]....
        /*00e4*/ 	.word	0x00003880
        /*00e8*/ 	.word	0x000000fc


	//   ....[6]....
        /*00ec*/ 	.word	0x00003bd0
        /*00f0*/ 	.word	0x0000003f


	//   ....[7]....
        /*00f4*/ 	.word	0x00003f00
        /*00f8*/ 	.word	0x000000fc


	//   ....[8]....
        /*00fc*/ 	.word	0x00003f40
        /*0100*/ 	.word	0x0000003f


	//   ....[9]....
        /*0104*/ 	.word	0x00004170
        /*0108*/ 	.word	0x0000003f


	//----- nvinfo : EIATTR_VRC_CTA_INIT_COUNT
	.align		4
.L_47:
        /*010c*/ 	.byte	0x02, 0x4a
	.zero		1
	.zero		1


	//----- nvinfo : EIATTR_EXIT_INSTR_OFFSETS
	.align		4
        /*0110*/ 	.byte	0x04, 0x1c
        /*0112*/ 	.short	(.L_49 - .L_48)


	//   ....[0]....
.L_48:
        /*0114*/ 	.word	0x00009ff0


	//   ....[1]....
        /*0118*/ 	.word	0x0000a430


	//   ....[2]....
        /*011c*/ 	.word	0x0000a530


	//   ....[3]....
        /*0120*/ 	.word	0x0000ada0


	//   ....[4]....
        /*0124*/ 	.word	0x0000b010


	//   ....[5]....
        /*0128*/ 	.word	0x0000b880


	//   ....[6]....
        /*012c*/ 	.word	0x0000bb00


	//   ....[7]....
        /*0130*/ 	.word	0x0000bec0


	//   ....[8]....
        /*0134*/ 	.word	0x0000bfd0


	//   ....[9]....
        /*0138*/ 	.word	0x00010eb0


	//   ....[10]....
        /*013c*/ 	.word	0x00011210


	//   ....[11]....
        /*0140*/ 	.word	0x000112c0


	//   ....[12]....
        /*0144*/ 	.word	0x00011a40


	//   ....[13]....
        /*0148*/ 	.word	0x00011c60


	//   ....[14]....
        /*014c*/ 	.word	0x000123e0


	//   ....[15]....
        /*0150*/ 	.word	0x00012610


	//   ....[16]....
        /*0154*/ 	.word	0x000128f0


	//   ....[17]....
        /*0158*/ 	.word	0x000129b0


	//   ....[18]....
        /*015c*/ 	.word	0x00017800


	//   ....[19]....
        /*0160*/ 	.word	0x00017b50


	//   ....[20]....
        /*0164*/ 	.word	0x00017c10


	//   ....[21]....
        /*0168*/ 	.word	0x00018400


	//   ....[22]....
        /*016c*/ 	.word	0x00018640


	//   ....[23]....
        /*0170*/ 	.word	0x00018df0


	//   ....[24]....
        /*0174*/ 	.word	0x00019030


	//   ....[25]....
        /*0178*/ 	.word	0x00019300


	//   ....[26]....
        /*017c*/ 	.word	0x000193d0


	//   ....[27]....
        /*0180*/ 	.word	0x00019b50


	//   ....[28]....
        /*0184*/ 	.word	0x00019d30


	//   ....[29]....
        /*0188*/ 	.word	0x00019db0


	//   ....[30]....
        /*018c*/ 	.word	0x0001b8d0


	//   ....[31]....
        /*0190*/ 	.word	0x0001c000


	//   ....[32]....
        /*0194*/ 	.word	0x0001c200


	//   ....[33]....
        /*0198*/ 	.word	0x0001dcc0


	//   ....[34]....
        /*019c*/ 	.word	0x0001e3b0


	//   ....[35]....
        /*01a0*/ 	.word	0x0001e5b0


	//   ....[36]....
        /*01a4*/ 	.word	0x0001ed50


	//   ....[37]....
        /*01a8*/ 	.word	0x0001ef60


	//   ....[38]....
        /*01ac*/ 	.word	0x0001eff0


	//----- nvinfo : EIATTR_CRS_STACK_SIZE
	.align		4
.L_49:
        /*01b0*/ 	.byte	0x04, 0x1e
        /*01b2*/ 	.short	(.L_51 - .L_50)
.L_50:
        /*01b4*/ 	.word	0x00000000


	//----- nvinfo : EIATTR_CBANK_PARAM_SIZE
	.align		4
.L_51:
        /*01b8*/ 	.byte	0x03, 0x19
        /*01ba*/ 	.short	0x0038


	//----- nvinfo : EIATTR_PARAM_CBANK
	.align		4
        /*01bc*/ 	.byte	0x04, 0x0a
        /*01be*/ 	.short	(.L_53 - .L_52)
	.align		4
.L_52:
        /*01c0*/ 	.word	index@(.nv.constant0.steel_gemm_fused_nax_fp16_kernel)
        /*01c4*/ 	.short	0x0380
        /*01c6*/ 	.short	0x0038


	//----- nvinfo : EIATTR_SW_WAR
	.align		4
.L_53:
        /*01c8*/ 	.byte	0x04, 0x36
        /*01ca*/ 	.short	(.L_55 - .L_54)
.L_54:
        /*01cc*/ 	.word	0x00000008
.L_55:


//--------------------- .nv.info.steel_gemm_glu_nax_kernel --------------------------
	.section	.nv.info.steel_gemm_glu_nax_kernel,"",@"SHT_CUDA_INFO"
	.sectionflags	@""
	.align	4


	//----- nvinfo : EIATTR_CUDA_API_VERSION
	.align		4
        /*0000*/ 	.byte	0x04, 0x37
        /*0002*/ 	.short	(.L_57 - .L_56)
.L_56:
        /*0004*/ 	.word	0x00000082


	//----- nvinfo : EIATTR_KPARAM_INFO
	.align		4
.L_57:
        /*0008*/ 	.byte	0x04, 0x17
        /*000a*/ 	.short	(.L_59 - .L_58)
.L_58:
        /*000c*/ 	.word	0x00000000
        /*0010*/ 	.short	0x0006
        /*0012*/ 	.short	0x0028
        /*0014*/ 	.byte	0x00, 0xf0, 0x11, 0x00


	//----- nvinfo : EIATTR_KPARAM_INFO
	.align		4
.L_59:
        /*0018*/ 	.byte	0x04, 0x17
        /*001a*/ 	.short	(.L_61 - .L_60)
.L_60:
        /*001c*/ 	.word	0x00000000
        /*0020*/ 	.short	0x0005
        /*0022*/ 	.short	0x0024
        /*0024*/ 	.byte	0x00, 0xf0, 0x11, 0x00


	//----- nvinfo : EIATTR_KPARAM_INFO
	.align		4
.L_61:
        /*0028*/ 	.byte	0x04, 0x17
        /*002a*/ 	.short	(.L_63 - .L_62)
.L_62:
        /*002c*/ 	.word	0x00000000
        /*0030*/ 	.short	0x0004
        /*0032*/ 	.short	0x0020
        /*0034*/ 	.byte	0x00, 0xf0, 0x11, 0x00


	//----- nvinfo : EIATTR_KPARAM_INFO
	.align		4
.L_63:
        /*0038*/ 	.byte	0x04, 0x17
        /*003a*/ 	.short	(.L_65 - .L_64)
.L_64:
        /*003c*/ 	.word	0x00000000
        /*0040*/ 	.short	0x0003
        /*0042*/ 	.short	0x0018
        /*0044*/ 	.byte	0x00, 0xf5, 0x21, 0x00


	//----- nvinfo : EIATTR_KPARAM_INFO
	.align		4
.L_65:
        /*0048*/ 	.byte	0x04, 0x17
        /*004a*/ 	.short	(.L_67 - .L_66)
.L_66:
        /*004c*/ 	.word	0x00000000
        /*0050*/ 	.short	0x0002
        /*0052*/ 	.short	0x0010
        /*0054*/ 	.byte	0x00, 0xf5, 0x21, 0x00


	//----- nvinfo : EIATTR_KPARAM_INFO
	.align		4
.L_67:
        /*0058*/ 	.byte	0x04, 0x17
        /*005a*/ 	.short	(.L_69 - .L_68)
.L_68:
        /*005c*/ 	.word	0x00000000
        /*0060*/ 	.short	0x0001
        /*0062*/ 	.short	0x0008
        /*0064*/ 	.byte	0x00, 0xf5, 0x21, 0x00


	//----- nvinfo : EIATTR_KPARAM_INFO
	.align		4
.L_69:
        /*0068*/ 	.byte	0x04, 0x17
        /*006a*/ 	.short	(.L_71 - .L_70)
.L_70:
        /*006c*/ 	.word	0x00000000
        /*0070*/ 	.short	0x0000
        /*0072*/ 	.short	0x0000
        /*0074*/ 	.byte	0x00, 0xf5, 0x21, 0x00


	//----- nvinfo : EIATTR_SPARSE_MMA_MASK
	.align		4
.L_71:
        /*0078*/ 	.byte	0x03, 0x50
        /*007a*/ 	.short	0x0000


	//----- nvinfo : EIATTR_MAXREG_COUNT
	.align		4
        /*007c*/ 	.byte	0x03, 0x1b
        /*007e*/ 	.short	0x00ff


	//----- nvinfo : EIATTR_NUM_BARRIERS
	.align		4
        /*0080*/ 	.byte	0x02, 0x4c
        /*0082*/ 	.byte	0x01
	.zero		1


	//----- nvinfo : EIATTR_MERCURY_ISA_VERSION
	.align		4
        /*0084*/ 	.byte	0x03, 0x5f
        /*0086*/ 	.short	0x0101


	//----- nvinfo : EIATTR_UNUSED_LOAD_BYTE_OFFSET
	.align		4
        /*0088*/ 	.byte	0x04, 0x44
        /*008a*/ 	.short	(.L_73 - .L_72)


	//   ....[0]....
.L_72:
        /*008c*/ 	.word	0x000030c0
        /*0090*/ 	.word	0x0000fff0


	//   ....[1]....
        /*0094*/ 	.word	0x00003100
        /*0098*/ 	.word	0x0000ff0f


	//   ....[2]....
        /*009c*/ 	.word	0x00003110
        /*00a0*/ 	.word	0x0000f0ff


	//   ....[3]....
        /*00a4*/ 	.word	0x00003330
        /*00a8*/ 	.word	0x0000fff0


	//   ....[4]....
        /*00ac*/ 	.word	0x00003340
        /*00b0*/ 	.word	0x0000fff0


	//   ....[5]....
        /*00b4*/ 	.word	0x00003780
        /*00b8*/ 	.word	0x00000fff


	//   ....[6]....
        /*00bc*/ 	.word	0x00003800
        /*00c0*/ 	.word	0x00000fff


	//   ....[7]....
        /*00c4*/ 	.word	0x00003b40
        /*00c8*/ 	.word	0x0000fff0


	//   ....[8]....
        /*00cc*/ 	.word	0x00003c60
        /*00d0*/ 	.word	0x0000fff0


	//   ....[9]....
        /*00d4*/ 	.word	0x00004030
        /*00d8*/ 	.word	0x00000fff


	//   ....[10]....
        /*00dc*/ 	.word	0x00004130
        /*00e0*/ 	.word	0x00000fff


	//   ....[11]....
        /*00e4*/ 	.word	0x000044d0
        /*00e8*/ 	.word	0x0000fff0


	//   ....[12]....
        /*00ec*/ 	.word	0x000045a0
        /*00f0*/ 	.word	0x0000fff0


	//   ....[13]....
        /*00f4*/ 	.word	0x00004910
        /*00f8*/ 	.word	0x00000fff


	//   ....[14]....
        /*00fc*/ 	.word	0x00004a70
        /*0100*/ 	.word	0x00000fff


	//   ....[15]....
        /*0104*/ 	.word	0x00004d80
        /*0108*/ 	.word	0x0000fff0


	//   ....[16]....
        /*010c*/ 	.word	0x00004e10
        /*0110*/ 	.word	0x00000fff


	//   ....[17]....
        /*0114*/ 	.word	0x00004e50
        /*0118*/ 	.word	0x0000fff0


	//   ....[18]....
        /*011c*/ 	.word	0x00005150
        /*0120*/ 	.word	0x00000fff


	//   ....[19]....
        /*0124*/ 	.word	0x00005190
        /*0128*/ 	.word	0x00000fff


	//----- nvinfo : EIATTR_VRC_CTA_INIT_COUNT
	.align		4
.L_73:
        /*012c*/ 	.byte	0x02, 0x4a
	.zero		1
	.zero		1


	//----- nvinfo : EIATTR_EXIT_INSTR_OFFSETS
	.align		4
        /*0130*/ 	.byte	0x04, 0x1c
        /*0132*/ 	.short	(.L_75 - .L_74)


	//   ....[0]....
.L_74:
        /*0134*/ 	.word	0x00007020


	//   ....[1]....
        /*0138*/ 	.word	0x00007750


	//   ....[2]....
        /*013c*/ 	.word	0x00007950


	//----- nvinfo : EIATTR_CRS_STACK_SIZE
	.align		4
.L_75:
        /*0140*/ 	.byte	0x04, 0x1e
        /*0142*/ 	.short	(.L_77 - .L_76)
.L_76:
        /*0144*/ 	.word	0x00000000


	//----- nvinfo : EIATTR_CBANK_PARAM_SIZE
	.align		4
.L_77:
        /*0148*/ 	.byte	0x03, 0x19
        /*014a*/ 	.short	0x002c


	//----- nvinfo : EIATTR_PARAM_CBANK
	.align		4
        /*014c*/ 	.byte	0x04, 0x0a
        /*014e*/ 	.short	(.L_79 - .L_78)
	.align		4
.L_78:
        /*0150*/ 	.word	index@(.nv.constant0.steel_gemm_glu_nax_kernel)
        /*0154*/ 	.short	0x0380
        /*0156*/ 	.short	0x002c


	//----- nvinfo : EIATTR_SW_WAR
	.align		4
.L_79:
        /*0158*/ 	.byte	0x04, 0x36
        /*015a*/ 	.short	(.L_81 - .L_80)
.L_80:
        /*015c*/ 	.word	0x00000008
.L_81:


//--------------------- .nv.info.steel_gemm_fused_nax_kernel --------------------------
	.section	.nv.info.steel_gemm_fused_nax_kernel,"",@"SHT_CUDA_INFO"
	.sectionflags	@""
	.align	4


	//----- nvinfo : EIATTR_CUDA_API_VERSION
	.align		4
        /*0000*/ 	.byte	0x04, 0x37
        /*0002*/ 	.short	(.L_83 - .L_82)
.L_82:
        /*0004*/ 	.word	0x00000082


	//----- nvinfo : EIATTR_KPARAM_INFO
	.align		4
.L_83:
        /*0008*/ 	.byte	0x04, 0x17
        /*000a*/ 	.short	(.L_85 - .L_84)
.L_84:
        /*000c*/ 	.word	0x00000000
        /*0010*/ 	.short	0x0009
        /*0012*/ 	.short	0x0034
        /*0014*/ 	.byte	0x00, 0xf0, 0x11, 0x00


	//----- nvinfo : EIATTR_KPARAM_INFO
	.align		4
.L_85:
        /*0018*/ 	.byte	0x04, 0x17
        /*001a*/ 	.short	(.L_87 - .L_86)
.L_86:
        /*001c*/ 	.word	0x00000000
        /*0020*/ 	.short	0x0008
        /*0022*/ 	.short	0x0030
        /*0024*/ 	.byte	0x00, 0xf0, 0x11, 0x00


	//----- nvinfo : EIATTR_KPARAM_INFO
	.align		4
.L_87:
        /*0028*/ 	.byte	0x04, 0x17
        /*002a*/ 	.short	(.L_89 - .L_88)
.L_88:
        /*002c*/ 	.word	0x00000000
        /*0030*/ 	.short	0x0007
        /*0032*/ 	.short	0x002c
        /*0034*/ 	.byte	0x00, 0xf0, 0x11, 0x00


	//----- nvinfo : EIATTR_KPARAM_INFO
	.align		4
.L_89:
        /*0038*/ 	.byte	0x04, 0x17
        /*003a*/ 	.short	(.L_91 - .L_90)
.L_90:
        /*003c*/ 	.word	0x00000000
        /*0040*/ 	.short	0x0006
        /*0042*/ 	.short	0x0028
        /*0044*/ 	.byte	0x00, 0xf0, 0x11, 0x00


	//----- nvinfo : EIATTR_KPARAM_INFO
	.align		4
.L_91:
        /*0048*/ 	.byte	0x04, 0x17
        /*004a*/ 	.short	(.L_93 - .L_92)
.L_92:
        /*004c*/ 	.word	0x00000000
        /*0050*/ 	.short	0x0005
        /*0052*/ 	.short	0x0024
        /*0054*/ 	.byte	0x00, 0xf0, 0x11, 0x00


	//----- nvinfo : EIATTR_KPARAM_INFO
	.align		4
.L_93:
        /*0058*/ 	.byte	0x04, 0x17
        /*005a*/ 	.short	(.L_95 - .L_94)
.L_94:
        /*005c*/ 	.word	0x00000000
        /*0060*/ 	.short	0x0004
        /*0062*/ 	.short	0x0020
        /*0064*/ 	.byte	0x00, 0xf0, 0x11, 0x00


	//----- nvinfo : EIATTR_KPARAM_INFO
	.align		4
.L_95:
        /*0068*/ 	.byte	0x04, 0x17
        /*006a*/ 	.short	(.L_97 - .L_96)
.L_96:
        /*006c*/ 	.word	0x00000000
        /*0070*/ 	.short	0x0003
        /*0072*/ 	.short	0x0018
        /*0074*/ 	.byte	0x00, 0xf5, 0x21, 0x00


	//----- nvinfo : EIATTR_KPARAM_INFO
	.align		4
.L_97:
        /*0078*/ 	.byte	0x04, 0x17
        /*007a*/ 	.short	(.L_99 - .L_98)
.L_98:
        /*007c*/ 	.word	0x00000000
        /*0080*/ 	.short	0x0002
        /*0082*/ 	.short	0x0010
        /*0084*/ 	.byte	0x00, 0xf5, 0x21, 0x00


	//----- nvinfo : EIATTR_KPARAM_INFO
	.align		4
.L_99:
        /*0088*/ 	.byte	0x04, 0x17
        /*008a*/ 	.short	(.L_101 - .L_100)
.L_100:
        /*008c*/ 	.word	0x00000000
        /*0090*/ 	.short	0x0001
        /*0092*/ 	.short	0x0008
        /*0094*/ 	.byte	0x00, 0xf5, 0x21, 0x00


	//----- nvinfo : EIATTR_KPARAM_INFO
	.align		4
.L_101:
        /*0098*/ 	.byte	0x04, 0x17
        /*009a*/ 	.short	(.L_103 - .L_102)
.L_102:
        /*009c*/ 	.word	0x00000000
        /*00a0*/ 	.short	0x0000
        /*00a2*/ 	.short	0x0000
        /*00a4*/ 	.byte	0x00, 0xf5, 0x21, 0x00


	//----- nvinfo : EIATTR_SPARSE_MMA_MASK
	.align		4
.L_103:
        /*00a8*/ 	.byte	0x03, 0x50
        /*00aa*/ 	.short	0x0000


	//----- nvinfo : EIATTR_MAXREG_COUNT
	.align		4
        /*00ac*/ 	.byte	0x03, 0x1b
        /*00ae*/ 	.short	0x00ff


	//----- nvinfo : EIATTR_NUM_BARRIERS
	.align		4
        /*00b0*/ 	.byte	0x02, 0x4c
        /*00b2*/ 	.byte	0x01
	.zero		1


	//----- nvinfo : EIATTR_MERCURY_ISA_VERSION
	.align		4
        /*00b4*/ 	.byte	0x03, 0x5f
        /*00b6*/ 	.short	0x0101


	//----- nvinfo : EIATTR_UNUSED_LOAD_BYTE_OFFSET
	.align		4
        /*00b8*/ 	.byte	0x04, 0x44
        /*00ba*/ 	.short	(.L_105 - .L_104)


	//   ....[0]....
.L_104:
        /*00bc*/ 	.word	0x00004900
        /*00c0*/ 	.word	0x0000fff0


	//   ....[1]....
        /*00c4*/ 	.word	0x00004960
        /*00c8*/ 	.word	0x0000ff0f


	//   ....[2]....
        /*00cc*/ 	.word	0x000049a0
        /*00d0*/ 	.word	0x0000f0ff


	//   ....[3]....
        /*00d4*/ 	.word	0x00004a30
        /*00d8*/ 	.word	0x0000fff0


	//   ....[4]....
        /*00dc*/ 	.word	0x00004cb0
        /*00e0*/ 	.word	0x00000fff


	//   ....[5]....
        /*00e4*/ 	.word	0x00004ee0
        /*00e8*/ 	.word	0x0000fff0


	//   ....[6]....
        /*00ec*/ 	.word	0x000050e0
        /*00f0*/ 	.word	0x00000fff


	//   ....[7]....
        /*00f4*/ 	.word	0x00005360
        /*00f8*/ 	.word	0x0000fff0


	//   ....[8]....
        /*00fc*/ 	.word	0x000055f0
        /*0100*/ 	.word	0x00000fff


	//   ....[9]....
        /*0104*/ 	.word	0x00005800
        /*0108*/ 	.word	0x0000fff0


	//   ....[10]....
        /*010c*/ 	.word	0x00005860
        /*0110*/ 	.word	0x00000fff


	//   ....[11]....
        /*0114*/ 	.word	0x000059a0
        /*0118*/ 	.word	0x00000fff


	//----- nvinfo : EIATTR_VRC_CTA_INIT_COUNT
	.align		4
.L_105:
        /*011c*/ 	.byte	0x02, 0x4a
	.zero		1
	.zero		1


	//----- nvinfo : EIATTR_EXIT_INSTR_OFFSETS
	.align		4
        /*0120*/ 	.byte	0x04, 0x1c
        /*0122*/ 	.short	(.L_107 - .L_106)


	//   ....[0]....
.L_106:
        /*0124*/ 	.word	0x00009830


	//   ....[1]....
        /*0128*/ 	.word	0x0000a730


	//   ....[2]....
        /*012c*/ 	.word	0x0000abd0


	//   ....[3]....
        /*0130*/ 	.word	0x0000fa30


	//   ....[4]....
        /*0134*/ 	.word	0x000102c0


	//   ....[5]....
        /*0138*/ 	.word	0x000104e0


	//   ....[6]....
        /*013c*/ 	.word	0x00010780


	//   ....[7]....
        /*0140*/ 	.word	0x00010830


	//   ....[8]....
        /*0144*/ 	.word	0x00010fb0


	//   ....[9]....
        /*0148*/ 	.word	0x000111e0


	//   ....[10]....
        /*014c*/ 	.word	0x000114b0


	//   ....[11]....
        /*0150*/ 	.word	0x00011570


	//   ....[12]....
        /*0154*/ 	.word	0x00014ef0


	//   ....[13]....
        /*0158*/ 	.word	0x00015d60


	//   ....[14]....
        /*015c*/ 	.word	0x000161d0


	//   ....[15]....
        /*0160*/ 	.word	0x0001ab90


	//   ....[16]....
        /*0164*/ 	.word	0x0001b3c0


	//   ....[17]....
        /*0168*/ 	.word	0x0001b5c0


	//   ....[18]....
        /*016c*/ 	.word	0x0001b800


	//   ....[19]....
        /*0170*/ 	.word	0x0001b890


	//   ....[20]....
        /*0174*/ 	.word	0x0001bfb0


	//   ....[21]....
        /*0178*/ 	.word	0x0001c1c0


	//   ....[22]....
        /*017c*/ 	.word	0x0001c430


	//   ....[23]....
        /*0180*/ 	.word	0x0001c4d0


	//   ....[24]....
        /*0184*/ 	.word	0x0001e300


	//   ....[25]....
        /*0188*/ 	.word	0x0001eab0


	//   ....[26]....
        /*018c*/ 	.word	0x0001ecf0


	//   ....[27]....
        /*0190*/ 	.word	0x0001f890


	//   ....[28]....
        /*0194*/ 	.word	0x0001fb90


	//   ....[29]....
        /*0198*/ 	.word	0x0001fc40


	//   ....[30]....
        /*019c*/ 	.word	0x000208b0


	//   ....[31]....
        /*01a0*/ 	.word	0x00020be0


	//   ....[32]....
        /*01a4*/ 	.word	0x00020ca0


	//   ....[33]....
        /*01a8*/ 	.word	0x00022b10


	//   ....[34]....
        /*01ac*/ 	.word	0x00023330


	//   ....[35]....
        /*01b0*/ 	.word	0x00023580


	//   ....[36]....
        /*01b4*/ 	.word	0x00027ee0


	//   ....[37]....
        /*01b8*/ 	.word	0x00028780


	//   ....[38]....
        /*01bc*/ 	.word	0x000289a0


	//   ....[39]....
        /*01c0*/ 	.word	0x00028be0


	//   ....[40]....
        /*01c4*/ 	.word	0x00028c80


	//   ....[41]....
        /*01c8*/ 	.word	0x000293d0


	//   ....[42]....
        /*01cc*/ 	.word	0x000295f0


	//   ....[43]....
        /*01d0*/ 	.word	0x00029860


	//   ....[44]....
        /*01d4*/ 	.word	0x00029910


	//   ....[45]....
        /*01d8*/ 	.word	0x0002d0b0


	//   ....[46]....
        /*01dc*/ 	.word	0x0002df00


	//   ....[47]....
        /*01e0*/ 	.word	0x0002e360


	//----- nvinfo : EIATTR_INDIRECT_BRANCH_TARGETS
	.align		4
.L_107:
        /*01e4*/ 	.byte	0x04, 0x34
        /*01e6*/ 	.short	(.L_109 - .L_108)


	//   ....[0]....
.L_108:
        /*01e8*/ 	.word	.L_x_1503@srel
        /*01ec*/ 	.short	0x0
        /*01ee*/ 	.short	0x0
        /*01f0*/ 	.word	0x3
        /*01f4*/ 	.word	.L_x_1504@srel
        /*01f8*/ 	.word	.L_x_1505@srel
        /*01fc*/ 	.word	.L_x_677@srel


	//   ....[1]....
        /*0200*/ 	.word	.L_x_1507@srel
        /*0204*/ 	.short	0x0
        /*0206*/ 	.short	0x0
        /*0208*/ 	.word	0x4
        /*020c*/ 	.word	.L_x_1504@srel
        /*0210*/ 	.word	.L_x_1509@srel
        /*0214*/ 	.word	.L_x_1510@srel
        /*0218*/ 	.word	.L_x_1509@srel


	//   ....[2]....
        /*021c*/ 	.word	.L_x_1512@srel
        /*0220*/ 	.short	0x0
        /*0222*/ 	.short	0x0
        /*0224*/ 	.word	0x3
        /*0228*/ 	.word	.L_x_1513@srel
        /*022c*/ 	.word	.L_x_1514@srel
        /*0230*/ 	.word	.L_x_1515@srel


	//   ....[3]....
        /* <DEDUP_REMOVED lines=8> */


	//   ....[4]....
        /*0250*/ 	.word	.L_x_1521@srel
        /*0254*/ 	.short	0x0
        /*0256*/ 	.short	0x0
        /*0258*/ 	.word	0x3
        /*025c*/ 	.word	.L_x_1522@srel
        /*0260*/ 	.word	.L_x_1523@srel
        /*0264*/ 	.word	.L_x_811@srel


	//   ....[5]....
        /*0268*/ 	.word	.L_x_1525@srel
        /*026c*/ 	.short	0x0
        /*026e*/ 	.short	0x0
        /*0270*/ 	.word	0x3
        /*0274*/ 	.word	.L_x_1522@srel
        /*0278*/ 	.word	.L_x_1523@srel
        /*027c*/ 	.word	.L_x_1528@srel


	//   ....[6]....
        /*0280*/ 	.word	.L_x_1529@srel
        /*0284*/ 	.short	0x0
        /*0286*/ 	.short	0x0
        /*0288*/ 	.word	0x3
        /*028c*/ 	.word	.L_x_1530@srel
        /*0290*/ 	.word	.L_x_1531@srel
        /*0294*/ 	.word	.L_x_837@srel


	//   ....[7]....
        /*0298*/ 	.word	.L_x_1533@srel
        /*029c*/ 	.short	0x0
        /*029e*/ 	.short	0x0
        /*02a0*/ 	.word	0x3
        /*02a4*/ 	.word	.L_x_1530@srel
        /*02a8*/ 	.word	.L_x_1531@srel
        /*02ac*/ 	.word	.L_x_1536@srel


	//   ....[8]....
        /*02b0*/ 	.word	.L_x_1537@srel
        /*02b4*/ 	.short	0x0
        /*02b6*/ 	.short	0x0
        /*02b8*/ 	.word	0x3
        /*02bc*/ 	.word	.L_x_1538@srel
        /*02c0*/ 	.word	.L_x_1539@srel
        /*02c4*/ 	.word	.L_x_861@srel


	//   ....[9]....
        /*02c8*/ 	.word	.L_x_1541@srel
        /*02cc*/ 	.short	0x0
        /*02ce*/ 	.short	0x0
        /*02d0*/ 	.word	0x3
        /*02d4*/ 	.word	.L_x_1538@srel
        /*02d8*/ 	.word	.L_x_1539@srel
        /*02dc*/ 	.word	.L_x_1544@srel


	//   ....[10]....
        /*02e0*/ 	.word	.L_x_1545@srel
        /*02e4*/ 	.short	0x0
        /*02e6*/ 	.short	0x0
        /*02e8*/ 	.word	0x3
        /*02ec*/ 	.word	.L_x_1546@srel
        /*02f0*/ 	.word	.L_x_1547@srel
        /*02f4*/ 	.word	.L_x_892@srel


	//   ....[11]....
        /* <DEDUP_REMOVED lines=8> */


	//   ....[12]....
        /*0314*/ 	.word	.L_x_1554@srel
        /*0318*/ 	.short	0x0
        /*031a*/ 	.short	0x0
        /*031c*/ 	.word	0x3
        /*0320*/ 	.word	.L_x_1555@srel
        /*0324*/ 	.word	.L_x_1556@srel
        /*0328*/ 	.word	.L_x_999@srel


	//   ....[13]....
        /* <DEDUP_REMOVED lines=8> */


	//   ....[14]....
        /*0348*/ 	.word	.L_x_1563@srel
        /*034c*/ 	.short	0x0
        /*034e*/ 	.short	0x0
        /*0350*/ 	.word	0x3
        /*0354*/ 	.word	.L_x_1564@srel
        /*0358*/ 	.word	.L_x_1565@srel
        /*035c*/ 	.word	.L_x_1035@srel


	//   ....[15]....
        /*0360*/ 	.word	.L_x_1567@srel
        /*0364*/ 	.short	0x0
        /*0366*/ 	.short	0x0
        /*0368*/ 	.word	0x3
        /*036c*/ 	.word	.L_x_1564@srel
        /*0370*/ 	.word	.L_x_1565@srel
        /*0374*/ 	.word	.L_x_1570@srel


	//   ....[16]....
        /*0378*/ 	.word	.L_x_1571@srel
        /*037c*/ 	.short	0x0
        /*037e*/ 	.short	0x0
        /*0380*/ 	.word	0x3
        /*0384*/ 	.word	.L_x_1572@srel
        /*0388*/ 	.word	.L_x_1573@srel
        /*038c*/ 	.word	.L_x_1061@srel


	//   ....[17]....
        /*0390*/ 	.word	.L_x_1575@srel
        /*0394*/ 	.short	0x0
        /*0396*/ 	.short	0x0
        /*0398*/ 	.word	0x3
        /*039c*/ 	.word	.L_x_1572@srel
        /*03a0*/ 	.word	.L_x_1573@srel
        /*03a4*/ 	.word	.L_x_1578@srel


	//   ....[18]....
        /*03a8*/ 	.word	.L_x_1579@srel
        /*03ac*/ 	.short	0x0
        /*03ae*/ 	.short	0x0
        /*03b0*/ 	.word	0x3
        /*03b4*/ 	.word	.L_x_1580@srel
        /*03b8*/ 	.word	.L_x_1581@srel
        /*03bc*/ 	.word	.L_x_1091@srel


	//   ....[19]....
        /*03c0*/ 	.word	.L_x_1583@srel
        /*03c4*/ 	.short	0x0
        /*03c6*/ 	.short	0x0
        /*03c8*/ 	.word	0x3
        /*03cc*/ 	.word	.L_x_1580@srel
        /*03d0*/ 	.word	.L_x_1581@srel
        /*03d4*/ 	.word	.L_x_1586@srel


	//   ....[20]....
        /* <DEDUP_REMOVED lines=8> */


	//   ....[21]....
        /* <DEDUP_REMOVED lines=8> */
        /*0410*/ 	.word	.L_x_1591@srel


	//   ....[22]....
        /*0414*/ 	.word	.L_x_1598@srel
        /*0418*/ 	.short	0x0
        /*041a*/ 	.short	0x0
        /*041c*/ 	.word	0x3
        /*0420*/ 	.word	.L_x_1599@srel
        /*0424*/ 	.word	.L_x_1600@srel
        /*0428*/ 	.word	.L_x_1290@srel


	//   ....[23]....
        /* <DEDUP_REMOVED lines=8> */


	//   ....[24]....
        /*0448*/ 	.word	.L_x_1607@srel
        /*044c*/ 	.short	0x0
        /*044e*/ 	.short	0x0
        /*0450*/ 	.word	0x3
        /*0454*/ 	.word	.L_x_1608@srel
        /*0458*/ 	.word	.L_x_1609@srel
        /*045c*/ 	.word	.L_x_1314@srel


	//   ....[25]....
        /*0460*/ 	.word	.L_x_1611@srel
        /*0464*/ 	.short	0x0
        /*0466*/ 	.short	0x0
        /*0468*/ 	.word	0x3
        /*046c*/ 	.word	.L_x_1608@srel
        /*0470*/ 	.word	.L_x_1609@srel
        /*0474*/ 	.word	.L_x_1614@srel


	//   ....[26]....
        /*0478*/ 	.word	.L_x_1615@srel
        /*047c*/ 	.short	0x0
        /*047e*/ 	.short	0x0
        /*0480*/ 	.word	0x3
        /*0484*/ 	.word	.L_x_1616@srel
        /*0488*/ 	.word	.L_x_1617@srel
        /*048c*/ 	.word	.L_x_1338@srel


	//   ....[27]....
        /*0490*/ 	.word	.L_x_1619@srel
        /*0494*/ 	.short	0x0
        /*0496*/ 	.short	0x0
        /*0498*/ 	.word	0x3
        /*049c*/ 	.word	.L_x_1616@srel
        /*04a0*/ 	.word	.L_x_1617@srel
        /*04a4*/ 	.word	.L_x_1622@srel


	//   ....[28]....
        /*04a8*/ 	.word	.L_x_1623@srel
        /*04ac*/ 	.short	0x0
        /*04ae*/ 	.short	0x0
        /*04b0*/ 	.word	0x3
        /*04b4*/ 	.word	.L_x_1624@srel
        /*04b8*/ 	.word	.L_x_1625@srel
        /*04bc*/ 	.word	.L_x_1360@srel


	//   ....[29]....
        /*04c0*/ 	.word	.L_x_1627@srel
        /*04c4*/ 	.short	0x0
        /*04c6*/ 	.short	0x0
        /*04c8*/ 	.word	0x3
        /*04cc*/ 	.word	.L_x_1624@srel
        /*04d0*/ 	.word	.L_x_1625@srel
        /*04d4*/ 	.word	.L_x_1630@srel


	//----- nvinfo : EIATTR_CRS_STACK_SIZE
	.align		4
.L_109:
        /*04d8*/ 	.byte	0x04, 0x1e
        /*04da*/ 	.short	(.L_111 - .L_110)
.L_110:
        /*04dc*/ 	.word	0x00000000


	//----- nvinfo : EIATTR_CBANK_PARAM_SIZE
	.align		4
.L_111:
        /*04e0*/ 	.byte	0x03, 0x19
        /*04e2*/ 	.short	0x0038


	//----- nvinfo : EIATTR_PARAM_CBANK
	.align		4
        /*04e4*/ 	.byte	0x04, 0x0a
        /*04e6*/ 	.short	(.L_113 - .L_112)
	.align		4
.L_112:
        /*04e8*/ 	.word	index@(.nv.constant0.steel_gemm_fused_nax_kernel)
        /*04ec*/ 	.short	0x0380
        /*04ee*/ 	.short	0x0038


	//----- nvinfo : EIATTR_SW_WAR
	.align		4
.L_113:
        /*04f0*/ 	.byte	0x04, 0x36
        /*04f2*/ 	.short	(.L_115 - .L_114)
.L_114:
        /*04f4*/ 	.word	0x00000008
.L_115:


//--------------------- .nv.callgraph             --------------------------
	.section	.nv.callgraph,"",@"SHT_CUDA_CALLGRAPH"
	.align	4
	.sectionentsize	8
	.align		4
        /*0000*/ 	.word	0x00000000
	.align		4
        /*0004*/ 	.word	0xffffffff
	.align		4
        /*0008*/ 	.word	0x00000000
	.align		4
        /*000c*/ 	.word	0xfffffffe
	.align		4
        /*0010*/ 	.word	0x00000000
	.align		4
        /*0014*/ 	.word	0xfffffffd
	.align		4
        /*0018*/ 	.word	0x00000000
	.align		4
        /*001c*/ 	.word	0xfffffffc


//--------------------- .nv.constant2.steel_gemm_fused_nax_kernel --------------------------
	.section	.nv.constant2.steel_gemm_fused_nax_kernel,"a",@progbits
	.sectionflags	@""
	.align	4
.nv.constant2.steel_gemm_fused_nax_kernel:
        /*0000*/ 	.byte	0x10, 0xdd, 0x00, 0x00, 0x60, 0xd3, 0x00, 0x00, 0x10, 0xd0, 0x00, 0x00, 0x10, 0xdd, 0x00, 0x00
        /* <DEDUP_REMOVED lines=23> */
        /*0180*/ 	.byte	0xe0, 0x3a, 0x02, 0x00, 0xa0, 0x36, 0x02, 0x00


//--------------------- .text.steel_gemm_fused_nax_fp16_kernel --------------------------
	.section	.text.steel_gemm_fused_nax_fp16_kernel,"ax",@progbits
	.align	128
        .global         steel_gemm_fused_nax_fp16_kernel
        .type           steel_gemm_fused_nax_fp16_kernel,@function
        .size           steel_gemm_fused_nax_fp16_kernel,(.L_x_1631 - steel_gemm_fused_nax_fp16_kernel)
        .other          steel_gemm_fused_nax_fp16_kernel,@"STO_CUDA_ENTRY STV_DEFAULT"
steel_gemm_fused_nax_fp16_kernel:
.text.steel_gemm_fused_nax_fp16_kernel:
[----:B------:R-:W-:Y:S01]  /*0000*/  LDC R1, c[0x0][0x37c] ;  /* 0x0000df00ff017b82 */ /* 0x000fe20000000800 */
[----:B------:R-:W0:Y:S01]  /*0010*/  S2R R0, SR_TID.X ;  /* 0x0000000000007919 */ /* 0x000e220000002100 */
[----:B------:R-:W1:Y:S01]  /*0020*/  LDCU UR4, c[0x0][0x3b0] ;  /* 0x00007600ff0477ac */ /* 0x000e620008000800 */
[----:B------:R-:W2:Y:S01]  /*0030*/  S2R R2, SR_CTAID.X ;  /* 0x0000000000027919 */ /* 0x000ea20000002500 */
[----:B------:R-:W3:Y:S01]  /*0040*/  LDCU.64 UR6, c[0x0][0x358] ;  /* 0x00006b00ff0677ac */ /* 0x000ee20008000a00 */
[----:B------:R-:W4:Y:S01]  /*0050*/  S2R R3, SR_CTAID.Y ;  /* 0x0000000000037919 */ /* 0x000f220000002600 */
[----:B-1----:R-:W-:-:S04]  /*0060*/  UIADD3 UR4, UPT, UPT, UR4, 0xf, URZ ;  /* 0x0000000f04047890 */ /* 0x002fc8000fffe0ff */
[----:B------:R-:W-:Y:S02]  /*0070*/  UISETP.GE.U32.AND UP0, UPT, UR4, 0x10, UPT ;  /* 0x000000100400788c */ /* 0x000fe4000bf06070 */
[----:B------:R-:W-:Y:S01]  /*0080*/  USHF.R.U32.HI UR5, URZ, 0x4, UR4 ;  /* 0x00000004ff057899 */ /* 0x000fe20008011604 */
[----:B0-----:R-:W-:Y:S02]  /*0090*/  SHF.R.U32.HI R40, RZ, 0x2, R0 ;  /* 0x00000002ff287819 */ /* 0x001fe40000011600 */
[----:B------:R-:W-:Y:S02]  /*00a0*/  SHF.L.U32 R39, R0, 0x2, RZ ;  /* 0x0000000200277819 */ /* 0x000fe400000006ff */
[----:B------:R-:W-:Y:S02]  /*00b0*/  LOP3.LUT R40, R40, 0xfc, RZ, 0xc0, !PT ;  /* 0x000000fc28287812 */ /* 0x000fe400078ec0ff */
[----:B------:R-:W-:Y:S01]  /*00c0*/  LOP3.LUT R39, R39, 0x3c, RZ, 0xc0, !PT ;  /* 0x0000003c27277812 */ /* 0x000fe200078ec0ff */
[----:B--234-:R-:W-:Y:S06]  /*00d0*/  BRA.U !UP0, `(.L_x_0) ;  /* 0x0000001108cc7547 */ /* 0x01cfec000b800000 */
[----:B------:R-:W0:Y:S01]  /*00e0*/  LDCU UR9, c[0x0][0x360] ;  /* 0x00006c00ff0977ac */ /* 0x000e220008000800 */
[--C-:B------:R-:W-:Y:S02]  /*00f0*/  SHF.R.U32.HI R14, RZ, 0x4, R0.reuse ;  /* 0x00000004ff0e7819 */ /* 0x100fe40000011600 */
[C---:B------:R-:W-:Y:S01]  /*0100*/  LOP3.LUT R17, R0.reuse, 0x3f, RZ, 0xc0, !PT ;  /* 0x0000003f00117812 */ /* 0x040fe200078ec0ff */
[----:B------:R-:W-:Y:S01]  /*0110*/  UISETP.LT.U32.AND UP0, UPT, UR5, 0x3, UPT ;  /* 0x000000030500788c */ /* 0x000fe2000bf01070 */
[----:B------:R-:W-:Y:S02]  /*0120*/  LOP3.LUT R15, R0, 0xf, RZ, 0xc0, !PT ;  /* 0x0000000f000f7812 */ /* 0x000fe400078ec0ff */
[----:B------:R-:W-:Y:S01]  /*0130*/  SHF.R.U32.HI R16, RZ, 0x6, R0 ;  /* 0x00000006ff107819 */ /* 0x000fe20000011600 */
[----:B------:R-:W-:Y:S01]  /*0140*/  USEL UR8, UR5, 0x3, UP0 ;  /* 0x0000000305087887 */ /* 0x000fe20008000000 */
[----:B------:R-:W-:Y:S02]  /*0150*/  MOV R18, RZ ;  /* 0x000000ff00127202 */ /* 0x000fe40000000f00 */
[----:B------:R-:W-:-:S02]  /*0160*/  LEA R19, R3, R14, 0x6 ;  /* 0x0000000e03137211 */ /* 0x000fc400078e30ff */
[----:B------:R-:W-:Y:S01]  /*0170*/  LEA R20, R2, R17, 0x6 ;  /* 0x0000001102147211 */ /* 0x000fe200078e30ff */
[----:B0-----:R-:W0:Y:S01]  /*0180*/  I2F.U32.RP R6, UR9 ;  /* 0x0000000900067d06 */ /* 0x001e220008209000 */
[----:B------:R-:W-:Y:S02]  /*0190*/  IADD3 R12, PT, PT, R0, UR9, RZ ;  /* 0x00000009000c7c10 */ /* 0x000fe4000fffe0ff */
[----:B------:R-:W-:Y:S02]  /*01a0*/  ISETP.NE.U32.AND P2, PT, RZ, UR9, PT ;  /* 0x00000009ff007c0c */ /* 0x000fe4000bf45070 */
[C---:B------:R-:W-:Y:S02]  /*01b0*/  ISETP.GE.U32.AND P0, PT, R12.reuse, 0x400, PT ;  /* 0x000004000c00780c */ /* 0x040fe40003f06070 */
[----:B------:R-:W-:Y:S02]  /*01c0*/  VIMNMX.U32 R7, PT, PT, R12, 0x400, !PT ;  /* 0x000004000c077848 */ /* 0x000fe40007fe0000 */
[----:B------:R-:W-:-:S02]  /*01d0*/  SEL R13, RZ, 0x1, P0 ;  /* 0x00000001ff0d7807 */ /* 0x000fc40000000000 */
[C---:B------:R-:W-:Y:S02]  /*01e0*/  IADD3 R23, PT, PT, R12.reuse, UR9, RZ ;  /* 0x000000090c177c10 */ /* 0x040fe4000fffe0ff */
[----:B------:R-:W-:Y:S01]  /*01f0*/  IADD3 R7, PT, PT, R7, -R12, -R13 ;  /* 0x8000000c07077210 */ /* 0x000fe20007ffe80d */
[----:B0-----:R-:W0:Y:S01]  /*0200*/  MUFU.RCP R6, R6 ;  /* 0x0000000600067308 */ /* 0x001e220000001000 */
[----:B------:R-:W-:Y:S02]  /*0210*/  SHF.R.U32.HI R22, RZ, 0x4, R12 ;  /* 0x00000004ff167819 */ /* 0x000fe4000001160c */
[----:B------:R-:W-:Y:S02]  /*0220*/  LOP3.LUT R27, R12, 0x3f, RZ, 0xc0, !PT ;  /* 0x0000003f0c1b7812 */ /* 0x000fe400078ec0ff */
[----:B------:R-:W-:Y:S02]  /*0230*/  SHF.R.U32.HI R26, RZ, 0x4, R23 ;  /* 0x00000004ff1a7819 */ /* 0x000fe40000011617 */
[----:B------:R-:W-:-:S02]  /*0240*/  LOP3.LUT R31, R23, 0x3f, RZ, 0xc0, !PT ;  /* 0x0000003f171f7812 */ /* 0x000fc400078ec0ff */
[----:B------:R-:W-:Y:S02]  /*0250*/  LOP3.LUT R21, R12, 0xf, RZ, 0xc0, !PT ;  /* 0x0000000f0c157812 */ /* 0x000fe400078ec0ff */
[----:B------:R-:W-:Y:S02]  /*0260*/  SHF.R.U32.HI R25, RZ, 0x6, R12 ;  /* 0x00000006ff197819 */ /* 0x000fe4000001160c */
[----:B------:R-:W-:Y:S02]  /*0270*/  LEA R24, R3, R22, 0x6 ;  /* 0x0000001603187211 */ /* 0x000fe400078e30ff */
[C---:B------:R-:W-:Y:S02]  /*0280*/  LOP3.LUT R29, R23.reuse, 0xf, RZ, 0xc0, !PT ;  /* 0x0000000f171d7812 */ /* 0x040fe400078ec0ff */
[----:B0-----:R-:W-:Y:S02]  /*0290*/  IADD3 R4, PT, PT, R6, 0xffffffe, RZ ;  /* 0x0ffffffe06047810 */ /* 0x001fe40007ffe0ff */
[----:B------:R-:W-:-:S02]  /*02a0*/  IADD3 R28, PT, PT, R23, UR9, RZ ;  /* 0x00000009171c7c10 */ /* 0x000fc4000fffe0ff */
[----:B------:R0:W1:Y:S01]  /*02b0*/  F2I.FTZ.U32.TRUNC.NTZ R5, R4 ;  /* 0x0000000400057305 */ /* 0x000062000021f000 */
[C---:B------:R-:W-:Y:S02]  /*02c0*/  LEA R30, R2.reuse, R27, 0x6 ;  /* 0x0000001b021e7211 */ /* 0x040fe400078e30ff */
[----:B------:R-:W-:Y:S02]  /*02d0*/  SHF.R.U32.HI R33, RZ, 0x6, R23 ;  /* 0x00000006ff217819 */ /* 0x000fe40000011617 */
[----:B------:R-:W-:Y:S02]  /*02e0*/  LEA R32, R3, R26, 0x6 ;  /* 0x0000001a03207211 */ /* 0x000fe400078e30ff */
[----:B------:R-:W-:Y:S01]  /*02f0*/  LEA R34, R2, R31, 0x6 ;  /* 0x0000001f02227211 */ /* 0x000fe200078e30ff */
[----:B0-----:R-:W-:Y:S01]  /*0300*/  HFMA2 R4, -RZ, RZ, 0, 0 ;  /* 0x00000000ff047431 */ /* 0x001fe200000001ff */
[----:B-1----:R-:W-:-:S05]  /*0310*/  IADD3 R9, PT, PT, RZ, -R5, RZ ;  /* 0x80000005ff097210 */ /* 0x002fca0007ffe0ff */
[----:B------:R-:W-:-:S04]  /*0320*/  IMAD R9, R9, UR9, RZ ;  /* 0x0000000909097c24 */ /* 0x000fc8000f8e02ff */
[----:B------:R-:W-:-:S06]  /*0330*/  IMAD.HI.U32 R6, R5, R9, R4 ;  /* 0x0000000905067227 */ /* 0x000fcc00078e0004 */
[----:B------:R-:W-:-:S05]  /*0340*/  IMAD.HI.U32 R6, R6, R7, RZ ;  /* 0x0000000706067227 */ /* 0x000fca00078e00ff */
[----:B------:R-:W-:-:S05]  /*0350*/  IADD3 R4, PT, PT, -R6, RZ, RZ ;  /* 0x000000ff06047210 */ /* 0x000fca0007ffe1ff */
[----:B------:R-:W-:-:S05]  /*0360*/  IMAD R7, R4, UR9, R7 ;  /* 0x0000000904077c24 */ /* 0x000fca000f8e0207 */
[----:B------:R-:W-:-:S13]  /*0370*/  ISETP.GE.U32.AND P0, PT, R7, UR9, PT ;  /* 0x0000000907007c0c */ /* 0x000fda000bf06070 */
[----:B------:R-:W-:Y:S02]  /*0380*/  @P0 IADD3 R7, PT, PT, R7, -UR9, RZ ;  /* 0x8000000907070c10 */ /* 0x000fe4000fffe0ff */
[----:B------:R-:W-:Y:S02]  /*0390*/  @P0 IADD3 R6, PT, PT, R6, 0x1, RZ ;  /* 0x0000000106060810 */ /* 0x000fe40007ffe0ff */
[----:B------:R-:W-:-:S13]  /*03a0*/  ISETP.GE.U32.AND P1, PT, R7, UR9, PT ;  /* 0x0000000907007c0c */ /* 0x000fda000bf26070 */
[----:B------:R-:W-:Y:S02]  /*03b0*/  @P1 IADD3 R6, PT, PT, R6, 0x1, RZ ;  /* 0x0000000106061810 */ /* 0x000fe40007ffe0ff */
[----:B------:R-:W-:-:S04]  /*03c0*/  @!P2 LOP3.LUT R6, RZ, UR9, RZ, 0x33, !PT ;  /* 0x00000009ff06ac12 */ /* 0x000fc8000f8e33ff */
[----:B------:R-:W-:-:S04]  /*03d0*/  IADD3 R13, PT, PT, R13, R6, RZ ;  /* 0x000000060d0d7210 */ /* 0x000fc80007ffe0ff */
[----:B------:R-:W-:-:S07]  /*03e0*/  LOP3.LUT R35, R13, 0x3, RZ, 0xc0, !PT ;  /* 0x000000030d237812 */ /* 0x000fce00078ec0ff */
.L_x_23:
[----:B------:R-:W0:Y:S01]  /*03f0*/  S2R R37, SR_CgaCtaId ;  /* 0x0000000000257919 */ /* 0x000e220000008800 */
[----:B------:R-:W-:Y:S01]  /*0400*/  ISETP.NE.AND P3, PT, R35, 0x3, PT ;  /* 0x000000032300780c */ /* 0x000fe20003f65270 */
[----:B------:R-:W-:Y:S01]  /*0410*/  BSSY.RECONVERGENT B0, `(.L_x_1) ;  /* 0x0000039000007945 */ /* 0x000fe20003800200 */
[----:B------:R-:W-:Y:S02]  /*0420*/  MOV R4, 0x400 ;  /* 0x0000040000047802 */ /* 0x000fe40000000f00 */
[----:B------:R-:W-:Y:S02]  /*0430*/  MOV R36, R0 ;  /* 0x0000000000247202 */ /* 0x000fe40000000f00 */
[----:B0-----:R-:W-:-:S05]  /*0440*/  LEA R37, R37, R4, 0x18 ;  /* 0x0000000425257211 */ /* 0x001fca00078ec0ff */
[----:B------:R-:W-:Y:S02]  /*0450*/  IMAD R37, R18, 0x880, R37 ;  /* 0x0000088012257824 */ /* 0x000fe400078e0225 */
[----:B-1234-:R-:W-:Y:S05]  /*0460*/  @!P3 BRA `(.L_x_2) ;  /* 0x0000000000ccb947 */ /* 0x01efea0003800000 */
[----:B------:R-:W0:Y:S01]  /*0470*/  LDC R8, c[0x0][0x3b0] ;  /* 0x0000ec00ff087b82 */ /* 0x000e220000000800 */
[----:B------:R-:W-:Y:S01]  /*0480*/  LEA R6, R18, R15, 0x4 ;  /* 0x0000000f12067211 */ /* 0x000fe200078e20ff */
[----:B------:R-:W-:Y:S01]  /*0490*/  IMAD R4, R14, 0x22, R37 ;  /* 0x000000220e047824 */ /* 0x000fe200078e0225 */
[----:B------:R-:W-:Y:S04]  /*04a0*/  BSSY.RECONVERGENT B1, `(.L_x_3) ;  /* 0x000000b000017945 */ /* 0x000fe80003800200 */
[----:B------:R-:W-:Y:S01]  /*04b0*/  LEA R9, R15, R4, 0x1 ;  /* 0x000000040f097211 */ /* 0x000fe200078e08ff */
[----:B------:R-:W1:Y:S01]  /*04c0*/  LDC R11, c[0x0][0x3a8] ;  /* 0x0000ea00ff0b7b82 */ /* 0x000e620000000800 */
[----:B0-----:R-:W-:-:S04]  /*04d0*/  ISETP.GE.U32.AND P0, PT, R6, R8, PT ;  /* 0x000000080600720c */ /* 0x001fc80003f06070 */
[----:B-1----:R-:W-:-:S13]  /*04e0*/  ISETP.LT.U32.AND P0, PT, R19, R11, !P0 ;  /* 0x0000000b1300720c */ /* 0x002fda0004701070 */
[----:B------:R-:W-:Y:S01]  /*04f0*/  @!P0 PRMT R4, RZ, 0x7610, R4 ;  /* 0x00007610ff048816 */ /* 0x000fe20000000004 */
[----:B------:R-:W-:Y:S06]  /*0500*/  @!P0 BRA `(.L_x_4) ;  /* 0x0000000000108947 */ /* 0x000fec0003800000 */
[----:B------:R-:W0:Y:S01]  /*0510*/  LDC.64 R4, c[0x0][0x388] ;  /* 0x0000e200ff047b82 */ /* 0x000e220000000a00 */
[----:B------:R-:W-:-:S04]  /*0520*/  IMAD R7, R19, R8, R6 ;  /* 0x0000000813077224 */ /* 0x000fc800078e0206 */
[----:B0-----:R-:W-:-:S06]  /*0530*/  IMAD.WIDE.U32 R4, R7, 0x2, R4 ;  /* 0x0000000207047825 */ /* 0x001fcc00078e0004 */
[----:B------:R0:W5:Y:S02]  /*0540*/  LDG.E.U16.CONSTANT R4, desc[UR6][R4.64] ;  /* 0x0000000604047981 */ /* 0x000164000c1e9500 */
.L_x_4:
[----:B------:R-:W-:Y:S05]  /*0550*/  BSYNC.RECONVERGENT B1 ;  /* 0x0000000000017941 */ /* 0x000fea0003800200 */
.L_x_3:
[----:B-----5:R1:W-:Y:S01]  /*0560*/  STS.U16 [R9], R4 ;  /* 0x0000000409007388 */ /* 0x0203e20000000400 */
[----:B------:R-:W-:Y:S02]  /*0570*/  ISETP.NE.AND P0, PT, R35, RZ, PT ;  /* 0x000000ff2300720c */ /* 0x000fe40003f05270 */
[----:B------:R-:W-:-:S11]  /*0580*/  MOV R36, R12 ;  /* 0x0000000c00247202 */ /* 0x000fd60000000f00 */
[----:B-1----:R-:W-:Y:S05]  /*0590*/  @!P0 BRA `(.L_x_2) ;  /* 0x0000000000808947 */ /* 0x002fea0003800000 */
[----:B------:R-:W-:Y:S01]  /*05a0*/  LEA R7, R18, R21, 0x4 ;  /* 0x0000001512077211 */ /* 0x000fe200078e20ff */
[----:B------:R-:W-:Y:S01]  /*05b0*/  IMAD R4, R22, 0x22, R37 ;  /* 0x0000002216047824 */ /* 0x000fe200078e0225 */
[----:B------:R-:W-:Y:S02]  /*05c0*/  BSSY.RECONVERGENT B1, `(.L_x_5) ;  /* 0x000000a000017945 */ /* 0x000fe40003800200 */
[----:B------:R-:W-:Y:S02]  /*05d0*/  ISETP.GE.U32.AND P0, PT, R7, R8, PT ;  /* 0x000000080700720c */ /* 0x000fe40003f06070 */
[----:B------:R-:W-:Y:S02]  /*05e0*/  LEA R9, R21, R4, 0x1 ;  /* 0x0000000415097211 */ /* 0x000fe400078e08ff */
[----:B------:R-:W-:-:S13]  /*05f0*/  ISETP.LT.U32.AND P0, PT, R24, R11, !P0 ;  /* 0x0000000b1800720c */ /* 0x000fda0004701070 */
[----:B------:R-:W-:Y:S01]  /*0600*/  @!P0 PRMT R4, RZ, 0x7610, R4 ;  /* 0x00007610ff048816 */ /* 0x000fe20000000004 */
[----:B------:R-:W-:Y:S06]  /*0610*/  @!P0 BRA `(.L_x_6) ;  /* 0x0000000000108947 */ /* 0x000fec0003800000 */
[----:B0-----:R-:W0:Y:S01]  /*0620*/  LDC.64 R4, c[0x0][0x388] ;  /* 0x0000e200ff047b82 */ /* 0x001e220000000a00 */
[----:B------:R-:W-:-:S04]  /*0630*/  IMAD R7, R24, R8, R7 ;  /* 0x0000000818077224 */ /* 0x000fc800078e0207 */
[----:B0-----:R-:W-:-:S06]  /*0640*/  IMAD.WIDE.U32 R4, R7, 0x2, R4 ;  /* 0x0000000207047825 */ /* 0x001fcc00078e0004 */
[----:B------:R1:W5:Y:S02]  /*0650*/  LDG.E.U16.CONSTANT R4, desc[UR6][R4.64] ;  /* 0x0000000604047981 */ /* 0x000364000c1e9500 */
.L_x_6:
[----:B------:R-:W-:Y:S05]  /*0660*/  BSYNC.RECONVERGENT B1 ;  /* 0x0000000000017941 */ /* 0x000fea0003800200 */
.L_x_5:
[----:B-----5:R2:W-:Y:S01]  /*0670*/  STS.U16 [R9], R4 ;  /* 0x0000000409007388 */ /* 0x0205e20000000400 */
[----:B------:R-:W-:Y:S02]  /*0680*/  ISETP.NE.AND P0, PT, R35, 0x1, PT ;  /* 0x000000012300780c */ /* 0x000fe40003f05270 */
[----:B------:R-:W-:-:S11]  /*0690*/  MOV R36, R23 ;  /* 0x0000001700247202 */ /* 0x000fd60000000f00 */
[----:B--2---:R-:W-:Y:S05]  /*06a0*/  @!P0 BRA `(.L_x_2) ;  /* 0x00000000003c8947 */ /* 0x004fea0003800000 */
        /* <DEDUP_REMOVED lines=8> */
[----:B01----:R-:W0:Y:S01]  /*0730*/  LDC.64 R4, c[0x0][0x388] ;  /* 0x0000e200ff047b82 */ /* 0x003e220000000a00 */
[----:B------:R-:W-:-:S04]  /*0740*/  IMAD R7, R32, R8, R7 ;  /* 0x0000000820077224 */ /* 0x000fc800078e0207 */
[----:B0-----:R-:W-:-:S06]  /*0750*/  IMAD.WIDE.U32 R4, R7, 0x2, R4 ;  /* 0x0000000207047825 */ /* 0x001fcc00078e0004 */
[----:B------:R2:W5:Y:S02]  /*0760*/  LDG.E.U16.CONSTANT R4, desc[UR6][R4.64] ;  /* 0x0000000604047981 */ /* 0x000564000c1e9500 */
.L_x_8:
[----:B------:R-:W-:Y:S05]  /*0770*/  BSYNC.RECONVERGENT B1 ;  /* 0x0000000000017941 */ /* 0x000fea0003800200 */
.L_x_7:
[----:B-----5:R3:W-:Y:S01]  /*0780*/  STS.U16 [R9], R4 ;  /* 0x0000000409007388 */ /* 0x0207e20000000400 */
[----:B------:R-:W-:-:S07]  /*0790*/  MOV R36, R28 ;  /* 0x0000001c00247202 */ /* 0x000fce0000000f00 */
.L_x_2:
[----:B------:R-:W-:Y:S05]  /*07a0*/  BSYNC.RECONVERGENT B0 ;  /* 0x0000000000007941 */ /* 0x000fea0003800200 */
.L_x_1:
[----:B---3--:R-:W3:Y:S01]  /*07b0*/  S2R R4, SR_CgaCtaId ;  /* 0x0000000000047919 */ /* 0x008ee20000008800 */
[----:B------:R-:W-:Y:S01]  /*07c0*/  ISETP.GE.U32.AND P5, PT, R13, 0x3, PT ;  /* 0x000000030d00780c */ /* 0x000fe20003fa6070 */
[----:B------:R-:W4:Y:S01]  /*07d0*/  LDCU UR11, c[0x0][0x3a8] ;  /* 0x00007500ff0b77ac */ /* 0x000f220008000800 */
[----:B------:R-:W-:Y:S01]  /*07e0*/  MOV R41, 0x400 ;  /* 0x0000040000297802 */ /* 0x000fe20000000f00 */
[----:B------:R-:W-:Y:S01]  /*07f0*/  BSSY.RECONVERGENT B0, `(.L_x_9) ;  /* 0x0000043000007945 */ /* 0x000fe20003800200 */
[----:B------:R-:W0:Y:S02]  /*0800*/  LDCU UR10, c[0x0][0x3b0] ;  /* 0x00007600ff0a77ac */ /* 0x000e240008000800 */
[----:B------:R-:W-:-:S04]  /*0810*/  IADD3 R41, PT, PT, R41, 0x1980, RZ ;  /* 0x0000198029297810 */ /* 0x000fc80007ffe0ff */
[----:B---3--:R-:W-:-:S03]  /*0820*/  LEA R41, R4, R41, 0x18 ;  /* 0x0000002904297211 */ /* 0x008fc600078ec0ff */
[----:B0---4-:R-:W-:Y:S05]  /*0830*/  @!P5 BRA `(.L_x_10) ;  /* 0x0000000000f8d947 */ /* 0x011fea0003800000 */
.L_x_11:
[C---:B0-----:R-:W-:Y:S02]  /*0840*/  IADD3 R47, PT, PT, R36.reuse, UR9, RZ ;  /* 0x00000009242f7c10 */ /* 0x041fe4000fffe0ff */
[----:B------:R-:W-:Y:S02]  /*0850*/  LOP3.LUT R49, R36, 0xf, RZ, 0xc0, !PT ;  /* 0x0000000f24317812 */ /* 0x000fe400078ec0ff */
[----:B------:R-:W-:Y:S02]  /*0860*/  SHF.R.U32.HI R46, RZ, 0x4, R36 ;  /* 0x00000004ff2e7819 */ /* 0x000fe40000011624 */
[----:B------:R-:W-:Y:S02]  /*0870*/  IADD3 R36, PT, PT, R47, UR9, RZ ;  /* 0x000000092f247c10 */ /* 0x000fe4000fffe0ff */
[----:B------:R-:W-:Y:S02]  /*0880*/  LEA R48, R18, R49, 0x4 ;  /* 0x0000003112307211 */ /* 0x000fe400078e20ff */
[----:B------:R-:W-:-:S02]  /*0890*/  SHF.R.U32.HI R42, RZ, 0x4, R36 ;  /* 0x00000004ff2a7819 */ /* 0x000fc40000011624 */
[C---:B------:R-:W-:Y:S02]  /*08a0*/  LOP3.LUT R45, R36.reuse, 0xf, RZ, 0xc0, !PT ;  /* 0x0000000f242d7812 */ /* 0x040fe400078ec0ff */
[----:B------:R-:W-:Y:S02]  /*08b0*/  IADD3 R36, PT, PT, R36, UR9, RZ ;  /* 0x0000000924247c10 */ /* 0x000fe4000fffe0ff */
[----:B------:R-:W-:Y:S02]  /*08c0*/  SHF.R.U32.HI R44, RZ, 0x4, R47 ;  /* 0x00000004ff2c7819 */ /* 0x000fe4000001162f */
[----:B------:R-:W-:Y:S02]  /*08d0*/  LOP3.LUT R47, R47, 0xf, RZ, 0xc0, !PT ;  /* 0x0000000f2f2f7812 */ /* 0x000fe400078ec0ff */
[----:B------:R-:W-:Y:S02]  /*08e0*/  LEA R51, R3, R46, 0x6 ;  /* 0x0000002e03337211 */ /* 0x000fe400078e30ff */
[----:B------:R-:W-:-:S02]  /*08f0*/  ISETP.GE.U32.AND P0, PT, R48, UR10, PT ;  /* 0x0000000a30007c0c */ /* 0x000fc4000bf06070 */
[----:B------:R-:W-:Y:S02]  /*0900*/  LOP3.LUT R43, R36, 0xf, RZ, 0xc0, !PT ;  /* 0x0000000f242b7812 */ /* 0x000fe400078ec0ff */
[C---:B------:R-:W-:Y:S02]  /*0910*/  LEA R53, R18.reuse, R47, 0x4 ;  /* 0x0000002f12357211 */ /* 0x040fe400078e20ff */
[----:B------:R-:W-:Y:S02]  /*0920*/  ISETP.GE.U32.OR P0, PT, R51, UR11, P0 ;  /* 0x0000000b33007c0c */ /* 0x000fe40008706470 */
[C---:B------:R-:W-:Y:S02]  /*0930*/  LEA R55, R18.reuse, R45, 0x4 ;  /* 0x0000002d12377211 */ /* 0x040fe400078e20ff */
[----:B------:R-:W-:Y:S02]  /*0940*/  SHF.R.U32.HI R38, RZ, 0x4, R36 ;  /* 0x00000004ff267819 */ /* 0x000fe40000011624 */
[----:B------:R-:W-:-:S02]  /*0950*/  LEA R57, R18, R43, 0x4 ;  /* 0x0000002b12397211 */ /* 0x000fc400078e20ff */
[----:B------:R-:W-:Y:S02]  /*0960*/  LEA R50, R3, R44, 0x6 ;  /* 0x0000002c03327211 */ /* 0x000fe400078e30ff */
[----:B------:R-:W-:Y:S02]  /*0970*/  ISETP.GE.U32.AND P2, PT, R53, UR10, PT ;  /* 0x0000000a35007c0c */ /* 0x000fe4000bf46070 */
[----:B------:R-:W-:Y:S01]  /*0980*/  LEA R52, R3, R42, 0x6 ;  /* 0x0000002a03347211 */ /* 0x000fe200078e30ff */
[----:B------:R-:W0:Y:S01]  /*0990*/  @!P0 LDC.64 R10, c[0x0][0x388] ;  /* 0x0000e200ff0a8b82 */ /* 0x000e220000000a00 */
[----:B------:R-:W-:Y:S01]  /*09a0*/  ISETP.GE.U32.AND P4, PT, R55, UR10, PT ;  /* 0x0000000a37007c0c */ /* 0x000fe2000bf86070 */
[----:B------:R-:W-:Y:S01]  /*09b0*/  @!P0 IMAD R51, R51, UR10, R48 ;  /* 0x0000000a33338c24 */ /* 0x000fe2000f8e0230 */
[----:B------:R-:W-:Y:S02]  /*09c0*/  LEA R54, R3, R38, 0x6 ;  /* 0x0000002603367211 */ /* 0x000fe400078e30ff */
[----:B------:R-:W-:-:S02]  /*09d0*/  ISETP.GE.U32.AND P1, PT, R57, UR10, PT ;  /* 0x0000000a39007c0c */ /* 0x000fc4000bf26070 */
[----:B------:R-:W-:Y:S02]  /*09e0*/  ISETP.LT.U32.AND P2, PT, R50, UR11, !P2 ;  /* 0x0000000b32007c0c */ /* 0x000fe4000d741070 */
[----:B------:R-:W-:Y:S02]  /*09f0*/  ISETP.LT.U32.AND P4, PT, R52, UR11, !P4 ;  /* 0x0000000b34007c0c */ /* 0x000fe4000e781070 */
[----:B------:R-:W-:-:S09]  /*0a00*/  ISETP.LT.U32.AND P1, PT, R54, UR11, !P1 ;  /* 0x0000000b36007c0c */ /* 0x000fd2000cf21070 */
[----:B------:R-:W3:Y:S01]  /*0a10*/  @P2 LDC.64 R8, c[0x0][0x388] ;  /* 0x0000e200ff082b82 */ /* 0x000ee20000000a00 */
[----:B0-----:R-:W-:-:S07]  /*0a20*/  @!P0 IMAD.WIDE.U32 R10, R51, 0x2, R10 ;  /* 0x00000002330a8825 */ /* 0x001fce00078e000a */
[----:B------:R-:W0:Y:S01]  /*0a30*/  @P4 LDC.64 R6, c[0x0][0x388] ;  /* 0x0000e200ff064b82 */ /* 0x000e220000000a00 */
[----:B------:R-:W-:Y:S01]  /*0a40*/  @P2 IMAD R51, R50, UR10, R53 ;  /* 0x0000000a32332c24 */ /* 0x000fe2000f8e0235 */
[----:B------:R-:W4:Y:S01]  /*0a50*/  @!P0 LDG.E.U16.CONSTANT R10, desc[UR6][R10.64] ;  /* 0x000000060a0a8981 */ /* 0x000f22000c1e9500 */
[----:B------:R-:W-:Y:S01]  /*0a60*/  @P4 IMAD R53, R52, UR10, R55 ;  /* 0x0000000a34354c24 */ /* 0x000fe2000f8e0237 */
[----:B------:R-:W-:Y:S01]  /*0a70*/  @!P2 PRMT R48, RZ, 0x7610, R48 ;  /* 0x00007610ff30a816 */ /* 0x000fe20000000030 */
[----:B------:R-:W-:-:S03]  /*0a80*/  @P1 IMAD R55, R54, UR10, R57 ;  /* 0x0000000a36371c24 */ /* 0x000fc6000f8e0239 */
[----:B-12---:R-:W1:Y:S01]  /*0a90*/  @P1 LDC.64 R4, c[0x0][0x388] ;  /* 0x0000e200ff041b82 */ /* 0x006e620000000a00 */
[----:B------:R-:W-:Y:S01]  /*0aa0*/  @!P4 PRMT R50, RZ, 0x7610, R50 ;  /* 0x00007610ff32c816 */ /* 0x000fe20000000032 */
[----:B---3--:R-:W-:Y:S01]  /*0ab0*/  @P2 IMAD.WIDE.U32 R8, R51, 0x2, R8 ;  /* 0x0000000233082825 */ /* 0x008fe200078e0008 */
[----:B------:R-:W-:-:S04]  /*0ac0*/  @!P1 PRMT R51, RZ, 0x7610, R51 ;  /* 0x00007610ff339816 */ /* 0x000fc80000000033 */
[----:B------:R-:W2:Y:S01]  /*0ad0*/  @P2 LDG.E.U16.CONSTANT R48, desc[UR6][R8.64] ;  /* 0x0000000608302981 */ /* 0x000ea2000c1e9500 */
[----:B0-----:R-:W-:-:S05]  /*0ae0*/  @P4 IMAD.WIDE.U32 R6, R53, 0x2, R6 ;  /* 0x0000000235064825 */ /* 0x001fca00078e0006 */
[----:B------:R-:W3:Y:S01]  /*0af0*/  @P4 LDG.E.U16.CONSTANT R50, desc[UR6][R6.64] ;  /* 0x0000000606324981 */ /* 0x000ee2000c1e9500 */
[----:B-1----:R-:W-:-:S05]  /*0b00*/  @P1 IMAD.WIDE.U32 R4, R55, 0x2, R4 ;  /* 0x0000000237041825 */ /* 0x002fca00078e0004 */
[----:B------:R-:W5:Y:S01]  /*0b10*/  @P1 LDG.E.U16.CONSTANT R51, desc[UR6][R4.64] ;  /* 0x0000000604331981 */ /* 0x000f62000c1e9500 */
[--C-:B------:R-:W-:Y:S02]  /*0b20*/  IMAD R46, R46, 0x22, R37.reuse ;  /* 0x000000222e2e7824 */ /* 0x100fe400078e0225 */
[--C-:B------:R-:W-:Y:S02]  /*0b30*/  IMAD R44, R44, 0x22, R37.reuse ;  /* 0x000000222c2c7824 */ /* 0x100fe400078e0225 */
[--C-:B------:R-:W-:Y:S02]  /*0b40*/  IMAD R42, R42, 0x22, R37.reuse ;  /* 0x000000222a2a7824 */ /* 0x100fe400078e0225 */
[----:B------:R-:W-:Y:S01]  /*0b50*/  IMAD R38, R38, 0x22, R37 ;  /* 0x0000002226267824 */ /* 0x000fe200078e0225 */
[----:B------:R-:W-:Y:S02]  /*0b60*/  LEA R49, R49, R46, 0x1 ;  /* 0x0000002e31317211 */ /* 0x000fe400078e08ff */
[----:B------:R-:W-:-:S02]  /*0b70*/  LEA R47, R47, R44, 0x1 ;  /* 0x0000002c2f2f7211 */ /* 0x000fc400078e08ff */
[----:B------:R-:W-:Y:S02]  /*0b80*/  LEA R45, R45, R42, 0x1 ;  /* 0x0000002a2d2d7211 */ /* 0x000fe400078e08ff */
[----:B------:R-:W-:Y:S02]  /*0b90*/  LEA R38, R43, R38, 0x1 ;  /* 0x000000262b267211 */ /* 0x000fe400078e08ff */
[----:B------:R-:W-:Y:S02]  /*0ba0*/  IADD3 R36, PT, PT, R36, UR9, RZ ;  /* 0x0000000924247c10 */ /* 0x000fe4000fffe0ff */
[----:B------:R-:W-:-:S05]  /*0bb0*/  @P0 PRMT R10, RZ, 0x7610, R10 ;  /* 0x00007610ff0a0816 */ /* 0x000fca000000000a */
[----:B----4-:R0:W-:Y:S01]  /*0bc0*/  STS.U16 [R49], R10 ;  /* 0x0000000a31007388 */ /* 0x0101e20000000400 */
[----:B------:R-:W-:-:S03]  /*0bd0*/  ISETP.GE.U32.AND P0, PT, R36, 0x400, PT ;  /* 0x000004002400780c */ /* 0x000fc60003f06070 */
[----:B--2---:R0:W-:Y:S04]  /*0be0*/  STS.U16 [R47], R48 ;  /* 0x000000302f007388 */ /* 0x0041e80000000400 */
[----:B---3--:R0:W-:Y:S04]  /*0bf0*/  STS.U16 [R45], R50 ;  /* 0x000000322d007388 */ /* 0x0081e80000000400 */
[----:B-----5:R0:W-:Y:S02]  /*0c00*/  STS.U16 [R38], R51 ;  /* 0x0000003326007388 */ /* 0x0201e40000000400 */
[----:B------:R-:W-:Y:S05]  /*0c10*/  @!P0 BRA `(.L_x_11) ;  /* 0xfffffffc00088947 */ /* 0x000fea000383ffff */
.L_x_10:
[----:B------:R-:W-:Y:S05]  /*0c20*/  BSYNC.RECONVERGENT B0 ;  /* 0x0000000000007941 */ /* 0x000fea0003800200 */
.L_x_9:
[----:B------:R-:W-:Y:S01]  /*0c30*/  BSSY.RECONVERGENT B0, `(.L_x_12) ;  /* 0x0000037000007945 */ /* 0x000fe20003800200 */
[----:B------:R-:W-:Y:S01]  /*0c40*/  MOV R37, R0 ;  /* 0x0000000000257202 */ /* 0x000fe20000000f00 */
[----:B------:R-:W-:Y:S02]  /*0c50*/  IMAD R36, R18, 0x820, R41 ;  /* 0x0000082012247824 */ /* 0x000fe400078e0229 */
[----:B------:R-:W-:Y:S05]  /*0c60*/  @!P3 BRA `(.L_x_13) ;  /* 0x0000000000ccb947 */ /* 0x000fea0003800000 */
[----:B------:R-:W3:Y:S01]  /*0c70*/  LDC R11, c[0x0][0x3ac] ;  /* 0x0000eb00ff0b7b82 */ /* 0x000ee20000000800 */
[----:B------:R-:W-:Y:S01]  /*0c80*/  LEA R7, R18, R16, 0x4 ;  /* 0x0000001012077211 */ /* 0x000fe200078e20ff */
[----:B------:R-:W-:Y:S01]  /*0c90*/  IMAD R4, R16, 0x82, R36 ;  /* 0x0000008210047824 */ /* 0x000fe200078e0224 */
[----:B------:R-:W-:Y:S04]  /*0ca0*/  BSSY.RECONVERGENT B1, `(.L_x_14) ;  /* 0x000000b000017945 */ /* 0x000fe80003800200 */
[----:B------:R-:W-:Y:S01]  /*0cb0*/  LEA R9, R17, R4, 0x1 ;  /* 0x0000000411097211 */ /* 0x000fe200078e08ff */
[----:B------:R-:W4:Y:S01]  /*0cc0*/  LDC R6, c[0x0][0x3b0] ;  /* 0x0000ec00ff067b82 */ /* 0x000f220000000800 */
[----:B---3--:R-:W-:-:S04]  /*0cd0*/  ISETP.GE.U32.AND P0, PT, R20, R11, PT ;  /* 0x0000000b1400720c */ /* 0x008fc80003f06070 */
[----:B----4-:R-:W-:-:S13]  /*0ce0*/  ISETP.LT.U32.AND P0, PT, R7, R6, !P0 ;  /* 0x000000060700720c */ /* 0x010fda0004701070 */
[----:B------:R-:W-:Y:S01]  /*0cf0*/  @!P0 PRMT R4, RZ, 0x7610, R4 ;  /* 0x00007610ff048816 */ /* 0x000fe20000000004 */
[----:B------:R-:W-:Y:S06]  /*0d00*/  @!P0 BRA `(.L_x_15) ;  /* 0x0000000000108947 */ /* 0x000fec0003800000 */
[----:B-12---:R-:W1:Y:S01]  /*0d10*/  LDC.64 R4, c[0x0][0x390] ;  /* 0x0000e400ff047b82 */ /* 0x006e620000000a00 */
[----:B------:R-:W-:-:S04]  /*0d20*/  IMAD R7, R7, R11, R20 ;  /* 0x0000000b07077224 */ /* 0x000fc800078e0214 */
[----:B-1----:R-:W-:-:S06]  /*0d30*/  IMAD.WIDE.U32 R4, R7, 0x2, R4 ;  /* 0x0000000207047825 */ /* 0x002fcc00078e0004 */
[----:B------:R3:W5:Y:S02]  /*0d40*/  LDG.E.U16.CONSTANT R4, desc[UR6][R4.64] ;  /* 0x0000000604047981 */ /* 0x000764000c1e9500 */
.L_x_15:
[----:B------:R-:W-:Y:S05]  /*0d50*/  BSYNC.RECONVERGENT B1 ;  /* 0x0000000000017941 */ /* 0x000fea0003800200 */
.L_x_14:
[----:B-----5:R4:W-:Y:S01]  /*0d60*/  STS.U16 [R9], R4 ;  /* 0x0000000409007388 */ /* 0x0209e20000000400 */
[----:B------:R-:W-:Y:S02]  /*0d70*/  ISETP.NE.AND P0, PT, R35, RZ, PT ;  /* 0x000000ff2300720c */ /* 0x000fe40003f05270 */
[----:B------:R-:W-:-:S11]  /*0d80*/  MOV R37, R12 ;  /* 0x0000000c00257202 */ /* 0x000fd60000000f00 */
[----:B----4-:R-:W-:Y:S05]  /*0d90*/  @!P0 BRA `(.L_x_13) ;  /* 0x0000000000808947 */ /* 0x010fea0003800000 */
[----:B------:R-:W-:Y:S01]  /*0da0*/  ISETP.GE.U32.AND P0, PT, R30, R11, PT ;  /* 0x0000000b1e00720c */ /* 0x000fe20003f06070 */
[----:B------:R-:W-:Y:S01]  /*0db0*/  IMAD R4, R25, 0x82, R36 ;  /* 0x0000008219047824 */ /* 0x000fe200078e0224 */
[----:B------:R-:W-:Y:S01]  /*0dc0*/  LEA R7, R18, R25, 0x4 ;  /* 0x0000001912077211 */ /* 0x000fe200078e20ff */
[----:B------:R-:W-:Y:S03]  /*0dd0*/  BSSY.RECONVERGENT B1, `(.L_x_16) ;  /* 0x0000009000017945 */ /* 0x000fe60003800200 */
[----:B------:R-:W-:Y:S02]  /*0de0*/  ISETP.LT.U32.AND P0, PT, R7, R6, !P0 ;  /* 0x000000060700720c */ /* 0x000fe40004701070 */
[----:B------:R-:W-:-:S11]  /*0df0*/  LEA R9, R27, R4, 0x1 ;  /* 0x000000041b097211 */ /* 0x000fd600078e08ff */
[----:B------:R-:W-:Y:S01]  /*0e00*/  @!P0 PRMT R4, RZ, 0x7610, R4 ;  /* 0x00007610ff048816 */ /* 0x000fe20000000004 */
[----:B------:R-:W-:Y:S06]  /*0e10*/  @!P0 BRA `(.L_x_17) ;  /* 0x0000000000108947 */ /* 0x000fec0003800000 */
[----:B-123--:R-:W1:Y:S01]  /*0e20*/  LDC.64 R4, c[0x0][0x390] ;  /* 0x0000e400ff047b82 */ /* 0x00ee620000000a00 */
[----:B------:R-:W-:-:S04]  /*0e30*/  IMAD R7, R7, R11, R30 ;  /* 0x0000000b07077224 */ /* 0x000fc800078e021e */
[----:B-1----:R-:W-:-:S06]  /*0e40*/  IMAD.WIDE.U32 R4, R7, 0x2, R4 ;  /* 0x0000000207047825 */ /* 0x002fcc00078e0004 */
[----:B------:R4:W5:Y:S02]  /*0e50*/  LDG.E.U16.CONSTANT R4, desc[UR6][R4.64] ;  /* 0x0000000604047981 */ /* 0x000964000c1e9500 */
.L_x_17:
[----:B------:R-:W-:Y:S05]  /*0e60*/  BSYNC.RECONVERGENT B1 ;  /* 0x0000000000017941 */ /* 0x000fea0003800200 */
.L_x_16:
[----:B-----5:R0:W-:Y:S01]  /*0e70*/  STS.U16 [R9], R4 ;  /* 0x0000000409007388 */ /* 0x0201e20000000400 */
[----:B------:R-:W-:Y:S02]  /*0e80*/  ISETP.NE.AND P0, PT, R35, 0x1, PT ;  /* 0x000000012300780c */ /* 0x000fe40003f05270 */
[----:B------:R-:W-:-:S11]  /*0e90*/  MOV R37, R23 ;  /* 0x0000001700257202 */ /* 0x000fd60000000f00 */
[----:B0-----:R-:W-:Y:S05]  /*0ea0*/  @!P0 BRA `(.L_x_13) ;  /* 0x00000000003c8947 */ /* 0x001fea0003800000 */
        /* <DEDUP_REMOVED lines=8> */
[----:B-1234-:R-:W0:Y:S01]  /*0f30*/  LDC.64 R4, c[0x0][0x390] ;  /* 0x0000e400ff047b82 */ /* 0x01ee220000000a00 */
[----:B------:R-:W-:-:S04]  /*0f40*/  IMAD R7, R7, R11, R34 ;  /* 0x0000000b07077224 */ /* 0x000fc800078e0222 */
[----:B0-----:R-:W-:-:S06]  /*0f50*/  IMAD.WIDE.U32 R4, R7, 0x2, R4 ;  /* 0x0000000207047825 */ /* 0x001fcc00078e0004 */
[----:B------:R0:W5:Y:S02]  /*0f60*/  LDG.E.U16.CONSTANT R4, desc[UR6][R4.64] ;  /* 0x0000000604047981 */ /* 0x000164000c1e9500 */
.L_x_19:
[----:B------:R-:W-:Y:S05]  /*0f70*/  BSYNC.RECONVERGENT B1 ;  /* 0x0000000000017941 */ /* 0x000fea0003800200 */
.L_x_18:
[----:B-----5:R0:W-:Y:S01]  /*0f80*/  STS.U16 [R9], R4 ;  /* 0x0000000409007388 */ /* 0x0201e20000000400 */
[----:B------:R-:W-:-:S07]  /*0f90*/  MOV R37, R28 ;  /* 0x0000001c00257202 */ /* 0x000fce0000000f00 */
.L_x_13:
[----:B------:R-:W-:Y:S05]  /*0fa0*/  BSYNC.RECONVERGENT B0 ;  /* 0x0000000000007941 */ /* 0x000fea0003800200 */
.L_x_12:
[----:B------:R-:W0:Y:S01]  /*0fb0*/  LDCU UR10, c[0x0][0x3ac] ;  /* 0x00007580ff0a77ac */ /* 0x000e220008000800 */
[----:B------:R-:W-:Y:S01]  /*0fc0*/  BSSY.RECONVERGENT B0, `(.L_x_20) ;  /* 0x0000041000007945 */ /* 0x000fe20003800200 */
[----:B------:R-:W0:Y:S03]  /*0fd0*/  LDCU UR11, c[0x0][0x3b0] ;  /* 0x00007600ff0b77ac */ /* 0x000e260008000800 */
[----:B------:R-:W-:Y:S05]  /*0fe0*/  @!P5 BRA `(.L_x_21) ;  /* 0x0000000000f8d947 */ /* 0x000fea0003800000 */
.L_x_22:
        /* <DEDUP_REMOVED lines=18> */
[C---:B------:R-:W-:Y:S02]  /*1110*/  LEA R42, R18.reuse, R53, 0x4 ;  /* 0x00000035122a7211 */ /* 0x040fe400078e20ff */
[----:B------:R-:W-:Y:S02]  /*1120*/  ISETP.GE.U32.AND P1, PT, R59, UR10, PT ;  /* 0x0000000a3b007c0c */ /* 0x000fe4000bf26070 */
[C---:B------:R-:W-:Y:S01]  /*1130*/  LEA R44, R18.reuse, R49, 0x4 ;  /* 0x00000031122c7211 */ /* 0x040fe200078e20ff */
        /* <DEDUP_REMOVED lines=8> */
[----:B------:R-:W5:Y:S01]  /*11c0*/  @P1 LDC.64 R8, c[0x0][0x390] ;  /* 0x0000e400ff081b82 */ /* 0x000f620000000a00 */
[----:B0-----:R-:W-:-:S07]  /*11d0*/  @!P0 IMAD.WIDE.U32 R10, R57, 0x2, R10 ;  /* 0x00000002390a8825 */ /* 0x001fce00078e000a */
[----:B------:R-:W0:Y:S01]  /*11e0*/  @P2 LDC.64 R6, c[0x0][0x390] ;  /* 0x0000e400ff062b82 */ /* 0x000e220000000a00 */
[----:B------:R-:W-:Y:S01]  /*11f0*/  @P1 IMAD R57, R42, UR10, R59 ;  /* 0x0000000a2a391c24 */ /* 0x000fe2000f8e023b */
[----:B------:R-:W5:Y:S01]  /*1200*/  @!P0 LDG.E.U16.CONSTANT R10, desc[UR6][R10.64] ;  /* 0x000000060a0a8981 */ /* 0x000f62000c1e9500 */
[----:B------:R-:W-:-:S05]  /*1210*/  @P2 IMAD R59, R44, UR10, R61 ;  /* 0x0000000a2c3b2c24 */ /* 0x000fca000f8e023d */
[----:B-1234-:R-:W1:Y:S01]  /*1220*/  @P3 LDC.64 R4, c[0x0][0x390] ;  /* 0x0000e400ff043b82 */ /* 0x01ee620000000a00 */
[----:B------:R-:W-:Y:S01]  /*1230*/  @P3 IMAD R61, R46, UR10, R48 ;  /* 0x0000000a2e3d3c24 */ /* 0x000fe2000f8e0230 */
[----:B------:R-:W-:Y:S02]  /*1240*/  @!P1 PRMT R42, RZ, 0x7610, R42 ;  /* 0x00007610ff2a9816 */ /* 0x000fe4000000002a */
[----:B------:R-:W-:Y:S02]  /*1250*/  @!P2 PRMT R46, RZ, 0x7610, R46 ;  /* 0x00007610ff2ea816 */ /* 0x000fe4000000002e */
[----:B------:R-:W-:Y:S01]  /*1260*/  @!P3 PRMT R50, RZ, 0x7610, R50 ;  /* 0x00007610ff32b816 */ /* 0x000fe20000000032 */
[----:B-----5:R-:W-:-:S05]  /*1270*/  @P1 IMAD.WIDE.U32 R8, R57, 0x2, R8 ;  /* 0x0000000239081825 */ /* 0x020fca00078e0008 */
[----:B------:R-:W2:Y:S01]  /*1280*/  @P1 LDG.E.U16.CONSTANT R42, desc[UR6][R8.64] ;  /* 0x00000006082a1981 */ /* 0x000ea2000c1e9500 */
[----:B0-----:R-:W-:-:S05]  /*1290*/  @P2 IMAD.WIDE.U32 R6, R59, 0x2, R6 ;  /* 0x000000023b062825 */ /* 0x001fca00078e0006 */
[----:B------:R-:W3:Y:S01]  /*12a0*/  @P2 LDG.E.U16.CONSTANT R46, desc[UR6][R6.64] ;  /* 0x00000006062e2981 */ /* 0x000ee2000c1e9500 */
[----:B-1----:R-:W-:-:S05]  /*12b0*/  @P3 IMAD.WIDE.U32 R4, R61, 0x2, R4 ;  /* 0x000000023d043825 */ /* 0x002fca00078e0004 */
[----:B------:R-:W4:Y:S01]  /*12c0*/  @P3 LDG.E.U16.CONSTANT R50, desc[UR6][R4.64] ;  /* 0x0000000604323981 */ /* 0x000f22000c1e9500 */
        /* <DEDUP_REMOVED lines=10> */
[----:B------:R0:W-:Y:S01]  /*1370*/  STS.U16 [R47], R10 ;  /* 0x0000000a2f007388 */ /* 0x0001e20000000400 */
[----:B------:R-:W-:-:S03]  /*1380*/  ISETP.GE.U32.AND P0, PT, R37, 0x400, PT ;  /* 0x000004002500780c */ /* 0x000fc60003f06070 */
[----:B--2---:R0:W-:Y:S04]  /*1390*/  STS.U16 [R45], R42 ;  /* 0x0000002a2d007388 */ /* 0x0041e80000000400 */
[----:B---3--:R0:W-:Y:S04]  /*13a0*/  STS.U16 [R43], R46 ;  /* 0x0000002e2b007388 */ /* 0x0081e80000000400 */
[----:B----4-:R0:W-:Y:S02]  /*13b0*/  STS.U16 [R41], R50 ;  /* 0x0000003229007388 */ /* 0x0101e40000000400 */
[----:B------:R-:W-:Y:S05]  /*13c0*/  @!P0 BRA `(.L_x_22) ;  /* 0xfffffffc00088947 */ /* 0x000fea000383ffff */
.L_x_21:
[----:B0-----:R-:W-:Y:S05]  /*13d0*/  BSYNC.RECONVERGENT B0 ;  /* 0x0000000000007941 */ /* 0x001fea0003800200 */
.L_x_20:
[----:B------:R-:W-:-:S04]  /*13e0*/  IADD3 R18, PT, PT, R18, 0x1, RZ ;  /* 0x0000000112127810 */ /* 0x000fc80007ffe0ff */
[----:B------:R-:W-:-:S13]  /*13f0*/  ISETP.NE.AND P0, PT, R18, UR8, PT ;  /* 0x0000000812007c0c */ /* 0x000fda000bf05270 */
[----:B------:R-:W-:Y:S05]  /*1400*/  @P0 BRA `(.L_x_23) ;  /* 0xffffffec00f80947 */ /* 0x000fea000383ffff */
.L_x_0:
[----:B------:R-:W-:Y:S01]  /*1410*/  BAR.SYNC.DEFER_BLOCKING 0x0 ;  /* 0x0000000000007b1d */ /* 0x000fe20000010000 */
[----:B------:R-:W-:Y:S01]  /*1420*/  UISETP.GE.U32.AND UP0, UPT, UR4, 0x10, UPT ;  /* 0x000000100400788c */ /* 0x000fe2000bf06070 */
[----:B------:R-:W-:Y:S01]  /*1430*/  HFMA2 R57, -RZ, RZ, 0, 0 ;  /* 0x00000000ff397431 */ /* 0x000fe200000001ff */
[----:B------:R-:W-:Y:S02]  /*1440*/  CS2R R58, SRZ ;  /* 0x00000000003a7805 */ /* 0x000fe4000001ff00 */
[----:B------:R-:W-:Y:S02]  /*1450*/  CS2R R48, SRZ ;  /* 0x0000000000307805 */ /* 0x000fe4000001ff00 */
[----:B------:R-:W-:Y:S02]  /*1460*/  CS2R R44, SRZ ;  /* 0x00000000002c7805 */ /* 0x000fe4000001ff00 */
[----:B------:R-:W-:Y:S02]  /*1470*/  CS2R R54, SRZ ;  /* 0x0000000000367805 */ /* 0x000fe4000001ff00 */
[----:B------:R-:W-:-:S02]  /*1480*/  CS2R R52, SRZ ;  /* 0x0000000000347805 */ /* 0x000fc4000001ff00 */
[----:B------:R-:W-:Y:S02]  /*1490*/  CS2R R46, SRZ ;  /* 0x00000000002e7805 */ /* 0x000fe4000001ff00 */
[----:B------:R-:W-:Y:S02]  /*14a0*/  MOV R29, RZ ;  /* 0x000000ff001d7202 */ /* 0x000fe40000000f00 */
[----:B------:R-:W-:Y:S01]  /*14b0*/  CS2R R50, SRZ ;  /* 0x0000000000327805 */ /* 0x000fe2000001ff00 */
[----:B------:R-:W-:Y:S06]  /*14c0*/  BRA.U !UP0, `(.L_x_24) ;  /* 0x0000002d08e47547 */ /* 0x000fec000b800000 */
[----:B------:R-:W0:Y:S01]  /*14d0*/  LDC R4, c[0x0][0x360] ;  /* 0x0000d800ff047b82 */ /* 0x000e220000000800 */
[----:B------:R-:W-:Y:S02]  /*14e0*/  MOV R24, RZ ;  /* 0x000000ff00187202 */ /* 0x000fe40000000f00 */
[----:B------:R-:W-:Y:S01]  /*14f0*/  MOV R59, RZ ;  /* 0x000000ff003b7202 */ /* 0x000fe20000000f00 */
[----:B0-----:R-:W0:Y:S01]  /*1500*/  I2F.U32.RP R8, R4 ;  /* 0x0000000400087306 */ /* 0x001e220000209000 */
[----:B------:R-:W-:Y:S02]  /*1510*/  IADD3 R38, PT, PT, R0, R4, RZ ;  /* 0x0000000400267210 */ /* 0x000fe40007ffe0ff */
[----:B------:R-:W-:Y:S02]  /*1520*/  ISETP.NE.U32.AND P2, PT, R4, RZ, PT ;  /* 0x000000ff0400720c */ /* 0x000fe40003f45070 */
[C---:B------:R-:W-:Y:S02]  /*1530*/  ISETP.GE.U32.AND P0, PT, R38.reuse, 0x400, PT ;  /* 0x000004002600780c */ /* 0x040fe40003f06070 */
[----:B-1234-:R-:W-:-:S02]  /*1540*/  VIMNMX.U32 R5, PT, PT, R38, 0x400, !PT ;  /* 0x0000040026057848 */ /* 0x01efc40007fe0000 */
[----:B------:R-:W-:Y:S02]  /*1550*/  SEL R37, RZ, 0x1, P0 ;  /* 0x00000001ff257807 */ /* 0x000fe40000000000 */
[C---:B------:R-:W-:Y:S02]  /*1560*/  IADD3 R12, PT, PT, R38.reuse, R4, RZ ;  /* 0x00000004260c7210 */ /* 0x040fe40007ffe0ff */
[----:B------:R-:W-:Y:S01]  /*1570*/  IADD3 R5, PT, PT, R5, -R38, -R37 ;  /* 0x8000002605057210 */ /* 0x000fe20007ffe825 */
[----:B0-----:R-:W0:Y:S01]  /*1580*/  MUFU.RCP R8, R8 ;  /* 0x0000000800087308 */ /* 0x001e220000001000 */
[----:B------:R-:W-:Y:S02]  /*1590*/  SHF.R.U32.HI R25, RZ, 0x4, R38 ;  /* 0x00000004ff197819 */ /* 0x000fe40000011626 */
[----:B------:R-:W-:Y:S02]  /*15a0*/  LOP3.LUT R14, R38, 0x3f, RZ, 0xc0, !PT ;  /* 0x0000003f260e7812 */ /* 0x000fe400078ec0ff */
[----:B------:R-:W-:-:S02]  /*15b0*/  SHF.R.U32.HI R16, RZ, 0x4, R12 ;  /* 0x00000004ff107819 */ /* 0x000fc4000001160c */
[----:B------:R-:W-:Y:S02]  /*15c0*/  LOP3.LUT R19, R12, 0x3f, RZ, 0xc0, !PT ;  /* 0x0000003f0c137812 */ /* 0x000fe400078ec0ff */
[----:B------:R-:W-:Y:S02]  /*15d0*/  LOP3.LUT R11, R38, 0xf, RZ, 0xc0, !PT ;  /* 0x0000000f260b7812 */ /* 0x000fe400078ec0ff */
[----:B------:R-:W-:Y:S02]  /*15e0*/  SHF.R.U32.HI R13, RZ, 0x6, R38 ;  /* 0x00000006ff0d7819 */ /* 0x000fe40000011626 */
[----:B------:R-:W-:Y:S02]  /*15f0*/  LEA R15, R3, R25, 0x6 ;  /* 0x00000019030f7211 */ /* 0x000fe400078e30ff */
[----:B------:R-:W-:Y:S02]  /*1600*/  LOP3.LUT R17, R12, 0xf, RZ, 0xc0, !PT ;  /* 0x0000000f0c117812 */ /* 0x000fe400078ec0ff */
[----:B0-----:R-:W-:-:S02]  /*1610*/  IADD3 R6, PT, PT, R8, 0xffffffe, RZ ;  /* 0x0ffffffe08067810 */ /* 0x001fc40007ffe0ff */
[----:B------:R-:W-:Y:S02]  /*1620*/  IADD3 R18, PT, PT, R12, R4, RZ ;  /* 0x000000040c127210 */ /* 0x000fe40007ffe0ff */
[----:B------:R0:W1:Y:S01]  /*1630*/  F2I.FTZ.U32.TRUNC.NTZ R7, R6 ;  /* 0x0000000600077305 */ /* 0x000062000021f000 */
[C---:B------:R-:W-:Y:S02]  /*1640*/  LEA R20, R2.reuse, R14, 0x6 ;  /* 0x0000000e02147211 */ /* 0x040fe400078e30ff */
[----:B------:R-:W-:Y:S02]  /*1650*/  SHF.R.U32.HI R21, RZ, 0x6, R12 ;  /* 0x00000006ff157819 */ /* 0x000fe4000001160c */
[----:B------:R-:W-:Y:S02]  /*1660*/  LEA R22, R3, R16, 0x6 ;  /* 0x0000001003167211 */ /* 0x000fe400078e30ff */
[----:B------:R-:W-:Y:S02]  /*1670*/  LEA R23, R2, R19, 0x6 ;  /* 0x0000001302177211 */ /* 0x000fe400078e30ff */
[----:B0-----:R-:W-:-:S02]  /*1680*/  MOV R6, RZ ;  /* 0x000000ff00067202 */ /* 0x001fc40000000f00 */
[----:B-1----:R-:W-:-:S05]  /*1690*/  IADD3 R9, PT, PT, RZ, -R7, RZ ;  /* 0x80000007ff097210 */ /* 0x002fca0007ffe0ff */
[----:B------:R-:W-:-:S04]  /*16a0*/  IMAD R9, R9, R4, RZ ;  /* 0x0000000409097224 */ /* 0x000fc800078e02ff */
[----:B------:R-:W-:Y:S01]  /*16b0*/  IMAD.HI.U32 R8, R7, R9, R6 ;  /* 0x0000000907087227 */ /* 0x000fe200078e0006 */
[----:B------:R-:W-:-:S05]  /*16c0*/  SHF.R.U32.HI R7, RZ, 0x6, R0 ;  /* 0x00000006ff077819 */ /* 0x000fca0000011600 */
[----:B------:R-:W-:-:S05]  /*16d0*/  IMAD.HI.U32 R8, R8, R5, RZ ;  /* 0x0000000508087227 */ /* 0x000fca00078e00ff */
[----:B------:R-:W-:-:S05]  /*16e0*/  IADD3 R6, PT, PT, -R8, RZ, RZ ;  /* 0x000000ff08067210 */ /* 0x000fca0007ffe1ff */
[----:B------:R-:W-:Y:S01]  /*16f0*/  IMAD R5, R4, R6, R5 ;  /* 0x0000000604057224 */ /* 0x000fe200078e0205 */
[----:B------:R-:W-:-:S04]  /*1700*/  LOP3.LUT R6, R0, 0xf, RZ, 0xc0, !PT ;  /* 0x0000000f00067812 */ /* 0x000fc800078ec0ff */
[----:B------:R-:W-:-:S13]  /*1710*/  ISETP.GE.U32.AND P0, PT, R5, R4, PT ;  /* 0x000000040500720c */ /* 0x000fda0003f06070 */
[-C--:B------:R-:W-:Y:S02]  /*1720*/  @P0 IADD3 R5, PT, PT, R5, -R4.reuse, RZ ;  /* 0x8000000405050210 */ /* 0x080fe40007ffe0ff */
[----:B------:R-:W-:Y:S02]  /*1730*/  @P0 IADD3 R8, PT, PT, R8, 0x1, RZ ;  /* 0x0000000108080810 */ /* 0x000fe40007ffe0ff */
[----:B------:R-:W-:Y:S02]  /*1740*/  ISETP.GE.U32.AND P1, PT, R5, R4, PT ;  /* 0x000000040500720c */ /* 0x000fe40003f26070 */
[----:B------:R-:W-:-:S04]  /*1750*/  SHF.R.U32.HI R5, RZ, 0x4, R0 ;  /* 0x00000004ff057819 */ /* 0x000fc80000011600 */
[----:B------:R-:W-:-:S07]  /*1760*/  LEA R9, R3, R5, 0x6 ;  /* 0x0000000503097211 */ /* 0x000fce00078e30ff */
[----:B------:R-:W-:Y:S02]  /*1770*/  @P1 IADD3 R8, PT, PT, R8, 0x1, RZ ;  /* 0x0000000108081810 */ /* 0x000fe40007ffe0ff */
[----:B------:R-:W-:-:S04]  /*1780*/  @!P2 LOP3.LUT R8, RZ, R4, RZ, 0x33, !PT ;  /* 0x00000004ff08a212 */ /* 0x000fc800078e33ff */
[----:B------:R-:W-:Y:S02]  /*1790*/  IADD3 R37, PT, PT, R37, R8, RZ ;  /* 0x0000000825257210 */ /* 0x000fe40007ffe0ff */
[----:B------:R-:W-:Y:S02]  /*17a0*/  LOP3.LUT R8, R0, 0x3f, RZ, 0xc0, !PT ;  /* 0x0000003f00087812 */ /* 0x000fe400078ec0ff */
[----:B------:R-:W-:Y:S02]  /*17b0*/  LOP3.LUT R36, R37, 0x3, RZ, 0xc0, !PT ;  /* 0x0000000325247812 */ /* 0x000fe400078ec0ff */
[----:B------:R-:W-:-:S07]  /*17c0*/  LEA R10, R2, R8, 0x6 ;  /* 0x00000008020a7211 */ /* 0x000fce00078e30ff */
.L_x_47:
[C---:B------:R-:W-:Y:S02]  /*17d0*/  IADD3 R28, PT, PT, R24.reuse, 0x3, RZ ;  /* 0x00000003181c7810 */ /* 0x040fe40007ffe0ff */
[----:B------:R-:W-:Y:S02]  /*17e0*/  IADD3 R30, PT, PT, R24, 0x2, RZ ;  /* 0x00000002181e7810 */ /* 0x000fe40007ffe0ff */
[----:B------:R-:W-:-:S03]  /*17f0*/  ISETP.GE.U32.AND P0, PT, R28, UR5, PT ;  /* 0x000000051c007c0c */ /* 0x000fc6000bf06070 */
[----:B------:R-:W-:-:S05]  /*1800*/  IMAD.HI.U32 R26, R30, -0x55555555, RZ ;  /* 0xaaaaaaab1e1a7827 */ /* 0x000fca00078e00ff */
[----:B------:R-:W-:-:S05]  /*1810*/  SHF.R.U32.HI R27, RZ, 0x1, R26 ;  /* 0x00000001ff1b7819 */ /* 0x000fca000001161a */
[----:B------:R-:W-:Y:S01]  /*1820*/  IMAD R30, R27, -0x3, R30 ;  /* 0xfffffffd1b1e7824 */ /* 0x000fe200078e021e */
[----:B------:R-:W-:Y:S06]  /*1830*/  @P0 BRA `(.L_x_25) ;  /* 0x00000010000c0947 */ /* 0x000fec0003800000 */
[----:B------:R-:W0:Y:S01]  /*1840*/  S2R R27, SR_CgaCtaId ;  /* 0x00000000001b7919 */ /* 0x000e220000008800 */
[----:B------:R-:W-:Y:S01]  /*1850*/  ISETP.NE.AND P1, PT, R36, 0x3, PT ;  /* 0x000000032400780c */ /* 0x000fe20003f25270 */
[----:B------:R-:W-:Y:S01]  /*1860*/  BSSY.RECONVERGENT B0, `(.L_x_26) ;  /* 0x0000039000007945 */ /* 0x000fe20003800200 */
[----:B------:R-:W-:Y:S02]  /*1870*/  MOV R26, 0x400 ;  /* 0x00000400001a7802 */ /* 0x000fe40000000f00 */
[----:B------:R-:W-:Y:S02]  /*1880*/  MOV R35, R0 ;  /* 0x0000000000237202 */ /* 0x000fe40000000f00 */
[----:B0-----:R-:W-:-:S05]  /*1890*/  LEA R27, R27, R26, 0x18 ;  /* 0x0000001a1b1b7211 */ /* 0x001fca00078ec0ff */
[----:B------:R-:W-:Y:S02]  /*18a0*/  IMAD R32, R30, 0x880, R27 ;  /* 0x000008801e207824 */ /* 0x000fe400078e021b */
[----:B------:R-:W-:Y:S05]  /*18b0*/  @!P1 BRA `(.L_x_27) ;  /* 0x0000000000cc9947 */ /* 0x000fea0003800000 */
        /* <DEDUP_REMOVED lines=14> */
.L_x_29:
[----:B------:R-:W-:Y:S05]  /*19a0*/  BSYNC.RECONVERGENT B1 ;  /* 0x0000000000017941 */ /* 0x000fea0003800200 */
.L_x_28:
        /* <DEDUP_REMOVED lines=16> */
.L_x_31:
[----:B------:R-:W-:Y:S05]  /*1ab0*/  BSYNC.RECONVERGENT B1 ;  /* 0x0000000000017941 */ /* 0x000fea0003800200 */
.L_x_30:
        /* <DEDUP_REMOVED lines=16> */
.L_x_33:
[----:B------:R-:W-:Y:S05]  /*1bc0*/  BSYNC.RECONVERGENT B1 ;  /* 0x0000000000017941 */ /* 0x000fea0003800200 */
.L_x_32:
[----:B-----5:R3:W-:Y:S01]  /*1bd0*/  STS.U16 [R33], R26 ;  /* 0x0000001a21007388 */ /* 0x0207e20000000400 */
[----:B------:R-:W-:-:S07]  /*1be0*/  MOV R35, R18 ;  /* 0x0000001200237202 */ /* 0x000fce0000000f00 */
.L_x_27:
[----:B------:R-:W-:Y:S05]  /*1bf0*/  BSYNC.RECONVERGENT B0 ;  /* 0x0000000000007941 */ /* 0x000fea0003800200 */
.L_x_26:
[----:B------:R-:W-:Y:S01]  /*1c00*/  ISETP.GE.U32.AND P2, PT, R37, 0x3, PT ;  /* 0x000000032500780c */ /* 0x000fe20003f46070 */
[----:B------:R-:W4:Y:S01]  /*1c10*/  LDCU UR8, c[0x0][0x3a8] ;  /* 0x00007500ff0877ac */ /* 0x000f220008000800 */
[----:B------:R-:W-:Y:S01]  /*1c20*/  BSSY.RECONVERGENT B0, `(.L_x_34) ;  /* 0x0000045000007945 */ /* 0x000fe20003800200 */
[----:B------:R-:W0:Y:S10]  /*1c30*/  LDCU UR4, c[0x0][0x3b0] ;  /* 0x00007600ff0477ac */ /* 0x000e340008000800 */
[----:B------:R-:W-:Y:S05]  /*1c40*/  @!P2 BRA `(.L_x_35) ;  /* 0x000000040008a947 */ /* 0x000fea0003800000 */
[C---:B------:R-:W-:Y:S01]  /*1c50*/  LEA R31, R4.reuse, R35, 0x1 ;  /* 0x00000023041f7211 */ /* 0x040fe200078e08ff */
[----:B---3--:R-:W-:Y:S01]  /*1c60*/  IMAD R33, R4, 0x3, R35 ;  /* 0x0000000304217824 */ /* 0x008fe200078e0223 */
[----:B------:R-:W-:-:S07]  /*1c70*/  IADD3 R34, PT, PT, R35, R4, RZ ;  /* 0x0000000423227210 */ /* 0x000fce0007ffe0ff */
.L_x_36:
[----:B------:R-:W-:Y:S02]  /*1c80*/  LOP3.LUT R41, R34, 0xf, RZ, 0xc0, !PT ;  /* 0x0000000f22297812 */ /* 0x000fe400078ec0ff */
[----:B0-----:R-:W-:Y:S02]  /*1c90*/  SHF.R.U32.HI R42, RZ, 0x4, R34 ;  /* 0x00000004ff2a7819 */ /* 0x001fe40000011622 */
[----:B------:R-:W-:Y:S02]  /*1ca0*/  LEA R26, R28, R41, 0x4 ;  /* 0x000000291c1a7211 */ /* 0x000fe400078e20ff */
[----:B------:R-:W-:Y:S02]  /*1cb0*/  LEA R43, R3, R42, 0x6 ;  /* 0x0000002a032b7211 */ /* 0x000fe400078e30ff */
[----:B0-----:R-:W-:-:S04]  /*1cc0*/  ISETP.GE.U32.AND P0, PT, R26, UR4, PT ;  /* 0x000000041a007c0c */ /* 0x001fc8000bf06070 */
[----:B----4-:R-:W-:-:S13]  /*1cd0*/  ISETP.LT.U32.AND P0, PT, R43, UR8, !P0 ;  /* 0x000000082b007c0c */ /* 0x010fda000c701070 */
[----:B------:R-:W-:Y:S02]  /*1ce0*/  @P0 IMAD R43, R43, UR4, R26 ;  /* 0x000000042b2b0c24 */ /* 0x000fe4000f8e021a */
[----:B-12---:R-:W0:Y:S01]  /*1cf0*/  @P0 LDC.64 R26, c[0x0][0x388] ;  /* 0x0000e200ff1a0b82 */ /* 0x006e220000000a00 */
[----:B------:R-:W-:Y:S01]  /*1d00*/  IMAD R56, R42, 0x22, R32 ;  /* 0x000000222a387824 */ /* 0x000fe200078e0220 */
[----:B------:R-:W-:-:S04]  /*1d10*/  LOP3.LUT R61, R31, 0xf, RZ, 0xc0, !PT ;  /* 0x0000000f1f3d7812 */ /* 0x000fc800078ec0ff */
[----:B------:R-:W-:Y:S02]  /*1d20*/  LEA R56, R41, R56, 0x1 ;  /* 0x0000003829387211 */ /* 0x000fe400078e08ff */
[----:B------:R-:W-:Y:S02]  /*1d30*/  SHF.R.U32.HI R41, RZ, 0x4, R31 ;  /* 0x00000004ff297819 */ /* 0x000fe4000001161f */
[----:B------:R-:W-:-:S03]  /*1d40*/  LEA R60, R28, R61, 0x4 ;  /* 0x0000003d1c3c7211 */ /* 0x000fc600078e20ff */
[----:B------:R-:W-:Y:S01]  /*1d50*/  IMAD R42, R41, 0x22, R32 ;  /* 0x00000022292a7824 */ /* 0x000fe200078e0220 */
[----:B------:R-:W-:Y:S01]  /*1d60*/  LEA R41, R3, R41, 0x6 ;  /* 0x0000002903297211 */ /* 0x000fe200078e30ff */
[----:B0-----:R-:W-:Y:S01]  /*1d70*/  @P0 IMAD.WIDE.U32 R26, R43, 0x2, R26 ;  /* 0x000000022b1a0825 */ /* 0x001fe200078e001a */
[----:B------:R-:W-:-:S06]  /*1d80*/  @!P0 PRMT R43, RZ, 0x7610, R43 ;  /* 0x00007610ff2b8816 */ /* 0x000fcc000000002b */
[----:B------:R0:W2:Y:S01]  /*1d90*/  @P0 LDG.E.U16.CONSTANT R43, desc[UR6][R26.64] ;  /* 0x000000061a2b0981 */ /* 0x0000a2000c1e9500 */
[----:B------:R-:W-:Y:S02]  /*1da0*/  ISETP.GE.U32.AND P0, PT, R60, UR4, PT ;  /* 0x000000043c007c0c */ /* 0x000fe4000bf06070 */
[----:B------:R-:W-:Y:S02]  /*1db0*/  LEA R42, R61, R42, 0x1 ;  /* 0x0000002a3d2a7211 */ /* 0x000fe400078e08ff */
[----:B------:R-:W-:-:S13]  /*1dc0*/  ISETP.LT.U32.AND P0, PT, R41, UR8, !P0 ;  /* 0x0000000829007c0c */ /* 0x000fda000c701070 */
[----:B0-----:R-:W0:Y:S01]  /*1dd0*/  @P0 LDC.64 R26, c[0x0][0x388] ;  /* 0x0000e200ff1a0b82 */ /* 0x001e220000000a00 */
[----:B------:R-:W-:Y:S01]  /*1de0*/  @P0 IMAD R41, R41, UR4, R60 ;  /* 0x0000000429290c24 */ /* 0x000fe2000f8e023c */
[----:B------:R-:W-:-:S05]  /*1df0*/  SHF.R.U32.HI R61, RZ, 0x4, R35 ;  /* 0x00000004ff3d7819 */ /* 0x000fca0000011623 */
[----:B------:R-:W-:Y:S01]  /*1e00*/  IMAD R60, R61, 0x22, R32 ;  /* 0x000000223d3c7824 */ /* 0x000fe200078e0220 */
[----:B------:R-:W-:Y:S01]  /*1e10*/  LEA R61, R3, R61, 0x6 ;  /* 0x0000003d033d7211 */ /* 0x000fe200078e30ff */
[----:B0-----:R-:W-:Y:S01]  /*1e20*/  @P0 IMAD.WIDE.U32 R26, R41, 0x2, R26 ;  /* 0x00000002291a0825 */ /* 0x001fe200078e001a */
[----:B------:R-:W-:-:S06]  /*1e30*/  @!P0 PRMT R41, RZ, 0x7610, R41 ;  /* 0x00007610ff298816 */ /* 0x000fcc0000000029 */
[----:B------:R0:W3:Y:S02]  /*1e40*/  @P0 LDG.E.U16.CONSTANT R41, desc[UR6][R26.64] ;  /* 0x000000061a290981 */ /* 0x0000e4000c1e9500 */
[----:B0-----:R-:W-:-:S04]  /*1e50*/  LOP3.LUT R27, R35, 0xf, RZ, 0xc0, !PT ;  /* 0x0000000f231b7812 */ /* 0x001fc800078ec0ff */
[----:B------:R-:W-:Y:S02]  /*1e60*/  LEA R26, R28, R27, 0x4 ;  /* 0x0000001b1c1a7211 */ /* 0x000fe400078e20ff */
[----:B------:R-:W-:Y:S02]  /*1e70*/  LEA R60, R27, R60, 0x1 ;  /* 0x0000003c1b3c7211 */ /* 0x000fe400078e08ff */
[----:B------:R-:W-:-:S04]  /*1e80*/  ISETP.GE.U32.AND P0, PT, R26, UR4, PT ;  /* 0x000000041a007c0c */ /* 0x000fc8000bf06070 */
[----:B------:R-:W-:-:S13]  /*1e90*/  ISETP.GE.U32.OR P0, PT, R61, UR8, P0 ;  /* 0x000000083d007c0c */ /* 0x000fda0008706470 */
[----:B------:R-:W-:Y:S02]  /*1ea0*/  @!P0 IMAD R61, R61, UR4, R26 ;  /* 0x000000043d3d8c24 */ /* 0x000fe4000f8e021a */
[----:B------:R-:W0:Y:S02]  /*1eb0*/  @!P0 LDC.64 R26, c[0x0][0x388] ;  /* 0x0000e200ff1a8b82 */ /* 0x000e240000000a00 */
[----:B0-----:R-:W-:-:S05]  /*1ec0*/  @!P0 IMAD.WIDE.U32 R26, R61, 0x2, R26 ;  /* 0x000000023d1a8825 */ /* 0x001fca00078e001a */
[----:B------:R-:W4:Y:S01]  /*1ed0*/  @!P0 LDG.E.U16.CONSTANT R61, desc[UR6][R26.64] ;  /* 0x000000061a3d8981 */ /* 0x000f22000c1e9500 */
[----:B------:R-:W-:-:S05]  /*1ee0*/  @P0 PRMT R61, RZ, 0x7610, R61 ;  /* 0x00007610ff3d0816 */ /* 0x000fca000000003d */
[----:B----4-:R0:W-:Y:S04]  /*1ef0*/  STS.U16 [R60], R61 ;  /* 0x0000003d3c007388 */ /* 0x0101e80000000400 */
[----:B--2---:R-:W-:Y:S04]  /*1f00*/  STS.U16 [R56], R43 ;  /* 0x0000002b38007388 */ /* 0x004fe80000000400 */
[----:B---3--:R1:W-:Y:S01]  /*1f10*/  STS.U16 [R42], R41 ;  /* 0x000000292a007388 */ /* 0x0083e20000000400 */
[----:B0-----:R-:W-:-:S04]  /*1f20*/  LOP3.LUT R61, R33, 0xf, RZ, 0xc0, !PT ;  /* 0x0000000f213d7812 */ /* 0x001fc800078ec0ff */
[----:B------:R-:W-:Y:S02]  /*1f30*/  LEA R27, R28, R61, 0x4 ;  /* 0x0000003d1c1b7211 */ /* 0x000fe400078e20ff */
[----:B-1----:R-:W-:Y:S02]  /*1f40*/  SHF.R.U32.HI R41, RZ, 0x4, R33 ;  /* 0x00000004ff297819 */ /* 0x002fe40000011621 */
[----:B------:R-:W-:Y:S02]  /*1f50*/  ISETP.GE.U32.AND P0, PT, R27, UR4, PT ;  /* 0x000000041b007c0c */ /* 0x000fe4000bf06070 */
[----:B------:R-:W-:-:S04]  /*1f60*/  LEA R26, R3, R41, 0x6 ;  /* 0x00000029031a7211 */ /* 0x000fc800078e30ff */
[----:B------:R-:W-:-:S13]  /*1f70*/  ISETP.LT.U32.AND P0, PT, R26, UR8, !P0 ;  /* 0x000000081a007c0c */ /* 0x000fda000c701070 */
[----:B------:R-:W-:Y:S02]  /*1f80*/  @P0 IMAD R43, R26, UR4, R27 ;  /* 0x000000041a2b0c24 */ /* 0x000fe4000f8e021b */
[----:B------:R-:W0:Y:S02]  /*1f90*/  @P0 LDC.64 R26, c[0x0][0x388] ;  /* 0x0000e200ff1a0b82 */ /* 0x000e240000000a00 */
[----:B0-----:R-:W-:Y:S01]  /*1fa0*/  @P0 IMAD.WIDE.U32 R26, R43, 0x2, R26 ;  /* 0x000000022b1a0825 */ /* 0x001fe200078e001a */
[----:B------:R-:W-:-:S06]  /*1fb0*/  @!P0 PRMT R43, RZ, 0x7610, R43 ;  /* 0x00007610ff2b8816 */ /* 0x000fcc000000002b */
[----:B------:R-:W2:Y:S01]  /*1fc0*/  @P0 LDG.E.U16.CONSTANT R43, desc[UR6][R26.64] ;  /* 0x000000061a2b0981 */ /* 0x000ea2000c1e9500 */
[----:B------:R-:W-:Y:S01]  /*1fd0*/  IMAD R42, R41, 0x22, R32 ;  /* 0x00000022292a7824 */ /* 0x000fe200078e0220 */
[C-C-:B------:R-:W-:Y:S02]  /*1fe0*/  IADD3 R35, PT, PT, R4.reuse, R35, R4.reuse ;  /* 0x0000002304237210 */ /* 0x140fe40007ffe004 */
[C---:B------:R-:W-:Y:S02]  /*1ff0*/  LEA R31, R4.reuse, R31, 0x2 ;  /* 0x0000001f041f7211 */ /* 0x040fe400078e10ff */
[----:B------:R-:W-:Y:S02]  /*2000*/  LEA R42, R61, R42, 0x1 ;  /* 0x0000002a3d2a7211 */ /* 0x000fe400078e08ff */
[C---:B------:R-:W-:Y:S02]  /*2010*/  IADD3 R35, PT, PT, R4.reuse, R35, R4 ;  /* 0x0000002304237210 */ /* 0x040fe40007ffe004 */
[----:B------:R-:W-:-:S02]  /*2020*/  LEA R33, R4, R33, 0x2 ;  /* 0x0000002104217211 */ /* 0x000fc400078e10ff */
[----:B------:R-:W-:Y:S02]  /*2030*/  ISETP.GE.U32.AND P0, PT, R35, 0x400, PT ;  /* 0x000004002300780c */ /* 0x000fe40003f06070 */
[----:B------:R-:W-:Y:S01]  /*2040*/  LEA R34, R4, R34, 0x2 ;  /* 0x0000002204227211 */ /* 0x000fe200078e10ff */
[----:B--2---:R0:W-:Y:S10]  /*2050*/  STS.U16 [R42], R43 ;  /* 0x0000002b2a007388 */ /* 0x0041f40000000400 */
[----:B------:R-:W-:Y:S05]  /*2060*/  @!P0 BRA `(.L_x_36) ;  /* 0xfffffffc00048947 */ /* 0x000fea000383ffff */
.L_x_35:
[----:B0---4-:R-:W-:Y:S05]  /*2070*/  BSYNC.RECONVERGENT B0 ;  /* 0x0000000000007941 */ /* 0x011fea0003800200 */
.L_x_34:
[----:B-12---:R-:W0:Y:S01]  /*2080*/  S2R R27, SR_CgaCtaId ;  /* 0x00000000001b7919 */ /* 0x006e220000008800 */
[----:B---3--:R-:W-:Y:S01]  /*2090*/  MOV R26, 0x400 ;  /* 0x00000400001a7802 */ /* 0x008fe20000000f00 */
[----:B------:R-:W-:Y:S01]  /*20a0*/  BSSY.RECONVERGENT B0, `(.L_x_37) ;  /* 0x0000039000007945 */ /* 0x000fe20003800200 */
[----:B------:R-:W-:Y:S02]  /*20b0*/  MOV R35, R0 ;  /* 0x0000000000237202 */ /* 0x000fe40000000f00 */
[----:B------:R-:W-:-:S04]  /*20c0*/  IADD3 R26, PT, PT, R26, 0x1980, RZ ;  /* 0x000019801a1a7810 */ /* 0x000fc80007ffe0ff */
[----:B0-----:R-:W-:-:S05]  /*20d0*/  LEA R27, R27, R26, 0x18 ;  /* 0x0000001a1b1b7211 */ /* 0x001fca00078ec0ff */
[----:B------:R-:W-:Y:S01]  /*20e0*/  IMAD R30, R30, 0x820, R27 ;  /* 0x000008201e1e7824 */ /* 0x000fe200078e021b */
[----:B------:R-:W-:Y:S06]  /*20f0*/  @!P1 BRA `(.L_x_38) ;  /* 0x0000000000cc9947 */ /* 0x000fec0003800000 */
        /* <DEDUP_REMOVED lines=14> */
.L_x_40:
[----:B------:R-:W-:Y:S05]  /*21e0*/  BSYNC.RECONVERGENT B1 ;  /* 0x0000000000017941 */ /* 0x000fea0003800200 */
.L_x_39:
[----:B-----5:R1:W-:Y:S01]  /*21f0*/  STS.U16 [R41], R26 ;  /* 0x0000001a29007388 */ /* 0x0203e20000000400 */
[----:B------:R-:W-:Y:S02]  /*2200*/  ISETP.NE.AND P0, PT, R36, RZ, PT ;  /* 0x000000ff2400720c */ /* 0x000fe40003f05270 */
[----:B------:R-:W-:-:S11]  /*2210*/  MOV R35, R38 ;  /* 0x0000002600237202 */ /* 0x000fd60000000f00 */
[----:B-1----:R-:W-:Y:S05]  /*2220*/  @!P0 BRA `(.L_x_38) ;  /* 0x0000000000808947 */ /* 0x002fea0003800000 */
[----:B------:R-:W-:Y:S01]  /*2230*/  ISETP.GE.U32.AND P0, PT, R20, R31, PT ;  /* 0x0000001f1400720c */ /* 0x000fe20003f06070 */
[----:B0-----:R-:W-:Y:S01]  /*2240*/  IMAD R27, R13, 0x82, R30 ;  /* 0x000000820d1b7824 */ /* 0x001fe200078e021e */
[----:B------:R-:W-:Y:S01]  /*2250*/  LEA R33, R28, R13, 0x4 ;  /* 0x0000000d1c217211 */ /* 0x000fe200078e20ff */
[----:B------:R-:W-:Y:S03]  /*2260*/  BSSY.RECONVERGENT B1, `(.L_x_41) ;  /* 0x0000009000017945 */ /* 0x000fe60003800200 */
[----:B------:R-:W-:Y:S02]  /*2270*/  ISETP.LT.U32.AND P0, PT, R33, R32, !P0 ;  /* 0x000000202100720c */ /* 0x000fe40004701070 */
[----:B------:R-:W-:-:S11]  /*2280*/  LEA R41, R14, R27, 0x1 ;  /* 0x0000001b0e297211 */ /* 0x000fd600078e08ff */
[----:B------:R-:W-:Y:S01]  /*2290*/  @!P0 PRMT R26, RZ, 0x7610, R26 ;  /* 0x00007610ff1a8816 */ /* 0x000fe2000000001a */
[----:B------:R-:W-:Y:S06]  /*22a0*/  @!P0 BRA `(.L_x_42) ;  /* 0x0000000000108947 */ /* 0x000fec0003800000 */
[----:B------:R-:W0:Y:S01]  /*22b0*/  LDC.64 R26, c[0x0][0x390] ;  /* 0x0000e400ff1a7b82 */ /* 0x000e220000000a00 */
[----:B------:R-:W-:-:S04]  /*22c0*/  IMAD R33, R33, R31, R20 ;  /* 0x0000001f21217224 */ /* 0x000fc800078e0214 */
[----:B0-----:R-:W-:-:S06]  /*22d0*/  IMAD.WIDE.U32 R26, R33, 0x2, R26 ;  /* 0x00000002211a7825 */ /* 0x001fcc00078e001a */
[----:B------:R0:W5:Y:S02]  /*22e0*/  LDG.E.U16.CONSTANT R26, desc[UR6][R26.64] ;  /* 0x000000061a1a7981 */ /* 0x000164000c1e9500 */
.L_x_42:
[----:B------:R-:W-:Y:S05]  /*22f0*/  BSYNC.RECONVERGENT B1 ;  /* 0x0000000000017941 */ /* 0x000fea0003800200 */
.L_x_41:
[----:B-----5:R1:W-:Y:S01]  /*2300*/  STS.U16 [R41], R26 ;  /* 0x0000001a29007388 */ /* 0x0203e20000000400 */
[----:B------:R-:W-:Y:S02]  /*2310*/  ISETP.NE.AND P0, PT, R36, 0x1, PT ;  /* 0x000000012400780c */ /* 0x000fe40003f05270 */
[----:B------:R-:W-:-:S11]  /*2320*/  MOV R35, R12 ;  /* 0x0000000c00237202 */ /* 0x000fd60000000f00 */
[----:B-1----:R-:W-:Y:S05]  /*2330*/  @!P0 BRA `(.L_x_38) ;  /* 0x00000000003c8947 */ /* 0x002fea0003800000 */
        /* <DEDUP_REMOVED lines=8> */
[----:B0-----:R-:W0:Y:S01]  /*23c0*/  LDC.64 R26, c[0x0][0x390] ;  /* 0x0000e400ff1a7b82 */ /* 0x001e220000000a00 */
[----:B------:R-:W-:-:S04]  /*23d0*/  IMAD R31, R34, R31, R23 ;  /* 0x0000001f221f7224 */ /* 0x000fc800078e0217 */
[----:B0-----:R-:W-:-:S06]  /*23e0*/  IMAD.WIDE.U32 R26, R31, 0x2, R26 ;  /* 0x000000021f1a7825 */ /* 0x001fcc00078e001a */
[----:B------:R1:W5:Y:S02]  /*23f0*/  LDG.E.U16.CONSTANT R26, desc[UR6][R26.64] ;  /* 0x000000061a1a7981 */ /* 0x000364000c1e9500 */
.L_x_44:
[----:B------:R-:W-:Y:S05]  /*2400*/  BSYNC.RECONVERGENT B1 ;  /* 0x0000000000017941 */ /* 0x000fea0003800200 */
.L_x_43:
[----:B-----5:R2:W-:Y:S01]  /*2410*/  STS.U16 [R33], R26 ;  /* 0x0000001a21007388 */ /* 0x0205e20000000400 */
[----:B------:R-:W-:-:S07]  /*2420*/  MOV R35, R18 ;  /* 0x0000001200237202 */ /* 0x000fce0000000f00 */
.L_x_38:
[----:B------:R-:W-:Y:S05]  /*2430*/  BSYNC.RECONVERGENT B0 ;  /* 0x0000000000007941 */ /* 0x000fea0003800200 */
.L_x_37:
[----:B------:R-:W3:Y:S01]  /*2440*/  LDCU UR4, c[0x0][0x3ac] ;  /* 0x00007580ff0477ac */ /* 0x000ee20008000800 */
[----:B------:R-:W-:Y:S01]  /*2450*/  BSSY.RECONVERGENT B0, `(.L_x_25) ;  /* 0x0000041000007945 */ /* 0x000fe20003800200 */
[----:B------:R-:W4:Y:S03]  /*2460*/  LDCU UR8, c[0x0][0x3b0] ;  /* 0x00007600ff0877ac */ /* 0x000f260008000800 */
[----:B------:R-:W-:Y:S05]  /*2470*/  @!P2 BRA `(.L_x_45) ;  /* 0x0000000000f8a947 */ /* 0x000fea0003800000 */
.L_x_46:
[----:B------:R-:W-:Y:S02]  /*2480*/  LOP3.LUT R41, R35, 0x3f, RZ, 0xc0, !PT ;  /* 0x0000003f23297812 */ /* 0x000fe400078ec0ff */
[----:B0-----:R-:W-:Y:S02]  /*2490*/  SHF.R.U32.HI R43, RZ, 0x6, R35 ;  /* 0x00000006ff2b7819 */ /* 0x001fe40000011623 */
[----:B------:R-:W-:Y:S02]  /*24a0*/  LEA R32, R2, R41, 0x6 ;  /* 0x0000002902207211 */ /* 0x000fe400078e30ff */
[----:B------:R-:W-:Y:S02]  /*24b0*/  LEA R31, R28, R43, 0x4 ;  /* 0x0000002b1c1f7211 */ /* 0x000fe400078e20ff */
[----:B---3--:R-:W-:-:S04]  /*24c0*/  ISETP.GE.U32.AND P0, PT, R32, UR4, PT ;  /* 0x0000000420007c0c */ /* 0x008fc8000bf06070 */
[----:B----4-:R-:W-:-:S13]  /*24d0*/  ISETP.GE.U32.OR P0, PT, R31, UR8, P0 ;  /* 0x000000081f007c0c */ /* 0x010fda0008706470 */
[----:B012---:R-:W0:Y:S01]  /*24e0*/  @!P0 LDC.64 R26, c[0x0][0x390] ;  /* 0x0000e400ff1a8b82 */ /* 0x007e220000000a00 */
[----:B------:R-:W-:-:S04]  /*24f0*/  @!P0 IMAD R31, R31, UR4, R32 ;  /* 0x000000041f1f8c24 */ /* 0x000fc8000f8e0220 */
[----:B0-----:R-:W-:-:S05]  /*2500*/  @!P0 IMAD.WIDE.U32 R26, R31, 0x2, R26 ;  /* 0x000000021f1a8825 */ /* 0x001fca00078e001a */
[----:B------:R0:W2:Y:S01]  /*2510*/  @!P0 LDG.E.U16.CONSTANT R34, desc[UR6][R26.64] ;  /* 0x000000061a228981 */ /* 0x0000a2000c1e9500 */
[----:B------:R-:W-:-:S04]  /*2520*/  IADD3 R61, PT, PT, R4, R35, RZ ;  /* 0x00000023043d7210 */ /* 0x000fc80007ffe0ff */
[----:B------:R-:W-:Y:S02]  /*2530*/  LOP3.LUT R33, R61, 0x3f, RZ, 0xc0, !PT ;  /* 0x0000003f3d217812 */ /* 0x000fe400078ec0ff */
[----:B------:R-:W-:Y:S02]  /*2540*/  SHF.R.U32.HI R35, RZ, 0x6, R61 ;  /* 0x00000006ff237819 */ /* 0x000fe4000001163d */
[----:B------:R-:W-:Y:S02]  /*2550*/  LEA R32, R2, R33, 0x6 ;  /* 0x0000002102207211 */ /* 0x000fe400078e30ff */
[----:B------:R-:W-:Y:S02]  /*2560*/  LEA R31, R28, R35, 0x4 ;  /* 0x000000231c1f7211 */ /* 0x000fe400078e20ff */
[----:B------:R-:W-:-:S04]  /*2570*/  ISETP.GE.U32.AND P1, PT, R32, UR4, PT ;  /* 0x0000000420007c0c */ /* 0x000fc8000bf26070 */
[----:B------:R-:W-:-:S13]  /*2580*/  ISETP.LT.U32.AND P1, PT, R31, UR8, !P1 ;  /* 0x000000081f007c0c */ /* 0x000fda000cf21070 */
[----:B0-----:R-:W0:Y:S01]  /*2590*/  @P1 LDC.64 R26, c[0x0][0x390] ;  /* 0x0000e400ff1a1b82 */ /* 0x001e220000000a00 */
[----:B------:R-:W-:Y:S01]  /*25a0*/  @P1 IMAD R31, R31, UR4, R32 ;  /* 0x000000041f1f1c24 */ /* 0x000fe2000f8e0220 */
[----:B------:R-:W-:Y:S01]  /*25b0*/  IADD3 R61, PT, PT, R61, R4, RZ ;  /* 0x000000043d3d7210 */ /* 0x000fe20007ffe0ff */
[----:B------:R-:W-:-:S03]  /*25c0*/  IMAD R32, R43, 0x82, R30 ;  /* 0x000000822b207824 */ /* 0x000fc600078e021e */
[----:B------:R-:W-:Y:S02]  /*25d0*/  LOP3.LUT R43, R61, 0x3f, RZ, 0xc0, !PT ;  /* 0x0000003f3d2b7812 */ /* 0x000fe400078ec0ff */
[----:B------:R-:W-:Y:S02]  /*25e0*/  LEA R56, R41, R32, 0x1 ;  /* 0x0000002029387211 */ /* 0x000fe400078e08ff */
[----:B------:R-:W-:Y:S02]  /*25f0*/  LEA R42, R2, R43, 0x6 ;  /* 0x0000002b022a7211 */ /* 0x000fe400078e30ff */
[----:B------:R-:W-:-:S04]  /*2600*/  SHF.R.U32.HI R41, RZ, 0x6, R61 ;  /* 0x00000006ff297819 */ /* 0x000fc8000001163d */
[----:B------:R-:W-:Y:S01]  /*2610*/  LEA R32, R28, R41, 0x4 ;  /* 0x000000291c207211 */ /* 0x000fe200078e20ff */
[----:B0-----:R-:W-:Y:S01]  /*2620*/  @P1 IMAD.WIDE.U32 R26, R31, 0x2, R26 ;  /* 0x000000021f1a1825 */ /* 0x001fe200078e001a */
[----:B------:R-:W-:-:S06]  /*2630*/  @!P1 PRMT R31, RZ, 0x7610, R31 ;  /* 0x00007610ff1f9816 */ /* 0x000fcc000000001f */
[----:B------:R0:W3:Y:S01]  /*2640*/  @P1 LDG.E.U16.CONSTANT R31, desc[UR6][R26.64] ;  /* 0x000000061a1f1981 */ /* 0x0000e2000c1e9500 */
[----:B------:R-:W-:-:S04]  /*2650*/  ISETP.GE.U32.AND P1, PT, R42, UR4, PT ;  /* 0x000000042a007c0c */ /* 0x000fc8000bf26070 */
[----:B------:R-:W-:-:S13]  /*2660*/  ISETP.LT.U32.AND P1, PT, R32, UR8, !P1 ;  /* 0x0000000820007c0c */ /* 0x000fda000cf21070 */
[----:B0-----:R-:W0:Y:S01]  /*2670*/  @P1 LDC.64 R26, c[0x0][0x390] ;  /* 0x0000e400ff1a1b82 */ /* 0x001e220000000a00 */
[----:B------:R-:W-:Y:S02]  /*2680*/  @P1 IMAD R32, R32, UR4, R42 ;  /* 0x0000000420201c24 */ /* 0x000fe4000f8e022a */
[----:B------:R-:W-:Y:S01]  /*2690*/  IMAD R42, R35, 0x82, R30 ;  /* 0x00000082232a7824 */ /* 0x000fe200078e021e */
[----:B------:R-:W-:-:S04]  /*26a0*/  IADD3 R35, PT, PT, R61, R4, RZ ;  /* 0x000000043d237210 */ /* 0x000fc80007ffe0ff */
[----:B------:R-:W-:Y:S02]  /*26b0*/  LOP3.LUT R61, R35, 0x3f, RZ, 0xc0, !PT ;  /* 0x0000003f233d7812 */ /* 0x000fe400078ec0ff */
[----:B------:R-:W-:Y:S02]  /*26c0*/  LEA R42, R33, R42, 0x1 ;  /* 0x0000002a212a7211 */ /* 0x000fe400078e08ff */
[----:B------:R-:W-:Y:S02]  /*26d0*/  LEA R60, R2, R61, 0x6 ;  /* 0x0000003d023c7211 */ /* 0x000fe400078e30ff */
[----:B------:R-:W-:Y:S01]  /*26e0*/  SHF.R.U32.HI R33, RZ, 0x6, R35 ;  /* 0x00000006ff217819 */ /* 0x000fe20000011623 */
[----:B0-----:R-:W-:Y:S01]  /*26f0*/  @P1 IMAD.WIDE.U32 R26, R32, 0x2, R26 ;  /* 0x00000002201a1825 */ /* 0x001fe200078e001a */
[----:B------:R-:W-:-:S06]  /*2700*/  @!P1 PRMT R32, RZ, 0x7610, R32 ;  /* 0x00007610ff209816 */ /* 0x000fcc0000000020 */
[----:B------:R0:W4:Y:S01]  /*2710*/  @P1 LDG.E.U16.CONSTANT R32, desc[UR6][R26.64] ;  /* 0x000000061a201981 */ /* 0x000122000c1e9500 */
[----:B------:R-:W-:Y:S02]  /*2720*/  @P0 PRMT R34, RZ, 0x7610, R34 ;  /* 0x00007610ff220816 */ /* 0x000fe40000000022 */
[----:B------:R-:W-:-:S03]  /*2730*/  ISETP.GE.U32.AND P0, PT, R60, UR4, PT ;  /* 0x000000043c007c0c */ /* 0x000fc6000bf06070 */
[----:B--2---:R1:W-:Y:S02]  /*2740*/  STS.U16 [R56], R34 ;  /* 0x0000002238007388 */ /* 0x0043e40000000400 */
[----:B-1----:R-:W-:-:S04]  /*2750*/  LEA R56, R28, R33, 0x4 ;  /* 0x000000211c387211 */ /* 0x002fc800078e20ff */
[----:B------:R-:W-:-:S13]  /*2760*/  ISETP.LT.U32.AND P0, PT, R56, UR8, !P0 ;  /* 0x0000000838007c0c */ /* 0x000fda000c701070 */
[----:B0-----:R-:W0:Y:S01]  /*2770*/  @P0 LDC.64 R26, c[0x0][0x390] ;  /* 0x0000e400ff1a0b82 */ /* 0x001e220000000a00 */
[----:B------:R-:W-:Y:S02]  /*2780*/  IMAD R34, R41, 0x82, R30 ;  /* 0x0000008229227824 */ /* 0x000fe400078e021e */
[----:B------:R-:W-:-:S03]  /*2790*/  @P0 IMAD R41, R56, UR4, R60 ;  /* 0x0000000438290c24 */ /* 0x000fc6000f8e023c */
[----:B------:R-:W-:Y:S02]  /*27a0*/  LEA R43, R43, R34, 0x1 ;  /* 0x000000222b2b7211 */ /* 0x000fe400078e08ff */
[----:B------:R-:W-:Y:S01]  /*27b0*/  @!P0 PRMT R34, RZ, 0x7610, R34 ;  /* 0x00007610ff228816 */ /* 0x000fe20000000022 */
[----:B0-----:R-:W-:-:S05]  /*27c0*/  @P0 IMAD.WIDE.U32 R26, R41, 0x2, R26 ;  /* 0x00000002291a0825 */ /* 0x001fca00078e001a */
[----:B------:R-:W2:Y:S01]  /*27d0*/  @P0 LDG.E.U16.CONSTANT R34, desc[UR6][R26.64] ;  /* 0x000000061a220981 */ /* 0x000ea2000c1e9500 */
[----:B------:R-:W-:-:S05]  /*27e0*/  IMAD R56, R33, 0x82, R30 ;  /* 0x0000008221387824 */ /* 0x000fca00078e021e */
[----:B------:R-:W-:Y:S01]  /*27f0*/  LEA R61, R61, R56, 0x1 ;  /* 0x000000383d3d7211 */ /* 0x000fe200078e08ff */
[----:B---3--:R0:W-:Y:S01]  /*2800*/  STS.U16 [R42], R31 ;  /* 0x0000001f2a007388 */ /* 0x0081e20000000400 */
[----:B------:R-:W-:-:S04]  /*2810*/  IADD3 R35, PT, PT, R35, R4, RZ ;  /* 0x0000000423237210 */ /* 0x000fc80007ffe0ff */
[----:B------:R-:W-:Y:S01]  /*2820*/  ISETP.GE.U32.AND P0, PT, R35, 0x400, PT ;  /* 0x000004002300780c */ /* 0x000fe20003f06070 */
[----:B----4-:R0:W-:Y:S04]  /*2830*/  STS.U16 [R43], R32 ;  /* 0x000000202b007388 */ /* 0x0101e80000000400 */
[----:B--2---:R0:W-:Y:S08]  /*2840*/  STS.U16 [R61], R34 ;  /* 0x000000223d007388 */ /* 0x0041f00000000400 */
[----:B------:R-:W-:Y:S05]  /*2850*/  @!P0 BRA `(.L_x_46) ;  /* 0xfffffffc00088947 */ /* 0x000fea000383ffff */
.L_x_45:
[----:B---34-:R-:W-:Y:S05]  /*2860*/  BSYNC.RECONVERGENT B0 ;  /* 0x0000000000007941 */ /* 0x018fea0003800200 */
.L_x_25:
[----:B0-----:R-:W0:Y:S01]  /*2870*/  S2R R31, SR_CgaCtaId ;  /* 0x00000000001f7919 */ /* 0x001e220000008800 */
[----:B--2---:R-:W-:Y:S01]  /*2880*/  IMAD.HI.U32 R26, R24, -0x55555555, RZ ;  /* 0xaaaaaaab181a7827 */ /* 0x004fe200078e00ff */
[----:B------:R-:W-:-:S04]  /*2890*/  MOV R28, 0x400 ;  /* 0x00000400001c7802 */ /* 0x000fc80000000f00 */
[----:B-1----:R-:W-:Y:S02]  /*28a0*/  SHF.R.U32.HI R27, RZ, 0x1, R26 ;  /* 0x00000001ff1b7819 */ /* 0x002fe4000001161a */
[----:B------:R-:W-:-:S03]  /*28b0*/  IADD3 R26, PT, PT, R28, 0x1980, RZ ;  /* 0x000019801c1a7810 */ /* 0x000fc60007ffe0ff */
[----:B------:R-:W-:Y:S01]  /*28c0*/  IMAD R27, R27, -0x3, R24 ;  /* 0xfffffffd1b1b7824 */ /* 0x000fe200078e0218 */
[----:B------:R-:W-:-:S04]  /*28d0*/  IADD3 R24, PT, PT, R24, 0x1, RZ ;  /* 0x0000000118187810 */ /* 0x000fc80007ffe0ff */
[----:B------:R-:W-:Y:S02]  /*28e0*/  ISETP.NE.AND P0, PT, R24, UR5, PT ;  /* 0x0000000518007c0c */ /* 0x000fe4000bf05270 */
[C---:B0-----:R-:W-:Y:S02]  /*28f0*/  LEA R26, R31.reuse, R26, 0x18 ;  /* 0x0000001a1f1a7211 */ /* 0x041fe400078ec0ff */
[----:B------:R-:W-:-:S03]  /*2900*/  LEA R28, R31, R28, 0x18 ;  /* 0x0000001c1f1c7211 */ /* 0x000fc600078ec0ff */
[C---:B------:R-:W-:Y:S02]  /*2910*/  IMAD R42, R27.reuse, 0x820, R26 ;  /* 0x000008201b2a7824 */ /* 0x040fe400078e021a */
[----:B------:R-:W-:-:S03]  /*2920*/  IMAD R41, R27, 0x880, R28 ;  /* 0x000008801b297824 */ /* 0x000fc600078e021c */
[----:B------:R-:W-:Y:S01]  /*2930*/  LEA R42, R39, R42, 0x1 ;  /* 0x0000002a272a7211 */ /* 0x000fe200078e08ff */
[----:B------:R-:W-:-:S04]  /*2940*/  IMAD R41, R40, 0x22, R41 ;  /* 0x0000002228297824 */ /* 0x000fc800078e0229 */
[----:B------:R-:W0:Y:S04]  /*2950*/  LDS.64 R26, [R42] ;  /* 0x000000002a1a7984 */ /* 0x000e280000000a00 */
[----:B------:R-:W1:Y:S04]  /*2960*/  LDS.64 R32, [R41] ;  /* 0x0000000029207984 */ /* 0x000e680000000a00 */
[----:B------:R-:W2:Y:S04]  /*2970*/  LDS.64 R30, [R41+0x20] ;  /* 0x00002000291e7984 */ /* 0x000ea80000000a00 */
[----:B------:R-:W3:Y:S04]  /*2980*/  LDS R35, [R41+0x44] ;  /* 0x0000440029237984 */ /* 0x000ee80000000800 */
[----:B------:R-:W4:Y:S04]  /*2990*/  LDS.U16 R56, [R41+0x66] ;  /* 0x0000660029387984 */ /* 0x000f280000000400 */
[----:B------:R-:W-:Y:S01]  /*29a0*/  LDS.U16 R61, [R42+0x186] ;  /* 0x000186002a3d7984 */ /* 0x000fe20000000400 */
[----:B0-----:R-:W-:-:S02]  /*29b0*/  HADD2.F32 R28, -RZ, R26.H0_H0 ;  /* 0x2000001aff1c7230 */ /* 0x001fc40000004100 */
[----:B------:R-:W-:Y:S02]  /*29c0*/  HADD2.F32 R34, -RZ, R26.H1_H1 ;  /* 0x3000001aff227230 */ /* 0x000fe40000004100 */
[--C-:B------:R-:W-:Y:S02]  /*29d0*/  HADD2.F32 R26, -RZ, R27.reuse.H0_H0 ;  /* 0x2000001bff1a7230 */ /* 0x100fe40000004100 */
[----:B-1----:R-:W-:Y:S02]  /*29e0*/  HADD2.F32 R43, -RZ, R32.H0_H0 ;  /* 0x20000020ff2b7230 */ /* 0x002fe40000004100 */
[----:B------:R-:W-:Y:S02]  /*29f0*/  HADD2.F32 R27, -RZ, R27.H1_H1 ;  /* 0x3000001bff1b7230 */ /* 0x000fe40000004100 */
[----:B--2---:R-:W-:Y:S02]  /*2a00*/  HADD2.F32 R30, -RZ, R30.H1_H1 ;  /* 0x3000001eff1e7230 */ /* 0x004fe40000004100 */
[----:B------:R-:W-:Y:S01]  /*2a10*/  FFMA R52, R43, R28, R52 ;  /* 0x0000001c2b347223 */ /* 0x000fe20000000034 */
[----:B---3--:R-:W-:-:S02]  /*2a20*/  HADD2.F32 R60, -RZ, R35.H0_H0 ;  /* 0x20000023ff3c7230 */ /* 0x008fc40000004100 */
[C---:B------:R-:W-:Y:S01]  /*2a30*/  FFMA R49, R43.reuse, R34, R49 ;  /* 0x000000222b317223 */ /* 0x040fe20000000031 */
[C---:B------:R-:W-:Y:S01]  /*2a40*/  FFMA R50, R43.reuse, R26, R50 ;  /* 0x0000001a2b327223 */ /* 0x040fe20000000032 */
[----:B------:R-:W-:Y:S01]  /*2a50*/  FFMA R51, R43, R27, R51 ;  /* 0x0000001b2b337223 */ /* 0x000fe20000000033 */
[----:B----4-:R-:W-:Y:S02]  /*2a60*/  HADD2.F32 R56, -RZ, R56.H0_H0 ;  /* 0x20000038ff387230 */ /* 0x010fe40000004100 */
[-C--:B------:R-:W-:Y:S01]  /*2a70*/  FFMA R46, R28, R30.reuse, R46 ;  /* 0x0000001e1c2e7223 */ /* 0x080fe2000000002e */
[-C--:B------:R-:W-:Y:S01]  /*2a80*/  FFMA R43, R34, R30.reuse, R29 ;  /* 0x0000001e222b7223 */ /* 0x080fe2000000001d */
[-C--:B------:R-:W-:Y:S01]  /*2a90*/  FFMA R47, R26, R30.reuse, R47 ;  /* 0x0000001e1a2f7223 */ /* 0x080fe2000000002f */
[C---:B------:R-:W-:Y:S01]  /*2aa0*/  FFMA R44, R27.reuse, R30, R44 ;  /* 0x0000001e1b2c7223 */ /* 0x040fe2000000002c */
[-C--:B------:R-:W-:Y:S01]  /*2ab0*/  FFMA R30, R34, R60.reuse, R53 ;  /* 0x0000003c221e7223 */ /* 0x080fe20000000035 */
[-C--:B------:R-:W-:Y:S01]  /*2ac0*/  FFMA R55, R28, R60.reuse, R55 ;  /* 0x0000003c1c377223 */ /* 0x080fe20000000037 */
[----:B------:R-:W-:Y:S01]  /*2ad0*/  FFMA R53, R26, R60, R54 ;  /* 0x0000003c1a357223 */ /* 0x000fe20000000036 */
[----:B------:R-:W-:Y:S01]  /*2ae0*/  FFMA R48, R28, R56, R48 ;  /* 0x000000381c307223 */ /* 0x000fe20000000030 */
[----:B------:R-:W0:Y:S01]  /*2af0*/  LDS.U16 R54, [R42+0x88] ;  /* 0x000088002a367984 */ /* 0x000e220000000400 */
[C---:B------:R-:W-:Y:S01]  /*2b00*/  FFMA R45, R27.reuse, R60, R45 ;  /* 0x0000003c1b2d7223 */ /* 0x040fe2000000002d */
[-C--:B------:R-:W-:Y:S01]  /*2b10*/  FFMA R58, R26, R56.reuse, R58 ;  /* 0x000000381a3a7223 */ /* 0x080fe2000000003a */
[-C--:B------:R-:W-:Y:S01]  /*2b20*/  FFMA R59, R27, R56.reuse, R59 ;  /* 0x000000381b3b7223 */ /* 0x080fe2000000003b */
[----:B------:R-:W1:Y:S01]  /*2b30*/  LDS.64 R28, [R42+0x80] ;  /* 0x000080002a1c7984 */ /* 0x000e620000000a00 */
[----:B------:R-:W-:Y:S01]  /*2b40*/  FFMA R57, R34, R56, R57 ;  /* 0x0000003822397223 */ /* 0x000fe20000000039 */
[----:B------:R-:W-:-:S02]  /*2b50*/  HADD2.F32 R32, -RZ, R32.H1_H1 ;  /* 0x30000020ff207230 */ /* 0x000fc40000004100 */
[----:B------:R-:W2:Y:S01]  /*2b60*/  LDS.64 R26, [R41+0x68] ;  /* 0x00006800291a7984 */ /* 0x000ea20000000a00 */
[----:B------:R-:W-:Y:S02]  /*2b70*/  HADD2.F32 R35, -RZ, R35.H1_H1 ;  /* 0x30000023ff237230 */ /* 0x000fe40000004100 */
[----:B0-----:R-:W-:Y:S02]  /*2b80*/  HADD2.F32 R34, -RZ, R54.H0_H0 ;  /* 0x20000036ff227230 */ /* 0x001fe40000004100 */
[----:B-1----:R-:W-:-:S03]  /*2b90*/  HADD2.F32 R56, -RZ, R28.H1_H1 ;  /* 0x3000001cff387230 */ /* 0x002fc60000004100 */
[C---:B------:R-:W-:Y:S01]  /*2ba0*/  FFMA R51, R32.reuse, R34, R51 ;  /* 0x0000002220337223 */ /* 0x040fe20000000033 */
[--C-:B------:R-:W-:Y:S02]  /*2bb0*/  HADD2.F32 R28, -RZ, R29.reuse.H0_H0 ;  /* 0x2000001dff1c7230 */ /* 0x100fe40000004100 */
[----:B------:R-:W-:Y:S02]  /*2bc0*/  HADD2.F32 R54, -RZ, R29.H1_H1 ;  /* 0x3000001dff367230 */ /* 0x000fe40000004100 */
[----:B------:R-:W-:Y:S01]  /*2bd0*/  FFMA R52, R32, R56, R52 ;  /* 0x0000003820347223 */ /* 0x000fe20000000034 */
[-C--:B------:R-:W-:Y:S01]  /*2be0*/  FFMA R55, R56, R35.reuse, R55 ;  /* 0x0000002338377223 */ /* 0x080fe20000000037 */
[----:B------:R-:W-:Y:S01]  /*2bf0*/  FFMA R49, R32, R28, R49 ;  /* 0x0000001c20317223 */ /* 0x000fe20000000031 */
[-C--:B------:R-:W-:Y:S01]  /*2c00*/  FFMA R30, R28, R35.reuse, R30 ;  /* 0x000000231c1e7223 */ /* 0x080fe2000000001e */
[----:B------:R-:W-:Y:S01]  /*2c10*/  FFMA R50, R32, R54, R50 ;  /* 0x0000003620327223 */ /* 0x000fe20000000032 */
[-C--:B------:R-:W-:Y:S01]  /*2c20*/  FFMA R32, R34, R35.reuse, R45 ;  /* 0x0000002322207223 */ /* 0x080fe2000000002d */
[----:B------:R-:W-:Y:S01]  /*2c30*/  FFMA R53, R54, R35, R53 ;  /* 0x0000002336357223 */ /* 0x000fe20000000035 */
[----:B------:R-:W0:Y:S01]  /*2c40*/  LDS R45, [R42+0x104] ;  /* 0x000104002a2d7984 */ /* 0x000e220000000800 */
[----:B------:R-:W-:-:S02]  /*2c50*/  HADD2.F32 R29, -RZ, R31.H0_H0 ;  /* 0x2000001fff1d7230 */ /* 0x000fc40000004100 */
[----:B--2---:R-:W-:Y:S01]  /*2c60*/  HADD2.F32 R60, -RZ, R26.H0_H0 ;  /* 0x2000001aff3c7230 */ /* 0x004fe20000004100 */
[----:B------:R-:W1:Y:S01]  /*2c70*/  LDS R35, [R42+0x108] ;  /* 0x000108002a237984 */ /* 0x000e620000000800 */
[----:B------:R-:W-:Y:S02]  /*2c80*/  HADD2.F32 R31, -RZ, R31.H1_H1 ;  /* 0x3000001fff1f7230 */ /* 0x000fe40000004100 */
[-C--:B------:R-:W-:Y:S01]  /*2c90*/  FFMA R46, R56, R29.reuse, R46 ;  /* 0x0000001d382e7223 */ /* 0x080fe2000000002e */
[-C--:B------:R-:W-:Y:S01]  /*2ca0*/  FFMA R43, R28, R29.reuse, R43 ;  /* 0x0000001d1c2b7223 */ /* 0x080fe2000000002b */
[-C--:B------:R-:W-:Y:S01]  /*2cb0*/  FFMA R47, R54, R29.reuse, R47 ;  /* 0x0000001d362f7223 */ /* 0x080fe2000000002f */
[----:B------:R-:W-:Y:S01]  /*2cc0*/  FFMA R44, R34, R29, R44 ;  /* 0x0000001d222c7223 */ /* 0x000fe2000000002c */
[-C--:B------:R-:W-:Y:S01]  /*2cd0*/  FFMA R57, R28, R60.reuse, R57 ;  /* 0x0000003c1c397223 */ /* 0x080fe20000000039 */
[-C--:B------:R-:W-:Y:S01]  /*2ce0*/  FFMA R58, R54, R60.reuse, R58 ;  /* 0x0000003c363a7223 */ /* 0x080fe2000000003a */
[----:B------:R-:W2:Y:S01]  /*2cf0*/  LDS.64 R28, [R41+0x48] ;  /* 0x00004800291c7984 */ /* 0x000ea20000000a00 */
[-C--:B------:R-:W-:Y:S01]  /*2d00*/  FFMA R59, R34, R60.reuse, R59 ;  /* 0x0000003c223b7223 */ /* 0x080fe2000000003b */
[----:B------:R-:W-:Y:S01]  /*2d10*/  FFMA R48, R56, R60, R48 ;  /* 0x0000003c38307223 */ /* 0x000fe20000000030 */
[----:B------:R-:W-:-:S02]  /*2d20*/  HADD2.F32 R60, -RZ, R33.H0_H0 ;  /* 0x20000021ff3c7230 */ /* 0x000fc40000004100 */
[--C-:B0-----:R-:W-:Y:S02]  /*2d30*/  HADD2.F32 R34, -RZ, R45.reuse.H0_H0 ;  /* 0x2000002dff227230 */ /* 0x101fe40000004100 */
[----:B------:R-:W-:Y:S02]  /*2d40*/  HADD2.F32 R54, -RZ, R45.H1_H1 ;  /* 0x3000002dff367230 */ /* 0x000fe40000004100 */
[--C-:B-1----:R-:W-:Y:S02]  /*2d50*/  HADD2.F32 R56, -RZ, R35.reuse.H0_H0 ;  /* 0x20000023ff387230 */ /* 0x102fe40000004100 */
[-C--:B------:R-:W-:Y:S01]  /*2d60*/  FFMA R46, R34, R31.reuse, R46 ;  /* 0x0000001f222e7223 */ /* 0x080fe2000000002e */
[----:B------:R-:W-:Y:S02]  /*2d70*/  HADD2.F32 R45, -RZ, R35.H1_H1 ;  /* 0x30000023ff2d7230 */ /* 0x000fe40000004100 */
[-C--:B------:R-:W-:Y:S01]  /*2d80*/  FFMA R43, R54, R31.reuse, R43 ;  /* 0x0000001f362b7223 */ /* 0x080fe2000000002b */
[----:B------:R-:W-:Y:S01]  /*2d90*/  FFMA R52, R60, R34, R52 ;  /* 0x000000223c347223 */ /* 0x000fe20000000034 */
[-C--:B------:R-:W-:Y:S01]  /*2da0*/  FFMA R47, R56, R31.reuse, R47 ;  /* 0x0000001f382f7223 */ /* 0x080fe2000000002f */
[----:B------:R-:W-:Y:S01]  /*2db0*/  FFMA R49, R60, R54, R49 ;  /* 0x000000363c317223 */ /* 0x000fe20000000031 */
[----:B------:R-:W-:Y:S01]  /*2dc0*/  FFMA R44, R45, R31, R44 ;  /* 0x0000001f2d2c7223 */ /* 0x000fe2000000002c */
[----:B------:R-:W-:-:S02]  /*2dd0*/  HADD2.F32 R31, -RZ, R26.H1_H1 ;  /* 0x3000001aff1f7230 */ /* 0x000fc40000004100 */
[C---:B------:R-:W-:Y:S01]  /*2de0*/  FFMA R50, R60.reuse, R56, R50 ;  /* 0x000000383c327223 */ /* 0x040fe20000000032 */
[--C-:B--2---:R-:W-:Y:S02]  /*2df0*/  HADD2.F32 R26, -RZ, R28.reuse.H0_H0 ;  /* 0x2000001cff1a7230 */ /* 0x104fe40000004100 */
[----:B------:R-:W-:Y:S01]  /*2e00*/  FFMA R51, R60, R45, R51 ;  /* 0x0000002d3c337223 */ /* 0x000fe20000000033 */
[----:B------:R-:W-:Y:S02]  /*2e10*/  HADD2.F32 R28, -RZ, R28.H1_H1 ;  /* 0x3000001cff1c7230 */ /* 0x000fe40000004100 */
[-C--:B------:R-:W-:Y:S01]  /*2e20*/  FFMA R48, R34, R31.reuse, R48 ;  /* 0x0000001f22307223 */ /* 0x080fe20000000030 */
[-C--:B------:R-:W-:Y:S01]  /*2e30*/  FFMA R57, R54, R31.reuse, R57 ;  /* 0x0000001f36397223 */ /* 0x080fe20000000039 */
[-C--:B------:R-:W-:Y:S01]  /*2e40*/  FFMA R55, R34, R26.reuse, R55 ;  /* 0x0000001a22377223 */ /* 0x080fe20000000037 */
[-C--:B------:R-:W-:Y:S01]  /*2e50*/  FFMA R58, R56, R31.reuse, R58 ;  /* 0x0000001f383a7223 */ /* 0x080fe2000000003a */
[----:B------:R-:W0:Y:S01]  /*2e60*/  LDS.64 R34, [R42+0x188] ;  /* 0x000188002a227984 */ /* 0x000e220000000a00 */
[C---:B------:R-:W-:Y:S01]  /*2e70*/  FFMA R59, R45.reuse, R31, R59 ;  /* 0x0000001f2d3b7223 */ /* 0x040fe2000000003b */
[-C--:B------:R-:W-:Y:S01]  /*2e80*/  FFMA R60, R54, R26.reuse, R30 ;  /* 0x0000001a363c7223 */ /* 0x080fe2000000001e */
[-C--:B------:R-:W-:Y:S01]  /*2e90*/  FFMA R53, R56, R26.reuse, R53 ;  /* 0x0000001a38357223 */ /* 0x080fe20000000035 */
[----:B------:R-:W1:Y:S01]  /*2ea0*/  LDS.64 R30, [R41+0x28] ;  /* 0x00002800291e7984 */ /* 0x000e620000000a00 */
[----:B------:R-:W-:Y:S01]  /*2eb0*/  FFMA R45, R45, R26, R32 ;  /* 0x0000001a2d2d7223 */ /* 0x000fe20000000020 */
[----:B------:R-:W-:-:S02]  /*2ec0*/  HADD2.F32 R56, -RZ, R33.H1_H1 ;  /* 0x30000021ff387230 */ /* 0x000fc40000004100 */
[----:B------:R-:W-:Y:S02]  /*2ed0*/  HADD2.F32 R33, -RZ, R61.H0_H0 ;  /* 0x2000003dff217230 */ /* 0x000fe40000004100 */
[----:B------:R-:W-:Y:S03]  /*2ee0*/  LDS.U16 R61, [R42+0x38e] ;  /* 0x00038e002a3d7984 */ /* 0x000fe60000000400 */
[----:B------:R-:W-:Y:S01]  /*2ef0*/  FFMA R52, R56, R33, R52 ;  /* 0x0000002138347223 */ /* 0x000fe20000000034 */
[----:B------:R-:W-:Y:S01]  /*2f00*/  FFMA R55, R33, R28, R55 ;  /* 0x0000001c21377223 */ /* 0x000fe20000000037 */
[--C-:B0-----:R-:W-:Y:S02]  /*2f10*/  HADD2.F32 R32, -RZ, R34.reuse.H0_H0 ;  /* 0x20000022ff207230 */ /* 0x101fe40000004100 */
[----:B------:R-:W-:Y:S02]  /*2f20*/  HADD2.F32 R26, -RZ, R34.H1_H1 ;  /* 0x30000022ff1a7230 */ /* 0x000fe40000004100 */
[----:B------:R-:W-:-:S02]  /*2f30*/  HADD2.F32 R54, -RZ, R35.H0_H0 ;  /* 0x20000023ff367230 */ /* 0x000fc40000004100 */
[C---:B------:R-:W-:Y:S01]  /*2f40*/  FFMA R49, R56.reuse, R32, R49 ;  /* 0x0000002038317223 */ /* 0x040fe20000000031 */
[----:B------:R-:W-:Y:S02]  /*2f50*/  HADD2.F32 R35, -RZ, R27.H0_H0 ;  /* 0x2000001bff237230 */ /* 0x000fe40000004100 */
[----:B------:R-:W-:Y:S01]  /*2f60*/  FFMA R50, R56, R26, R50 ;  /* 0x0000001a38327223 */ /* 0x000fe20000000032 */
[----:B------:R-:W-:Y:S01]  /*2f70*/  FFMA R53, R26, R28, R53 ;  /* 0x0000001c1a357223 */ /* 0x000fe20000000035 */
[----:B------:R-:W-:Y:S01]  /*2f80*/  FFMA R51, R56, R54, R51 ;  /* 0x0000003638337223 */ /* 0x000fe20000000033 */
[-C--:B------:R-:W-:Y:S01]  /*2f90*/  FFMA R56, R32, R28.reuse, R60 ;  /* 0x0000001c20387223 */ /* 0x080fe2000000003c */
[----:B------:R-:W-:Y:S01]  /*2fa0*/  FFMA R45, R54, R28, R45 ;  /* 0x0000001c362d7223 */ /* 0x000fe2000000002d */
[--C-:B-1----:R-:W-:Y:S02]  /*2fb0*/  HADD2.F32 R28, -RZ, R30.reuse.H0_H0 ;  /* 0x2000001eff1c7230 */ /* 0x102fe40000004100 */
[-C--:B------:R-:W-:Y:S01]  /*2fc0*/  FFMA R57, R32, R35.reuse, R57 ;  /* 0x0000002320397223 */ /* 0x080fe20000000039 */
[-C--:B------:R-:W-:Y:S01]  /*2fd0*/  FFMA R58, R26, R35.reuse, R58 ;  /* 0x000000231a3a7223 */ /* 0x080fe2000000003a */
[-C--:B------:R-:W-:Y:S01]  /*2fe0*/  FFMA R59, R54, R35.reuse, R59 ;  /* 0x00000023363b7223 */ /* 0x080fe2000000003b */
[C---:B------:R-:W-:Y:S01]  /*2ff0*/  FFMA R48, R33.reuse, R35, R48 ;  /* 0x0000002321307223 */ /* 0x040fe20000000030 */
[-C--:B------:R-:W-:Y:S01]  /*3000*/  FFMA R46, R33, R28.reuse, R46 ;  /* 0x0000001c212e7223 */ /* 0x080fe2000000002e */
[-C--:B------:R-:W-:Y:S01]  /*3010*/  FFMA R43, R32, R28.reuse, R43 ;  /* 0x0000001c202b7223 */ /* 0x080fe2000000002b */
[----:B------:R-:W0:Y:S01]  /*3020*/  LDS.64 R34, [R42+0x208] ;  /* 0x000208002a227984 */ /* 0x000e220000000a00 */
[-C--:B------:R-:W-:Y:S01]  /*3030*/  FFMA R47, R26, R28.reuse, R47 ;  /* 0x0000001c1a2f7223 */ /* 0x080fe2000000002f */
[----:B------:R-:W-:Y:S01]  /*3040*/  FFMA R44, R54, R28, R44 ;  /* 0x0000001c362c7223 */ /* 0x000fe2000000002c */
[----:B------:R-:W-:Y:S01]  /*3050*/  HADD2.F32 R28, -RZ, R30.H1_H1 ;  /* 0x3000001eff1c7230 */ /* 0x000fe20000004100 */
[----:B------:R-:W1:Y:S01]  /*3060*/  LDS.64 R32, [R41+0x8] ;  /* 0x0000080029207984 */ /* 0x000e620000000a00 */
[----:B------:R-:W-:-:S02]  /*3070*/  HADD2.F32 R26, -RZ, R29.H0_H0 ;  /* 0x2000001dff1a7230 */ /* 0x000fc40000004100 */
[----:B------:R-:W-:Y:S02]  /*3080*/  HADD2.F32 R27, -RZ, R27.H1_H1 ;  /* 0x3000001bff1b7230 */ /* 0x000fe40000004100 */
[----:B------:R-:W-:Y:S02]  /*3090*/  HADD2.F32 R29, -RZ, R29.H1_H1 ;  /* 0x3000001dff1d7230 */ /* 0x000fe40000004100 */
[--C-:B0-----:R-:W-:Y:S02]  /*30a0*/  HADD2.F32 R60, -RZ, R34.reuse.H0_H0 ;  /* 0x20000022ff3c7230 */ /* 0x101fe40000004100 */
[----:B------:R-:W-:Y:S02]  /*30b0*/  HADD2.F32 R34, -RZ, R34.H1_H1 ;  /* 0x30000022ff227230 */ /* 0x000fe40000004100 */
[----:B-1----:R-:W-:Y:S02]  /*30c0*/  HADD2.F32 R54, -RZ, R32.H0_H0 ;  /* 0x20000020ff367230 */ /* 0x002fe40000004100 */
[C---:B------:R-:W-:Y:S01]  /*30d0*/  FFMA R55, R60.reuse, R26, R55 ;  /* 0x0000001a3c377223 */ /* 0x040fe20000000037 */
[-C--:B------:R-:W-:Y:S01]  /*30e0*/  FFMA R48, R60, R27.reuse, R48 ;  /* 0x0000001b3c307223 */ /* 0x080fe20000000030 */
[C---:B------:R-:W-:Y:S01]  /*30f0*/  FFMA R43, R34.reuse, R28, R43 ;  /* 0x0000001c222b7223 */ /* 0x040fe2000000002b */
[----:B------:R-:W-:Y:S01]  /*3100*/  FFMA R30, R34, R26, R56 ;  /* 0x0000001a221e7223 */ /* 0x000fe20000000038 */
[----:B------:R-:W-:Y:S01]  /*3110*/  FFMA R49, R54, R34, R49 ;  /* 0x0000002236317223 */ /* 0x000fe20000000031 */
[----:B------:R-:W-:Y:S01]  /*3120*/  FFMA R57, R34, R27, R57 ;  /* 0x0000001b22397223 */ /* 0x000fe20000000039 */
[----:B------:R-:W-:-:S02]  /*3130*/  HADD2.F32 R34, -RZ, R35.H0_H0 ;  /* 0x20000023ff227230 */ /* 0x000fc40000004100 */
[----:B------:R-:W-:Y:S01]  /*3140*/  FFMA R52, R54, R60, R52 ;  /* 0x0000003c36347223 */ /* 0x000fe20000000034 */
[----:B------:R-:W-:Y:S02]  /*3150*/  HADD2.F32 R56, -RZ, R35.H1_H1 ;  /* 0x30000023ff387230 */ /* 0x000fe40000004100 */
[----:B------:R-:W-:Y:S01]  /*3160*/  FFMA R46, R60, R28, R46 ;  /* 0x0000001c3c2e7223 */ /* 0x000fe2000000002e */
[----:B------:R-:W-:Y:S02]  /*3170*/  HADD2.F32 R60, -RZ, R32.H1_H1 ;  /* 0x30000020ff3c7230 */ /* 0x000fe40000004100 */
[----:B------:R-:W-:Y:S01]  /*3180*/  FFMA R50, R54, R34, R50 ;  /* 0x0000002236327223 */ /* 0x000fe20000000032 */
[C---:B------:R-:W-:Y:S01]  /*3190*/  FFMA R47, R34.reuse, R28, R47 ;  /* 0x0000001c222f7223 */ /* 0x040fe2000000002f */
[C---:B------:R-:W-:Y:S01]  /*31a0*/  FFMA R53, R34.reuse, R26, R53 ;  /* 0x0000001a22357223 */ /* 0x040fe20000000035 */
[-C--:B------:R-:W-:Y:S01]  /*31b0*/  FFMA R58, R34, R27.reuse, R58 ;  /* 0x0000001b223a7223 */ /* 0x080fe2000000003a */
[----:B------:R-:W-:Y:S01]  /*31c0*/  FFMA R51, R54, R56, R51 ;  /* 0x0000003836337223 */ /* 0x000fe20000000033 */
[----:B------:R-:W0:Y:S01]  /*31d0*/  LDS.64 R34, [R42+0x288] ;  /* 0x000288002a227984 */ /* 0x000e220000000a00 */
[C---:B------:R-:W-:Y:S01]  /*31e0*/  FFMA R45, R56.reuse, R26, R45 ;  /* 0x0000001a382d7223 */ /* 0x040fe2000000002d */
[C---:B------:R-:W-:Y:S01]  /*31f0*/  FFMA R59, R56.reuse, R27, R59 ;  /* 0x0000001b383b7223 */ /* 0x040fe2000000003b */
[----:B------:R-:W-:Y:S01]  /*3200*/  FFMA R44, R56, R28, R44 ;  /* 0x0000001c382c7223 */ /* 0x000fe2000000002c */
[----:B------:R-:W1:Y:S01]  /*3210*/  LDS.U16 R54, [R42+0x290] ;  /* 0x000290002a367984 */ /* 0x000e620000000400 */
[----:B------:R-:W-:-:S02]  /*3220*/  HADD2.F32 R32, -RZ, R31.H0_H0 ;  /* 0x2000001fff207230 */ /* 0x000fc40000004100 */
[----:B------:R-:W-:Y:S01]  /*3230*/  HADD2.F32 R31, -RZ, R31.H1_H1 ;  /* 0x3000001fff1f7230 */ /* 0x000fe20000004100 */
[----:B------:R-:W2:Y:S01]  /*3240*/  LDS.64 R26, [R41+0x70] ;  /* 0x00007000291a7984 */ /* 0x000ea20000000a00 */
[----:B0-----:R-:W-:Y:S02]  /*3250*/  HADD2.F32 R56, -RZ, R34.H1_H1 ;  /* 0x30000022ff387230 */ /* 0x001fe40000004100 */
[--C-:B------:R-:W-:Y:S02]  /*3260*/  HADD2.F32 R28, -RZ, R35.reuse.H0_H0 ;  /* 0x20000023ff1c7230 */ /* 0x100fe40000004100 */
[----:B-1----:R-:W-:Y:S02]  /*3270*/  HADD2.F32 R34, -RZ, R54.H0_H0 ;  /* 0x20000036ff227230 */ /* 0x002fe40000004100 */
[-C--:B------:R-:W-:Y:S01]  /*3280*/  FFMA R46, R56, R32.reuse, R46 ;  /* 0x00000020382e7223 */ /* 0x080fe2000000002e */
[----:B------:R-:W-:Y:S02]  /*3290*/  HADD2.F32 R54, -RZ, R35.H1_H1 ;  /* 0x30000023ff367230 */ /* 0x000fe40000004100 */
[----:B------:R-:W-:Y:S01]  /*32a0*/  FFMA R43, R28, R32, R43 ;  /* 0x000000201c2b7223 */ /* 0x000fe2000000002b */
[----:B------:R-:W-:Y:S01]  /*32b0*/  FFMA R52, R60, R56, R52 ;  /* 0x000000383c347223 */ /* 0x000fe20000000034 */
[----:B------:R-:W-:Y:S01]  /*32c0*/  FFMA R44, R34, R32, R44 ;  /* 0x00000020222c7223 */ /* 0x000fe2000000002c */
[----:B------:R-:W-:Y:S01]  /*32d0*/  FFMA R49, R60, R28, R49 ;  /* 0x0000001c3c317223 */ /* 0x000fe20000000031 */
[----:B------:R-:W-:Y:S01]  /*32e0*/  FFMA R47, R54, R32, R47 ;  /* 0x00000020362f7223 */ /* 0x000fe2000000002f */
[----:B------:R-:W-:Y:S01]  /*32f0*/  FFMA R32, R34, R29, R45 ;  /* 0x0000001d22207223 */ /* 0x000fe2000000002d */
[C---:B------:R-:W-:Y:S01]  /*3300*/  FFMA R50, R60.reuse, R54, R50 ;  /* 0x000000363c327223 */ /* 0x040fe20000000032 */
[----:B------:R-:W0:Y:S01]  /*3310*/  LDS R45, [R42+0x30c] ;  /* 0x00030c002a2d7984 */ /* 0x000e220000000800 */
[----:B------:R-:W-:Y:S01]  /*3320*/  FFMA R51, R60, R34, R51 ;  /* 0x000000223c337223 */ /* 0x000fe20000000033 */
[----:B--2---:R-:W-:-:S02]  /*3330*/  HADD2.F32 R60, -RZ, R26.H0_H0 ;  /* 0x2000001aff3c7230 */ /* 0x004fc40000004100 */
[-C--:B------:R-:W-:Y:S01]  /*3340*/  FFMA R55, R56, R29.reuse, R55 ;  /* 0x0000001d38377223 */ /* 0x080fe20000000037 */
[----:B------:R-:W1:Y:S01]  /*3350*/  LDS R35, [R42+0x310] ;  /* 0x000310002a237984 */ /* 0x000e620000000800 */
[-C--:B------:R-:W-:Y:S01]  /*3360*/  FFMA R30, R28, R29.reuse, R30 ;  /* 0x0000001d1c1e7223 */ /* 0x080fe2000000001e */
[----:B------:R-:W-:Y:S01]  /*3370*/  FFMA R53, R54, R29, R53 ;  /* 0x0000001d36357223 */ /* 0x000fe20000000035 */
[-C--:B------:R-:W-:Y:S01]  /*3380*/  FFMA R57, R28, R60.reuse, R57 ;  /* 0x0000003c1c397223 */ /* 0x080fe20000000039 */
[-C--:B------:R-:W-:Y:S01]  /*3390*/  FFMA R58, R54, R60.reuse, R58 ;  /* 0x0000003c363a7223 */ /* 0x080fe2000000003a */
[----:B------:R-:W2:Y:S01]  /*33a0*/  LDS.64 R28, [R41+0x50] ;  /* 0x00005000291c7984 */ /* 0x000ea20000000a00 */
[-C--:B------:R-:W-:Y:S01]  /*33b0*/  FFMA R59, R34, R60.reuse, R59 ;  /* 0x0000003c223b7223 */ /* 0x080fe2000000003b */
[----:B------:R-:W-:Y:S01]  /*33c0*/  FFMA R48, R56, R60, R48 ;  /* 0x0000003c38307223 */ /* 0x000fe20000000030 */
[----:B------:R-:W-:Y:S02]  /*33d0*/  HADD2.F32 R60, -RZ, R33.H0_H0 ;  /* 0x20000021ff3c7230 */ /* 0x000fe40000004100 */
[----:B0-----:R-:W-:-:S02]  /*33e0*/  HADD2.F32 R34, -RZ, R45.H0_H0 ;  /* 0x2000002dff227230 */ /* 0x001fc40000004100 */
        /* <DEDUP_REMOVED lines=34> */
[C---:B------:R-:W-:Y:S01]  /*3610*/  FFMA R50, R53.reuse, R26, R50 ;  /* 0x0000001a35327223 */ /* 0x040fe20000000032 */
        /* <DEDUP_REMOVED lines=23> */
[----:B------:R-:W-:Y:S01]  /*3790*/  FFMA R55, R60, R26, R55 ;  /* 0x0000001a3c377223 */ /* 0x000fe20000000037 */
[C---:B------:R-:W-:Y:S01]  /*37a0*/  FFMA R43, R34.reuse, R28, R43 ;  /* 0x0000001c222b7223 */ /* 0x040fe2000000002b */
[----:B------:R-:W-:Y:S01]  /*37b0*/  FFMA R53, R34, R26, R53 ;  /* 0x0000001a22357223 */ /* 0x000fe20000000035 */
[----:B------:R-:W-:Y:S01]  /*37c0*/  FFMA R49, R54, R34, R49 ;  /* 0x0000002236317223 */ /* 0x000fe20000000031 */
[-C--:B------:R-:W-:Y:S01]  /*37d0*/  FFMA R57, R34, R27.reuse, R57 ;  /* 0x0000001b22397223 */ /* 0x080fe20000000039 */
[----:B------:R-:W-:Y:S01]  /*37e0*/  FFMA R52, R54, R60, R52 ;  /* 0x0000003c36347223 */ /* 0x000fe20000000034 */
[----:B------:R-:W-:Y:S01]  /*37f0*/  FFMA R48, R60, R27, R48 ;  /* 0x0000001b3c307223 */ /* 0x000fe20000000030 */
[----:B------:R-:W-:-:S02]  /*3800*/  HADD2.F32 R34, -RZ, R35.H0_H0 ;  /* 0x20000023ff227230 */ /* 0x000fc40000004100 */
[----:B------:R-:W-:Y:S02]  /*3810*/  HADD2.F32 R60, -RZ, R35.H1_H1 ;  /* 0x30000023ff3c7230 */ /* 0x000fe40000004100 */
        /* <DEDUP_REMOVED lines=10> */
[----:B------:R-:W1:Y:S04]  /*38c0*/  LDS.U16 R54, [R42+0x498] ;  /* 0x000498002a367984 */ /* 0x000e680000000400 */
[----:B------:R-:W2:Y:S01]  /*38d0*/  LDS.64 R26, [R41+0x78] ;  /* 0x00007800291a7984 */ /* 0x000ea20000000a00 */
[----:B0-----:R-:W-:-:S02]  /*38e0*/  HADD2.F32 R56, -RZ, R34.H1_H1 ;  /* 0x30000022ff387230 */ /* 0x001fc40000004100 */
[--C-:B------:R-:W-:Y:S02]  /*38f0*/  HADD2.F32 R28, -RZ, R35.reuse.H0_H0 ;  /* 0x20000023ff1c7230 */ /* 0x100fe40000004100 */
[----:B-1----:R-:W-:Y:S02]  /*3900*/  HADD2.F32 R34, -RZ, R54.H0_H0 ;  /* 0x20000036ff227230 */ /* 0x002fe40000004100 */
[C---:B------:R-:W-:Y:S01]  /*3910*/  FFMA R52, R32.reuse, R56, R52 ;  /* 0x0000003820347223 */ /* 0x040fe20000000034 */
[----:B------:R-:W-:Y:S02]  /*3920*/  HADD2.F32 R54, -RZ, R35.H1_H1 ;  /* 0x30000023ff367230 */ /* 0x000fe40000004100 */
[C---:B------:R-:W-:Y:S01]  /*3930*/  FFMA R49, R32.reuse, R28, R49 ;  /* 0x0000001c20317223 */ /* 0x040fe20000000031 */
[----:B------:R-:W-:Y:S02]  /*3940*/  HADD2.F32 R35, -RZ, R31.H0_H0 ;  /* 0x2000001fff237230 */ /* 0x000fe40000004100 */
[----:B------:R-:W-:Y:S01]  /*3950*/  FFMA R51, R32, R34, R51 ;  /* 0x0000002220337223 */ /* 0x000fe20000000033 */
[----:B--2---:R-:W-:-:S02]  /*3960*/  HADD2.F32 R60, -RZ, R26.H0_H0 ;  /* 0x2000001aff3c7230 */ /* 0x004fc40000004100 */
[----:B------:R-:W-:Y:S01]  /*3970*/  FFMA R50, R32, R54, R50 ;  /* 0x0000003620327223 */ /* 0x000fe20000000032 */
[----:B------:R-:W-:Y:S01]  /*3980*/  FFMA R55, R56, R29, R55 ;  /* 0x0000001d38377223 */ /* 0x000fe20000000037 */
[-C--:B------:R-:W-:Y:S01]  /*3990*/  FFMA R32, R28, R35.reuse, R43 ;  /* 0x000000231c207223 */ /* 0x080fe2000000002b */
[-C--:B------:R-:W-:Y:S01]  /*39a0*/  FFMA R43, R54, R35.reuse, R47 ;  /* 0x00000023362b7223 */ /* 0x080fe2000000002f */
[-C--:B------:R-:W-:Y:S01]  /*39b0*/  FFMA R46, R56, R35.reuse, R46 ;  /* 0x00000023382e7223 */ /* 0x080fe2000000002e */
[----:B------:R-:W-:Y:S01]  /*39c0*/  FFMA R44, R34, R35, R44 ;  /* 0x00000023222c7223 */ /* 0x000fe2000000002c */
[----:B------:R-:W0:Y:S01]  /*39d0*/  LDS R47, [R42+0x514] ;  /* 0x000514002a2f7984 */ /* 0x000e220000000800 */
[-C--:B------:R-:W-:Y:S01]  /*39e0*/  FFMA R53, R28, R29.reuse, R53 ;  /* 0x0000001d1c357223 */ /* 0x080fe20000000035 */
[-C--:B------:R-:W-:Y:S01]  /*39f0*/  FFMA R30, R54, R29.reuse, R30 ;  /* 0x0000001d361e7223 */ /* 0x080fe2000000001e */
[----:B------:R-:W-:Y:S01]  /*3a00*/  FFMA R45, R34, R29, R45 ;  /* 0x0000001d222d7223 */ /* 0x000fe2000000002d */
[----:B------:R-:W1:Y:S01]  /*3a10*/  LDS R35, [R42+0x518] ;  /* 0x000518002a237984 */ /* 0x000e620000000800 */
[-C--:B------:R-:W-:Y:S01]  /*3a20*/  FFMA R57, R28, R60.reuse, R57 ;  /* 0x0000003c1c397223 */ /* 0x080fe20000000039 */
[-C--:B------:R-:W-:Y:S01]  /*3a30*/  FFMA R58, R54, R60.reuse, R58 ;  /* 0x0000003c363a7223 */ /* 0x080fe2000000003a */
[-C--:B------:R-:W-:Y:S01]  /*3a40*/  FFMA R59, R34, R60.reuse, R59 ;  /* 0x0000003c223b7223 */ /* 0x080fe2000000003b */
[----:B------:R-:W2:Y:S01]  /*3a50*/  LDS.64 R28, [R41+0x58] ;  /* 0x00005800291c7984 */ /* 0x000ea20000000a00 */
[----:B------:R-:W-:Y:S01]  /*3a60*/  FFMA R48, R56, R60, R48 ;  /* 0x0000003c38307223 */ /* 0x000fe20000000030 */
[----:B------:R-:W-:-:S02]  /*3a70*/  HADD2.F32 R31, -RZ, R31.H1_H1 ;  /* 0x3000001fff1f7230 */ /* 0x000fc40000004100 */
[----:B------:R-:W-:Y:S02]  /*3a80*/  HADD2.F32 R60, -RZ, R33.H0_H0 ;  /* 0x20000021ff3c7230 */ /* 0x000fe40000004100 */
        /* <DEDUP_REMOVED lines=15> */
[CC--:B------:R-:W-:Y:S01]  /*3b80*/  FFMA R48, R34.reuse, R31.reuse, R48 ;  /* 0x0000001f22307223 */ /* 0x0c0fe20000000030 */
[----:B------:R-:W-:Y:S01]  /*3b90*/  LDS.U16 R60, [R42+0x596] ;  /* 0x000596002a3c7984 */ /* 0x000fe20000000400 */
[-C--:B------:R-:W-:Y:S01]  /*3ba0*/  FFMA R55, R34, R26.reuse, R55 ;  /* 0x0000001a22377223 */ /* 0x080fe20000000037 */
[CC--:B------:R-:W-:Y:S01]  /*3bb0*/  FFMA R57, R54.reuse, R31.reuse, R57 ;  /* 0x0000001f36397223 */ /* 0x0c0fe20000000039 */
[-C--:B------:R-:W-:Y:S01]  /*3bc0*/  FFMA R53, R54, R26.reuse, R53 ;  /* 0x0000001a36357223 */ /* 0x080fe20000000035 */
[----:B------:R-:W0:Y:S01]  /*3bd0*/  LDS.64 R34, [R42+0x598] ;  /* 0x000598002a227984 */ /* 0x000e220000000a00 */
[CC--:B------:R-:W-:Y:S01]  /*3be0*/  FFMA R58, R56.reuse, R31.reuse, R58 ;  /* 0x0000001f383a7223 */ /* 0x0c0fe2000000003a */
[C---:B------:R-:W-:Y:S01]  /*3bf0*/  FFMA R59, R47.reuse, R31, R59 ;  /* 0x0000001f2f3b7223 */ /* 0x040fe2000000003b */
[-C--:B------:R-:W-:Y:S01]  /*3c00*/  FFMA R54, R56, R26.reuse, R30 ;  /* 0x0000001a38367223 */ /* 0x080fe2000000001e */
[----:B------:R-:W-:Y:S01]  /*3c10*/  FFMA R45, R47, R26, R45 ;  /* 0x0000001a2f2d7223 */ /* 0x000fe2000000002d */
[----:B------:R-:W1:Y:S01]  /*3c20*/  LDS.64 R30, [R41+0x38] ;  /* 0x00003800291e7984 */ /* 0x000e620000000a00 */
[----:B------:R-:W-:-:S02]  /*3c30*/  HADD2.F32 R56, -RZ, R33.H1_H1 ;  /* 0x30000021ff387230 */ /* 0x000fc40000004100 */
[--C-:B0-----:R-:W-:Y:S02]  /*3c40*/  HADD2.F32 R33, -RZ, R34.reuse.H0_H0 ;  /* 0x20000022ff217230 */ /* 0x101fe40000004100 */
[----:B------:R-:W-:Y:S02]  /*3c50*/  HADD2.F32 R26, -RZ, R34.H1_H1 ;  /* 0x30000022ff1a7230 */ /* 0x000fe40000004100 */
[----:B------:R-:W-:Y:S02]  /*3c60*/  HADD2.F32 R34, -RZ, R60.H0_H0 ;  /* 0x2000003cff227230 */ /* 0x000fe40000004100 */
[C---:B------:R-:W-:Y:S01]  /*3c70*/  FFMA R49, R56.reuse, R33, R49 ;  /* 0x0000002138317223 */ /* 0x040fe20000000031 */
[----:B------:R-:W-:Y:S02]  /*3c80*/  HADD2.F32 R47, -RZ, R35.H0_H0 ;  /* 0x20000023ff2f7230 */ /* 0x000fe40000004100 */
[----:B------:R-:W-:Y:S01]  /*3c90*/  FFMA R50, R56, R26, R50 ;  /* 0x0000001a38327223 */ /* 0x000fe20000000032 */
[----:B------:R-:W-:-:S02]  /*3ca0*/  HADD2.F32 R35, -RZ, R27.H0_H0 ;  /* 0x2000001bff237230 */ /* 0x000fc40000004100 */
[C---:B------:R-:W-:Y:S01]  /*3cb0*/  FFMA R52, R56.reuse, R34, R52 ;  /* 0x0000002238347223 */ /* 0x040fe20000000034 */
[-C--:B------:R-:W-:Y:S01]  /*3cc0*/  FFMA R53, R33, R28.reuse, R53 ;  /* 0x0000001c21357223 */ /* 0x080fe20000000035 */
[----:B------:R-:W-:Y:S01]  /*3cd0*/  FFMA R51, R56, R47, R51 ;  /* 0x0000002f38337223 */ /* 0x000fe20000000033 */
[--C-:B-1----:R-:W-:Y:S02]  /*3ce0*/  HADD2.F32 R56, -RZ, R30.reuse.H0_H0 ;  /* 0x2000001eff387230 */ /* 0x102fe40000004100 */
[-C--:B------:R-:W-:Y:S01]  /*3cf0*/  FFMA R54, R26, R28.reuse, R54 ;  /* 0x0000001c1a367223 */ /* 0x080fe20000000036 */
[CC--:B------:R-:W-:Y:S01]  /*3d00*/  FFMA R45, R47.reuse, R28.reuse, R45 ;  /* 0x0000001c2f2d7223 */ /* 0x0c0fe2000000002d */
[----:B------:R-:W-:Y:S01]  /*3d10*/  FFMA R55, R34, R28, R55 ;  /* 0x0000001c22377223 */ /* 0x000fe20000000037 */
[-C--:B------:R-:W-:Y:S01]  /*3d20*/  FFMA R28, R47, R35.reuse, R59 ;  /* 0x000000232f1c7223 */ /* 0x080fe2000000003b */
[CC--:B------:R-:W-:Y:S01]  /*3d30*/  FFMA R57, R33.reuse, R35.reuse, R57 ;  /* 0x0000002321397223 */ /* 0x0c0fe20000000039 */
        /* <DEDUP_REMOVED lines=11> */
[--C-:B0-----:R-:W-:Y:S02]  /*3df0*/  HADD2.F32 R60, -RZ, R34.reuse.H0_H0 ;  /* 0x20000022ff3c7230 */ /* 0x101fe40000004100 */
[----:B------:R-:W-:Y:S02]  /*3e00*/  HADD2.F32 R34, -RZ, R34.H1_H1 ;  /* 0x30000022ff227230 */ /* 0x000fe40000004100 */
[----:B-1----:R-:W-:Y:S02]  /*3e10*/  HADD2.F32 R26, -RZ, R32.H0_H0 ;  /* 0x20000020ff1a7230 */ /* 0x002fe40000004100 */
[C---:B------:R-:W-:Y:S01]  /*3e20*/  FFMA R46, R60.reuse, R47, R46 ;  /* 0x0000002f3c2e7223 */ /* 0x040fe2000000002e */
[C---:B------:R-:W-:Y:S01]  /*3e30*/  FFMA R55, R60.reuse, R56, R55 ;  /* 0x000000383c377223 */ /* 0x040fe20000000037 */
[----:B------:R-:W-:Y:S01]  /*3e40*/  FFMA R48, R60, R30, R48 ;  /* 0x0000001e3c307223 */ /* 0x000fe20000000030 */
[----:B------:R-:W-:-:S02]  /*3e50*/  HADD2.F32 R27, -RZ, R35.H0_H0 ;  /* 0x20000023ff1b7230 */ /* 0x000fc40000004100 */
[C---:B------:R-:W-:Y:S01]  /*3e60*/  FFMA R52, R26.reuse, R60, R52 ;  /* 0x0000003c1a347223 */ /* 0x040fe20000000034 */
[----:B------:R-:W-:Y:S02]  /*3e70*/  HADD2.F32 R60, -RZ, R35.H1_H1 ;  /* 0x30000023ff3c7230 */ /* 0x000fe40000004100 */
[----:B------:R-:W-:Y:S01]  /*3e80*/  FFMA R49, R26, R34, R49 ;  /* 0x000000221a317223 */ /* 0x000fe20000000031 */
[----:B------:R-:W-:Y:S01]  /*3e90*/  FFMA R59, R34, R47, R59 ;  /* 0x0000002f223b7223 */ /* 0x000fe2000000003b */
[C---:B------:R-:W-:Y:S01]  /*3ea0*/  FFMA R50, R26.reuse, R27, R50 ;  /* 0x0000001b1a327223 */ /* 0x040fe20000000032 */
[CC--:B------:R-:W-:Y:S01]  /*3eb0*/  FFMA R43, R27.reuse, R47.reuse, R43 ;  /* 0x0000002f1b2b7223 */ /* 0x0c0fe2000000002b */
[C---:B------:R-:W-:Y:S01]  /*3ec0*/  FFMA R54, R27.reuse, R56, R54 ;  /* 0x000000381b367223 */ /* 0x040fe20000000036 */
[----:B------:R-:W-:Y:S01]  /*3ed0*/  FFMA R58, R27, R30, R58 ;  /* 0x0000001e1b3a7223 */ /* 0x000fe2000000003a */
[----:B------:R-:W-:Y:S01]  /*3ee0*/  FFMA R51, R26, R60, R51 ;  /* 0x0000003c1a337223 */ /* 0x000fe20000000033 */
[C---:B------:R-:W-:Y:S01]  /*3ef0*/  FFMA R53, R34.reuse, R56, R53 ;  /* 0x0000003822357223 */ /* 0x040fe20000000035 */
[----:B------:R-:W0:Y:S01]  /*3f00*/  LDS.64 R26, [R42+0x698] ;  /* 0x000698002a1a7984 */ /* 0x000e220000000a00 */
[-C--:B------:R-:W-:Y:S01]  /*3f10*/  FFMA R57, R34, R30.reuse, R57 ;  /* 0x0000001e22397223 */ /* 0x080fe20000000039 */
[C---:B------:R-:W-:Y:S01]  /*3f20*/  FFMA R44, R60.reuse, R47, R44 ;  /* 0x0000002f3c2c7223 */ /* 0x040fe2000000002c */
[----:B------:R-:W-:Y:S01]  /*3f30*/  FFMA R28, R60, R30, R28 ;  /* 0x0000001e3c1c7223 */ /* 0x000fe2000000001c */
[----:B------:R-:W1:Y:S01]  /*3f40*/  LDS.64 R34, [R41+0x80] ;  /* 0x0000800029227984 */ /* 0x000e620000000a00 */
[----:B------:R-:W-:-:S02]  /*3f50*/  HADD2.F32 R47, -RZ, R32.H1_H1 ;  /* 0x30000020ff2f7230 */ /* 0x000fc40000004100 */
[----:B------:R-:W-:Y:S01]  /*3f60*/  FFMA R45, R60, R56, R45 ;  /* 0x000000383c2d7223 */ /* 0x000fe2000000002d */
[----:B------:R-:W-:Y:S02]  /*3f70*/  HADD2.F32 R56, -RZ, R29.H1_H1 ;  /* 0x3000001dff387230 */ /* 0x000fe40000004100 */
[----:B------:R-:W2:Y:S04]  /*3f80*/  LDS R29, [R41+0x60] ;  /* 0x00006000291d7984 */ /* 0x000ea80000000800 */
[----:B------:R-:W3:Y:S01]  /*3f90*/  LDS.U16 R41, [R41+0x40] ;  /* 0x0000400029297984 */ /* 0x000ee20000000400 */
[----:B0-----:R-:W-:Y:S02]  /*3fa0*/  HADD2.F32 R30, -RZ, R26.H1_H1 ;  /* 0x3000001aff1e7230 */ /* 0x001fe40000004100 */
[----:B------:R-:W-:-:S02]  /*3fb0*/  HADD2.F32 R26, -RZ, R27.H0_H0 ;  /* 0x2000001bff1a7230 */ /* 0x000fc40000004100 */
[----:B------:R-:W-:Y:S02]  /*3fc0*/  HADD2.F32 R32, -RZ, R27.H1_H1 ;  /* 0x3000001bff207230 */ /* 0x000fe40000004100 */
[C---:B------:R-:W-:Y:S01]  /*3fd0*/  FFMA R52, R47.reuse, R30, R52 ;  /* 0x0000001e2f347223 */ /* 0x040fe20000000034 */
[----:B------:R-:W-:Y:S02]  /*3fe0*/  HADD2.F32 R27, -RZ, R61.H0_H0 ;  /* 0x2000003dff1b7230 */ /* 0x000fe40000004100 */
[C---:B------:R-:W-:Y:S01]  /*3ff0*/  FFMA R49, R47.reuse, R26, R49 ;  /* 0x0000001a2f317223 */ /* 0x040fe20000000031 */
[----:B------:R-:W-:Y:S01]  /*4000*/  FFMA R55, R30, R56, R55 ;  /* 0x000000381e377223 */ /* 0x000fe20000000037 */
[C---:B------:R-:W-:Y:S01]  /*4010*/  FFMA R50, R47.reuse, R32, R50 ;  /* 0x000000202f327223 */ /* 0x040fe20000000032 */
[----:B------:R-:W-:Y:S01]  /*4020*/  FFMA R53, R26, R56, R53 ;  /* 0x000000381a357223 */ /* 0x000fe20000000035 */
[----:B------:R-:W-:Y:S01]  /*4030*/  FFMA R51, R47, R27, R51 ;  /* 0x0000001b2f337223 */ /* 0x000fe20000000033 */
[----:B------:R-:W-:-:S02]  /*4040*/  HADD2.F32 R47, -RZ, R31.H0_H0 ;  /* 0x2000001fff2f7230 */ /* 0x000fc40000004100 */
[-C--:B------:R-:W-:Y:S01]  /*4050*/  FFMA R54, R32, R56.reuse, R54 ;  /* 0x0000003820367223 */ /* 0x080fe20000000036 */
[C---:B------:R-:W-:Y:S01]  /*4060*/  FFMA R45, R27.reuse, R56, R45 ;  /* 0x000000381b2d7223 */ /* 0x040fe2000000002d */
[----:B-1----:R-:W-:Y:S02]  /*4070*/  HADD2.F32 R56, -RZ, R34.H0_H0 ;  /* 0x20000022ff387230 */ /* 0x002fe40000004100 */
[-C--:B------:R-:W-:Y:S01]  /*4080*/  FFMA R46, R30, R47.reuse, R46 ;  /* 0x0000002f1e2e7223 */ /* 0x080fe2000000002e */
[-C--:B------:R-:W-:Y:S01]  /*4090*/  FFMA R59, R26, R47.reuse, R59 ;  /* 0x0000002f1a3b7223 */ /* 0x080fe2000000003b */
[-C--:B------:R-:W-:Y:S01]  /*40a0*/  FFMA R43, R32, R47.reuse, R43 ;  /* 0x0000002f202b7223 */ /* 0x080fe2000000002b */
[C---:B------:R-:W-:Y:S01]  /*40b0*/  FFMA R44, R27.reuse, R47, R44 ;  /* 0x0000002f1b2c7223 */ /* 0x040fe2000000002c */
[-C--:B------:R-:W-:Y:S01]  /*40c0*/  FFMA R48, R30, R56.reuse, R48 ;  /* 0x000000381e307223 */ /* 0x080fe20000000030 */
[----:B------:R-:W0:Y:S01]  /*40d0*/  LDS R47, [R42+0x71c] ;  /* 0x00071c002a2f7984 */ /* 0x000e220000000800 */
[-C--:B------:R-:W-:Y:S01]  /*40e0*/  FFMA R58, R32, R56.reuse, R58 ;  /* 0x00000038203a7223 */ /* 0x080fe2000000003a */
[-C--:B------:R-:W-:Y:S01]  /*40f0*/  FFMA R57, R26, R56.reuse, R57 ;  /* 0x000000381a397223 */ /* 0x080fe20000000039 */
[----:B------:R-:W-:Y:S01]  /*4100*/  FFMA R28, R27, R56, R28 ;  /* 0x000000381b1c7223 */ /* 0x000fe2000000001c */
[----:B------:R-:W1:Y:S01]  /*4110*/  LDS R30, [R42+0x720] ;  /* 0x000720002a1e7984 */ /* 0x000e620000000800 */
[----:B------:R-:W-:-:S02]  /*4120*/  HADD2.F32 R56, -RZ, R31.H1_H1 ;  /* 0x3000001fff387230 */ /* 0x000fc40000004100 */
[----:B--2---:R-:W-:Y:S01]  /*4130*/  HADD2.F32 R31, -RZ, R29.H0_H0 ;  /* 0x2000001dff1f7230 */ /* 0x004fe20000004100 */
[----:B------:R-:W-:Y:S01]  /*4140*/  LDS.U16 R32, [R42+0x79e] ;  /* 0x00079e002a207984 */ /* 0x000fe20000000400 */
[----:B------:R-:W-:Y:S02]  /*4150*/  HADD2.F32 R34, -RZ, R34.H1_H1 ;  /* 0x30000022ff227230 */ /* 0x000fe40000004100 */
[----:B---3--:R-:W-:Y:S01]  /*4160*/  HADD2.F32 R41, -RZ, R41.H0_H0 ;  /* 0x20000029ff297230 */ /* 0x008fe20000004100 */
[----:B------:R2:W3:Y:S01]  /*4170*/  LDS.64 R26, [R42+0x7a0] ;  /* 0x0007a0002a1a7984 */ /* 0x0004e20000000a00 */
[----:B------:R-:W-:Y:S02]  /*4180*/  HADD2.F32 R35, -RZ, R35.H0_H0 ;  /* 0x20000023ff237230 */ /* 0x000fe40000004100 */
[--C-:B--2---:R-:W-:Y:S02]  /*4190*/  HADD2.F32 R42, -RZ, R33.reuse.H0_H0 ;  /* 0x20000021ff2a7230 */ /* 0x104fe40000004100 */
[----:B------:R-:W-:-:S02]  /*41a0*/  HADD2.F32 R33, -RZ, R33.H1_H1 ;  /* 0x30000021ff217230 */ /* 0x000fc40000004100 */
[--C-:B0-----:R-:W-:Y:S02]  /*41b0*/  HADD2.F32 R60, -RZ, R47.reuse.H0_H0 ;  /* 0x2000002fff3c7230 */ /* 0x101fe40000004100 */
[----:B------:R-:W-:-:S03]  /*41c0*/  HADD2.F32 R47, -RZ, R47.H1_H1 ;  /* 0x3000002fff2f7230 */ /* 0x000fc60000004100 */
[----:B------:R-:W-:Y:S01]  /*41d0*/  FFMA R55, R60, R31, R55 ;  /* 0x0000001f3c377223 */ /* 0x000fe20000000037 */
[C---:B------:R-:W-:Y:S01]  /*41e0*/  FFMA R52, R42.reuse, R60, R52 ;  /* 0x0000003c2a347223 */ /* 0x040fe20000000034 */
[----:B------:R-:W-:Y:S01]  /*41f0*/  FFMA R49, R42, R47, R49 ;  /* 0x0000002f2a317223 */ /* 0x000fe20000000031 */
[C---:B------:R-:W-:Y:S01]  /*4200*/  FFMA R59, R47.reuse, R56, R59 ;  /* 0x000000382f3b7223 */ /* 0x040fe2000000003b */
[C---:B------:R-:W-:Y:S01]  /*4210*/  FFMA R53, R47.reuse, R31, R53 ;  /* 0x0000001f2f357223 */ /* 0x040fe20000000035 */
[----:B------:R-:W-:Y:S01]  /*4220*/  FFMA R57, R47, R34, R57 ;  /* 0x000000222f397223 */ /* 0x000fe20000000039 */
[--C-:B-1----:R-:W-:Y:S02]  /*4230*/  HADD2.F32 R47, -RZ, R30.reuse.H0_H0 ;  /* 0x2000001eff2f7230 */ /* 0x102fe40000004100 */
[C---:B------:R-:W-:Y:S01]  /*4240*/  FFMA R46, R60.reuse, R56, R46 ;  /* 0x000000383c2e7223 */ /* 0x040fe2000000002e */
[----:B------:R-:W-:Y:S02]  /*4250*/  HADD2.F32 R30, -RZ, R30.H1_H1 ;  /* 0x3000001eff1e7230 */ /* 0x000fe40000004100 */
[----:B------:R-:W-:Y:S01]  /*4260*/  FFMA R48, R60, R34, R48 ;  /* 0x000000223c307223 */ /* 0x000fe20000000030 */
[----:B---3--:R-:W-:-:S02]  /*4270*/  HADD2.F32 R27, -RZ, R27.H0_H0 ;  /* 0x2000001bff1b7230 */ /* 0x008fc40000004100 */
[C---:B------:R-:W-:Y:S01]  /*4280*/  FFMA R54, R47.reuse, R31, R54 ;  /* 0x0000001f2f367223 */ /* 0x040fe20000000036 */
[----:B------:R-:W-:Y:S01]  /*4290*/  FFMA R50, R42, R47, R50 ;  /* 0x0000002f2a327223 */ /* 0x000fe20000000032 */
[----:B------:R-:W-:Y:S01]  /*42a0*/  FFMA R45, R30, R31, R45 ;  /* 0x0000001f1e2d7223 */ /* 0x000fe2000000002d */
[----:B------:R-:W-:Y:S02]  /*42b0*/  HADD2.F32 R31, -RZ, R32.H0_H0 ;  /* 0x20000020ff1f7230 */ /* 0x000fe40000004100 */
[----:B------:R-:W-:Y:S01]  /*42c0*/  FFMA R51, R42, R30, R51 ;  /* 0x0000001e2a337223 */ /* 0x000fe20000000033 */
[C---:B------:R-:W-:Y:S01]  /*42d0*/  FFMA R44, R30.reuse, R56, R44 ;  /* 0x000000381e2c7223 */ /* 0x040fe2000000002c */
[----:B------:R-:W-:Y:S01]  /*42e0*/  FFMA R28, R30, R34, R28 ;  /* 0x000000221e1c7223 */ /* 0x000fe2000000001c */
[----:B------:R-:W-:Y:S02]  /*42f0*/  HADD2.F32 R32, -RZ, R26.H0_H0 ;  /* 0x2000001aff207230 */ /* 0x000fe40000004100 */
[----:B------:R-:W-:Y:S01]  /*4300*/  FFMA R43, R47, R56, R43 ;  /* 0x000000382f2b7223 */ /* 0x000fe2000000002b */
[----:B------:R-:W-:-:S02]  /*4310*/  HADD2.F32 R30, -RZ, R29.H1_H1 ;  /* 0x3000001dff1e7230 */ /* 0x000fc40000004100 */
[----:B------:R-:W-:Y:S01]  /*4320*/  FFMA R58, R47, R34, R58 ;  /* 0x000000222f3a7223 */ /* 0x000fe2000000003a */
[----:B------:R-:W-:Y:S02]  /*4330*/  HADD2.F32 R26, -RZ, R26.H1_H1 ;  /* 0x3000001aff1a7230 */ /* 0x000fe40000004100 */
[CC--:B------:R-:W-:Y:S01]  /*4340*/  FFMA R29, R32.reuse, R41.reuse, R59 ;  /* 0x00000029201d7223 */ /* 0x0c0fe2000000003b */
[----:B------:R-:W-:Y:S01]  /*4350*/  FFMA R46, R31, R41, R46 ;  /* 0x000000291f2e7223 */ /* 0x000fe2000000002e */
[----:B------:R-:W-:Y:S01]  /*4360*/  FFMA R52, R33, R31, R52 ;  /* 0x0000001f21347223 */ /* 0x000fe20000000034 */
[C---:B------:R-:W-:Y:S01]  /*4370*/  FFMA R55, R31.reuse, R30, R55 ;  /* 0x0000001e1f377223 */ /* 0x040fe20000000037 */
[-C--:B------:R-:W-:Y:S01]  /*4380*/  FFMA R48, R31, R35.reuse, R48 ;  /* 0x000000231f307223 */ /* 0x080fe20000000030 */
[C---:B------:R-:W-:Y:S01]  /*4390*/  FFMA R49, R33.reuse, R32, R49 ;  /* 0x0000002021317223 */ /* 0x040fe20000000031 */
[C---:B------:R-:W-:Y:S01]  /*43a0*/  FFMA R53, R32.reuse, R30, R53 ;  /* 0x0000001e20357223 */ /* 0x040fe20000000035 */
[----:B------:R-:W-:Y:S01]  /*43b0*/  FFMA R57, R32, R35, R57 ;  /* 0x0000002320397223 */ /* 0x000fe20000000039 */
[C---:B------:R-:W-:Y:S01]  /*43c0*/  FFMA R50, R33.reuse, R26, R50 ;  /* 0x0000001a21327223 */ /* 0x040fe20000000032 */
[C---:B------:R-:W-:Y:S01]  /*43d0*/  FFMA R47, R26.reuse, R41, R43 ;  /* 0x000000291a2f7223 */ /* 0x040fe2000000002b */
[CC--:B------:R-:W-:Y:S01]  /*43e0*/  FFMA R54, R26.reuse, R30.reuse, R54 ;  /* 0x0000001e1a367223 */ /* 0x0c0fe20000000036 */
[----:B------:R-:W-:Y:S01]  /*43f0*/  FFMA R58, R26, R35, R58 ;  /* 0x000000231a3a7223 */ /* 0x000fe2000000003a */
[----:B------:R-:W-:Y:S01]  /*4400*/  FFMA R51, R33, R27, R51 ;  /* 0x0000001b21337223 */ /* 0x000fe20000000033 */
[C---:B------:R-:W-:Y:S01]  /*4410*/  FFMA R44, R27.reuse, R41, R44 ;  /* 0x000000291b2c7223 */ /* 0x040fe2000000002c */
[C---:B------:R-:W-:Y:S01]  /*4420*/  FFMA R45, R27.reuse, R30, R45 ;  /* 0x0000001e1b2d7223 */ /* 0x040fe2000000002d */
[----:B------:R-:W-:Y:S01]  /*4430*/  FFMA R59, R27, R35, R28 ;  /* 0x000000231b3b7223 */ /* 0x000fe2000000001c */
[----:B------:R-:W-:Y:S06]  /*4440*/  BAR.SYNC.DEFER_BLOCKING 0x0 ;  /* 0x0000000000007b1d */ /* 0x000fec0000010000 */
[----:B------:R-:W-:Y:S05]  /*4450*/  @P0 BRA `(.L_x_47) ;  /* 0xffffffd000dc0947 */ /* 0x000fea000383ffff */
.L_x_24:
[----:B------:R-:W0:Y:S01]  /*4460*/  LDCU UR8, c[0x0][0x3a4] ;  /* 0x00007480ff0877ac */ /* 0x000e220008000800 */
[----:B------:R-:W-:Y:S02]  /*4470*/  LEA R3, R3, R40, 0x6 ;  /* 0x0000002803037211 */ /* 0x000fe400078e30ff */
[----:B------:R-:W-:Y:S01]  /*4480*/  LEA R39, R2, R39, 0x6 ;  /* 0x0000002702277211 */ /* 0x000fe200078e30ff */
[----:B------:R-:W5:Y:S01]  /*4490*/  LDCU UR5, c[0x0][0x3b4] ;  /* 0x00007680ff0577ac */ /* 0x000f620008000800 */
[----:B------:R-:W1:Y:S01]  /*44a0*/  LDCU.64 UR10, c[0x0][0x398] ;  /* 0x00007300ff0a77ac */ /* 0x000e620008000a00 */
[----:B0-----:R-:W-:Y:S01]  /*44b0*/  FSETP.NEU.AND P0, PT, RZ, UR8, PT ;  /* 0x00000008ff007c0b */ /* 0x001fe2000bf0d000 */
[----:B-----5:R-:W-:Y:S02]  /*44c0*/  UISETP.GT.AND UP0, UPT, UR5, URZ, UPT ;  /* 0x000000ff0500728c */ /* 0x020fe4000bf04270 */
[----:B-1----:R-:W-:-:S04]  /*44d0*/  UISETP.NE.U32.AND UP1, UPT, UR10, URZ, UPT ;  /* 0x000000ff0a00728c */ /* 0x002fc8000bf25070 */
[----:B------:R-:W-:-:S06]  /*44e0*/  UISETP.NE.AND.EX UP0, UPT, UR11, URZ, UP0, UP1 ;  /* 0x000000ff0b00728c */ /* 0x000fcc0008705310 */
[----:B------:R-:W-:Y:S05]  /*44f0*/  @!P0 BRA `(.L_x_48) ;  /* 0x000000e400308947 */ /* 0x000fea0003800000 */
[----:B------:R-:W-:Y:S05]  /*4500*/  BRA.U !UP0, `(.L_x_49) ;  /* 0x0000007908b47547 */ /* 0x000fea000b800000 */
[----:B------:R-:W0:Y:S01]  /*4510*/  LDCU UR4, c[0x0][0x3a8] ;  /* 0x00007500ff0477ac */ /* 0x000e220008000800 */
[----:B------:R-:W-:Y:S01]  /*4520*/  BSSY.RECONVERGENT B2, `(.L_x_50) ;  /* 0x00001bd000027945 */ /* 0x000fe20003800200 */
[----:B0-----:R-:W-:-:S13]  /*4530*/  ISETP.GE.U32.AND P0, PT, R3, UR4, PT ;  /* 0x0000000403007c0c */ /* 0x001fda000bf06070 */
[----:B------:R-:W-:Y:S05]  /*4540*/  @P0 BRA `(.L_x_51) ;  /* 0x0000001800e80947 */ /* 0x000fea0003800000 */
[----:B------:R-:W-:-:S09]  /*4550*/  UISETP.GT.U32.AND UP0, UPT, UR5, 0x7, UPT ;  /* 0x000000070500788c */ /* 0x000fd2000bf04070 */
[----:B------:R-:W-:Y:S05]  /*4560*/  BRA.U UP0, `(.L_x_52) ;  /* 0x0000000100207547 */ /* 0x000fea000b800000 */
[----:B------:R-:W-:Y:S02]  /*4570*/  UMOV UR4, 0x1 ;  /* 0x0000000100047882 */ /* 0x000fe40000000000 */
[----:B------:R-:W-:-:S04]  /*4580*/  USHF.L.U32 UR4, UR4, UR5, URZ ;  /* 0x0000000504047299 */ /* 0x000fc800080006ff */
[----:B------:R-:W-:-:S09]  /*4590*/  ULOP3.LUT UP0, URZ, UR4, 0x24, URZ, 0xc0, !UPT ;  /* 0x0000002404ff7892 */ /* 0x000fd2000f80c0ff */
[----:B------:R-:W-:Y:S05]  /*45a0*/  BRA.U UP0, `(.L_x_53) ;  /* 0x0000001500e87547 */ /* 0x000fea000b800000 */
[----:B------:R-:W-:-:S09]  /*45b0*/  ULOP3.LUT UP0, URZ, UR4, 0x48, URZ, 0xc0, !UPT ;  /* 0x0000004804ff7892 */ /* 0x000fd2000f80c0ff */
[----:B------:R-:W-:Y:S05]  /*45c0*/  BRA.U UP0, `(.L_x_54) ;  /* 0x0000000d00607547 */ /* 0x000fea000b800000 */
[----:B------:R-:W-:-:S09]  /*45d0*/  ULOP3.LUT UP0, URZ, UR4, 0x90, URZ, 0xc0, !UPT ;  /* 0x0000009004ff7892 */ /* 0x000fd2000f80c0ff */
[----:B------:R-:W-:Y:S05]  /*45e0*/  BRA.U UP0, `(.L_x_55) ;  /* 0x0000000100dc7547 */ /* 0x000fea000b800000 */
.L_x_52:
[----:B------:R-:W0:Y:S01]  /*45f0*/  LDCU UR4, c[0x0][0x3ac] ;  /* 0x00007580ff0477ac */ /* 0x000e220008000800 */
[----:B--234-:R-:W1:Y:S01]  /*4600*/  LDC.64 R4, c[0x0][0x380] ;  /* 0x0000e000ff047b82 */ /* 0x01ce620000000a00 */
[C---:B------:R-:W-:Y:S02]  /*4610*/  IADD3 R2, PT, PT, R39.reuse, 0x2, RZ ;  /* 0x0000000227027810 */ /* 0x040fe40007ffe0ff */
[----:B------:R-:W-:-:S05]  /*4620*/  IADD3 R0, PT, PT, R39, 0x1, RZ ;  /* 0x0000000127007810 */ /* 0x000fca0007ffe0ff */
[----:B------:R-:W2:Y:S01]  /*4630*/  LDC.64 R6, c[0x0][0x398] ;  /* 0x0000e600ff067b82 */ /* 0x000ea20000000a00 */
[----:B0-----:R-:W-:Y:S01]  /*4640*/  ISETP.GE.U32.AND P0, PT, R39, UR4, PT ;  /* 0x0000000427007c0c */ /* 0x001fe2000bf06070 */
[----:B------:R-:W-:Y:S01]  /*4650*/  IMAD R9, R3, UR4, R39 ;  /* 0x0000000403097c24 */ /* 0x000fe2000f8e0227 */
[----:B------:R-:W-:Y:S02]  /*4660*/  ISETP.GE.U32.AND P2, PT, R2, UR4, PT ;  /* 0x0000000402007c0c */ /* 0x000fe4000bf46070 */
[----:B------:R-:W-:Y:S01]  /*4670*/  ISETP.GE.U32.AND P1, PT, R0, UR4, PT ;  /* 0x0000000400007c0c */ /* 0x000fe2000bf26070 */
[----:B-1----:R-:W-:-:S08]  /*4680*/  IMAD.WIDE.U32 R4, R9, 0x2, R4 ;  /* 0x0000000209047825 */ /* 0x002fd000078e0004 */
[----:B------:R-:W3:Y:S01]  /*4690*/  @!P0 LDG.E.U16 R0, desc[UR6][R4.64] ;  /* 0x0000000604008981 */ /* 0x000ee2000c1e1500 */
[----:B------:R-:W0:Y:S03]  /*46a0*/  @!P0 LDC R13, c[0x0][0x3a0] ;  /* 0x0000e800ff0d8b82 */ /* 0x000e260000000800 */
[----:B------:R-:W4:Y:S01]  /*46b0*/  @!P2 LDG.E.U16 R9, desc[UR6][R4.64+0x4] ;  /* 0x000004060409a981 */ /* 0x000f22000c1e1500 */
[----:B--2---:R-:W-:-:S03]  /*46c0*/  IMAD.WIDE.U32 R6, R39, 0x2, R6 ;  /* 0x0000000227067825 */ /* 0x004fc600078e0006 */
[----:B------:R-:W2:Y:S01]  /*46d0*/  @!P1 LDG.E.U16 R8, desc[UR6][R4.64+0x2] ;  /* 0x0000020604089981 */ /* 0x000ea2000c1e1500 */
[----:B------:R-:W1:Y:S03]  /*46e0*/  @!P1 LDC R14, c[0x0][0x3a0] ;  /* 0x0000e800ff0e9b82 */ /* 0x000e660000000800 */
[----:B------:R-:W5:Y:S04]  /*46f0*/  @!P1 LDG.E.U16.CONSTANT R10, desc[UR6][R6.64+0x2] ;  /* 0x00000206060a9981 */ /* 0x000f68000c1e9500 */
[----:B------:R-:W5:Y:S01]  /*4700*/  @!P2 LDG.E.U16.CONSTANT R12, desc[UR6][R6.64+0x4] ;  /* 0x00000406060ca981 */ /* 0x000f62000c1e9500 */
[----:B------:R-:W1:Y:S03]  /*4710*/  @!P2 LDC R15, c[0x0][0x3a0] ;  /* 0x0000e800ff0fab82 */ /* 0x000e660000000800 */
[----:B------:R-:W5:Y:S01]  /*4720*/  @!P0 LDG.E.U16.CONSTANT R2, desc[UR6][R6.64] ;  /* 0x0000000606028981 */ /* 0x000f62000c1e9500 */
[----:B---3--:R-:W-:-:S02]  /*4730*/  @!P0 HADD2.F32 R0, -RZ, R0.H0_H0 ;  /* 0x20000000ff008230 */ /* 0x008fc40000004100 */
[----:B----4-:R-:W-:-:S03]  /*4740*/  @!P2 HADD2.F32 R11, -RZ, R9.H0_H0 ;  /* 0x20000009ff0ba230 */ /* 0x010fc60000004100 */
[----:B------:R-:W-:Y:S01]  /*4750*/  @!P0 FMUL R9, R0, UR8 ;  /* 0x0000000800098c20 */ /* 0x000fe20008400000 */
[----:B--2---:R-:W-:-:S03]  /*4760*/  @!P1 HADD2.F32 R8, -RZ, R8.H0_H0 ;  /* 0x20000008ff089230 */ /* 0x004fc60000004100 */
[----:B0-----:R-:W-:Y:S01]  /*4770*/  @!P0 FFMA R9, R52, R13, R9 ;  /* 0x0000000d34098223 */ /* 0x001fe20000000009 */
[----:B------:R-:W-:Y:S01]  /*4780*/  @!P2 FMUL R13, R11, UR8 ;  /* 0x000000080b0dac20 */ /* 0x000fe20008400000 */
[----:B------:R-:W-:Y:S01]  /*4790*/  @!P1 FMUL R8, R8, UR8 ;  /* 0x0000000808089c20 */ /* 0x000fe20008400000 */
[----:B-----5:R-:W-:Y:S02]  /*47a0*/  @!P1 HADD2.F32 R11, -RZ, R10.H0_H0 ;  /* 0x2000000aff0b9230 */ /* 0x020fe40000004100 */
[----:B-1----:R-:W-:Y:S01]  /*47b0*/  @!P2 FFMA R13, R50, R15, R13 ;  /* 0x0000000f320da223 */ /* 0x002fe2000000000d */
[----:B------:R-:W-:Y:S02]  /*47c0*/  @!P2 HADD2.F32 R12, -RZ, R12.H0_H0 ;  /* 0x2000000cff0ca230 */ /* 0x000fe40000004100 */
[----:B------:R-:W-:Y:S01]  /*47d0*/  @!P1 FFMA R8, R49, R14, R8 ;  /* 0x0000000e31089223 */ /* 0x000fe20000000008 */
[----:B------:R-:W-:-:S03]  /*47e0*/  @!P0 HADD2.F32 R2, -RZ, R2.H0_H0 ;  /* 0x20000002ff028230 */ /* 0x000fc60000004100 */
[----:B------:R-:W-:Y:S01]  /*47f0*/  @!P1 FADD R8, R8, R11 ;  /* 0x0000000b08089221 */ /* 0x000fe20000000000 */
[----:B------:R-:W-:Y:S01]  /*4800*/  @!P2 FADD R12, R13, R12 ;  /* 0x0000000c0d0ca221 */ /* 0x000fe20000000000 */
[----:B------:R-:W-:-:S03]  /*4810*/  @!P0 FADD R2, R9, R2 ;  /* 0x0000000209028221 */ /* 0x000fc60000000000 */
[----:B------:R-:W-:Y:S02]  /*4820*/  @!P1 F2FP.F16.F32.PACK_AB R8, RZ, R8 ;  /* 0x00000008ff08923e */ /* 0x000fe400000000ff */
[----:B------:R-:W-:Y:S02]  /*4830*/  @!P2 F2FP.F16.F32.PACK_AB R12, RZ, R12 ;  /* 0x0000000cff0ca23e */ /* 0x000fe400000000ff */
[----:B------:R-:W-:Y:S01]  /*4840*/  @!P0 F2FP.F16.F32.PACK_AB R2, RZ, R2 ;  /* 0x00000002ff02823e */ /* 0x000fe200000000ff */
[----:B------:R1:W-:Y:S01]  /*4850*/  @!P1 STG.E.U16 desc[UR6][R4.64+0x2], R8 ;  /* 0x0000020804009986 */ /* 0x0003e2000c101506 */
[----:B------:R-:W-:-:S03]  /*4860*/  IADD3 R0, PT, PT, R39, 0x3, RZ ;  /* 0x0000000327007810 */ /* 0x000fc60007ffe0ff */
[----:B------:R1:W-:Y:S04]  /*4870*/  @!P2 STG.E.U16 desc[UR6][R4.64+0x4], R12 ;  /* 0x0000040c0400a986 */ /* 0x0003e8000c101506 */
[----:B------:R1:W-:Y:S01]  /*4880*/  @!P0 STG.E.U16 desc[UR6][R4.64], R2 ;  /* 0x0000000204008986 */ /* 0x0003e2000c101506 */
[----:B------:R-:W-:-:S13]  /*4890*/  ISETP.GE.U32.AND P0, PT, R0, UR4, PT ;  /* 0x0000000400007c0c */ /* 0x000fda000bf06070 */
[----:B-1----:R-:W-:Y:S05]  /*48a0*/  @P0 BRA `(.L_x_51) ;  /* 0x0000001800100947 */ /* 0x002fea0003800000 */
[----:B------:R-:W2:Y:S01]  /*48b0*/  LDG.E.U16 R0, desc[UR6][R4.64+0x6] ;  /* 0x0000060604007981 */ /* 0x000ea2000c1e1500 */
[----:B------:R-:W0:Y:S03]  /*48c0*/  LDCU UR4, c[0x0][0x3a0] ;  /* 0x00007400ff0477ac */ /* 0x000e260008000800 */
[----:B------:R-:W3:Y:S01]  /*48d0*/  LDG.E.U16.CONSTANT R6, desc[UR6][R6.64+0x6] ;  /* 0x0000060606067981 */ /* 0x000ee2000c1e9500 */
[----:B--2---:R-:W-:Y:S02]  /*48e0*/  HADD2.F32 R0, -RZ, R0.H0_H0 ;  /* 0x20000000ff007230 */ /* 0x004fe40000004100 */
[----:B---3--:R-:W-:-:S03]  /*48f0*/  HADD2.F32 R9, -RZ, R6.H0_H0 ;  /* 0x20000006ff097230 */ /* 0x008fc60000004100 */
[----:B------:R-:W-:-:S04]  /*4900*/  FMUL R0, R0, UR8 ;  /* 0x0000000800007c20 */ /* 0x000fc80008400000 */
[----:B0-----:R-:W-:-:S04]  /*4910*/  FFMA R0, R51, UR4, R0 ;  /* 0x0000000433007c23 */ /* 0x001fc80008000000 */
[----:B------:R-:W-:-:S05]  /*4920*/  FADD R0, R0, R9 ;  /* 0x0000000900007221 */ /* 0x000fca0000000000 */
[----:B------:R-:W-:-:S05]  /*4930*/  F2FP.F16.F32.PACK_AB R0, RZ, R0 ;  /* 0x00000000ff00723e */ /* 0x000fca00000000ff */
[----:B------:R1:W-:Y:S01]  /*4940*/  STG.E.U16 desc[UR6][R4.64+0x6], R0 ;  /* 0x0000060004007986 */ /* 0x0003e2000c101506 */
[----:B------:R-:W-:Y:S05]  /*4950*/  BRA `(.L_x_51) ;  /* 0x0000001400e47947 */ /* 0x000fea0003800000 */
.L_x_55:
[----:B------:R-:W0:Y:S01]  /*4960*/  LDCU UR4, c[0x0][0x3ac] ;  /* 0x00007580ff0477ac */ /* 0x000e220008000800 */
[----:B------:R-:W1:Y:S01]  /*4970*/  LDC.64 R10, c[0x0][0x398] ;  /* 0x0000e600ff0a7b82 */ /* 0x000e620000000a00 */
[----:B------:R-:W-:Y:S07]  /*4980*/  BSSY.RECONVERGENT B3, `(.L_x_56) ;  /* 0x0000028000037945 */ /* 0x000fee0003800200 */
[----:B--234-:R-:W2:Y:S01]  /*4990*/  LDC.64 R4, c[0x0][0x380] ;  /* 0x0000e000ff047b82 */ /* 0x01cea20000000a00 */
[----:B0-----:R-:W-:Y:S01]  /*49a0*/  ISETP.GE.U32.AND P0, PT, R39, UR4, PT ;  /* 0x0000000427007c0c */ /* 0x001fe2000bf06070 */
[----:B------:R-:W-:-:S02]  /*49b0*/  IMAD R7, R3, UR4, R39 ;  /* 0x0000000403077c24 */ /* 0x000fc4000f8e0227 */
[----:B-1----:R-:W-:-:S04]  /*49c0*/  IMAD.WIDE.U32 R10, R39, 0x2, R10 ;  /* 0x00000002270a7825 */ /* 0x002fc800078e000a */
[----:B--2---:R-:W-:-:S06]  /*49d0*/  IMAD.WIDE.U32 R4, R7, 0x2, R4 ;  /* 0x0000000207047825 */ /* 0x004fcc00078e0004 */
[----:B------:R-:W-:Y:S05]  /*49e0*/  @P0 BRA `(.L_x_57) ;  /* 0x0000000000840947 */ /* 0x000fea0003800000 */
[----:B------:R-:W2:Y:S01]  /*49f0*/  LDG.E.U16 R0, desc[UR6][R4.64] ;  /* 0x0000000604007981 */ /* 0x000ea2000c1e1500 */
[----:B------:R-:W0:Y:S03]  /*4a00*/  LDCU UR4, c[0x0][0x3a0] ;  /* 0x00007400ff0477ac */ /* 0x000e260008000800 */
[----:B------:R-:W3:Y:S01]  /*4a10*/  LDG.E.U16.CONSTANT R2, desc[UR6][R10.64] ;  /* 0x000000060a027981 */ /* 0x000ee2000c1e9500 */
[----:B------:R-:W-:Y:S01]  /*4a20*/  BSSY.RECONVERGENT B4, `(.L_x_58) ;  /* 0x000001b000047945 */ /* 0x000fe20003800200 */
[----:B--2---:R-:W-:Y:S02]  /*4a30*/  HADD2.F32 R0, -RZ, R0.H0_H0 ;  /* 0x20000000ff007230 */ /* 0x004fe40000004100 */
[----:B---3--:R-:W-:-:S03]  /*4a40*/  HADD2.F32 R9, -RZ, R2.H0_H0 ;  /* 0x20000002ff097230 */ /* 0x008fc60000004100 */
[----:B------:R-:W-:-:S04]  /*4a50*/  FMUL R7, R0, UR8 ;  /* 0x0000000800077c20 */ /* 0x000fc80008400000 */
[----:B0-----:R-:W-:Y:S01]  /*4a60*/  FFMA R2, R52, UR4, R7 ;  /* 0x0000000434027c23 */ /* 0x001fe20008000007 */
[----:B------:R-:W-:-:S03]  /*4a70*/  HFMA2 R7, -RZ, RZ, 0.96630859375, -0.0022525787353515625 ;  /* 0x3bbb989dff077431 */ /* 0x000fc600000001ff */
[----:B------:R-:W-:Y:S01]  /*4a80*/  FADD R2, R2, R9 ;  /* 0x0000000902027221 */ /* 0x000fe20000000000 */
[----:B------:R-:W-:-:S03]  /*4a90*/  MOV R9, 0x437c0000 ;  /* 0x437c000000097802 */ /* 0x000fc60000000f00 */
[----:B------:R-:W-:-:S04]  /*4aa0*/  FFMA.SAT R0, R2, -R7, 0.5 ;  /* 0x3f00000002007423 */ /* 0x000fc80000002807 */
[----:B------:R-:W-:-:S04]  /*4ab0*/  FFMA.RM R0, R0, R9, 12582913 ;  /* 0x4b40000100007423 */ /* 0x000fc80000004009 */
[C---:B------:R-:W-:Y:S01]  /*4ac0*/  FADD R7, R0.reuse, -12583039 ;  /* 0xcb40007f00077421 */ /* 0x040fe20000000000 */
[----:B------:R-:W-:-:S03]  /*4ad0*/  SHF.L.U32 R0, R0, 0x17, RZ ;  /* 0x0000001700007819 */ /* 0x000fc600000006ff */
[----:B------:R-:W-:-:S04]  /*4ae0*/  FFMA R7, R2, -1.4426950216293334961, -R7 ;  /* 0xbfb8aa3b02077823 */ /* 0x000fc80000000807 */
[----:B------:R-:W-:-:S06]  /*4af0*/  FFMA R7, R2, -1.925963033500011079e-08, R7 ;  /* 0xb2a5706002077823 */ /* 0x000fcc0000000007 */
[----:B------:R-:W0:Y:S02]  /*4b00*/  MUFU.EX2 R7, R7 ;  /* 0x0000000700077308 */ /* 0x000e240000000800 */
[----:B0-----:R-:W-:-:S06]  /*4b10*/  FFMA R13, R0, R7, 1 ;  /* 0x3f800000000d7423 */ /* 0x001fcc0000000007 */
[----:B------:R-:W0:Y:S08]  /*4b20*/  MUFU.RCP R0, R13 ;  /* 0x0000000d00007308 */ /* 0x000e300000001000 */
[----:B------:R-:W1:Y:S01]  /*4b30*/  FCHK P0, R2, R13 ;  /* 0x0000000d02007302 */ /* 0x000e620000000000 */
[----:B0-----:R-:W-:-:S04]  /*4b40*/  FFMA R9, -R13, R0, 1 ;  /* 0x3f8000000d097423 */ /* 0x001fc80000000100 */
[----:B------:R-:W-:-:S04]  /*4b50*/  FFMA R9, R0, R9, R0 ;  /* 0x0000000900097223 */ /* 0x000fc80000000000 */
[----:B------:R-:W-:-:S04]  /*4b60*/  FFMA R0, R2, R9, RZ ;  /* 0x0000000902007223 */ /* 0x000fc800000000ff */
[----:B------:R-:W-:-:S04]  /*4b70*/  FFMA R6, -R13, R0, R2 ;  /* 0x000000000d067223 */ /* 0x000fc80000000102 */
[----:B------:R-:W-:Y:S01]  /*4b80*/  FFMA R0, R9, R6, R0 ;  /* 0x0000000609007223 */ /* 0x000fe20000000000 */
[----:B-1----:R-:W-:Y:S06]  /*4b90*/  @!P0 BRA `(.L_x_59) ;  /* 0x00000000000c8947 */ /* 0x002fec0003800000 */
[----:B------:R-:W-:Y:S02]  /*4ba0*/  MOV R0, R13 ;  /* 0x0000000d00007202 */ /* 0x000fe40000000f00 */
[----:B------:R-:W-:-:S07]  /*4bb0*/  MOV R6, 0x4bd0 ;  /* 0x00004bd000067802 */ /* 0x000fce0000000f00 */
[----:B------:R-:W-:Y:S05]  /*4bc0*/  CALL.REL.NOINC `($__internal_0_$__cuda_sm3x_div_rn_noftz_f32_slowpath) ;  /* 0x000001a4000c7944 */ /* 0x000fea0003c00000 */
.L_x_59:
[----:B------:R-:W-:Y:S05]  /*4bd0*/  BSYNC.RECONVERGENT B4 ;  /* 0x0000000000047941 */ /* 0x000fea0003800200 */
.L_x_58:
[----:B------:R-:W-:-:S05]  /*4be0*/  F2FP.F16.F32.PACK_AB R0, RZ, R0 ;  /* 0x00000000ff00723e */ /* 0x000fca00000000ff */
[----:B------:R0:W-:Y:S02]  /*4bf0*/  STG.E.U16 desc[UR6][R4.64], R0 ;  /* 0x0000000004007986 */ /* 0x0001e4000c101506 */
.L_x_57:
[----:B------:R-:W-:Y:S05]  /*4c00*/  BSYNC.RECONVERGENT B3 ;  /* 0x0000000000037941 */ /* 0x000fea0003800200 */
.L_x_56:
[----:B------:R-:W1:Y:S01]  /*4c10*/  LDCU UR4, c[0x0][0x3ac] ;  /* 0x00007580ff0477ac */ /* 0x000e620008000800 */
[----:B0-----:R-:W-:Y:S01]  /*4c20*/  IADD3 R0, PT, PT, R39, 0x1, RZ ;  /* 0x0000000127007810 */ /* 0x001fe20007ffe0ff */
[----:B------:R-:W-:Y:S03]  /*4c30*/  BSSY.RECONVERGENT B3, `(.L_x_60) ;  /* 0x0000024000037945 */ /* 0x000fe60003800200 */
[----:B-1----:R-:W-:-:S13]  /*4c40*/  ISETP.GE.U32.AND P0, PT, R0, UR4, PT ;  /* 0x0000000400007c0c */ /* 0x002fda000bf06070 */
[----:B------:R-:W-:Y:S05]  /*4c50*/  @P0 BRA `(.L_x_61) ;  /* 0x0000000000840947 */ /* 0x000fea0003800000 */
[----:B------:R-:W2:Y:S01]  /*4c60*/  LDG.E.U16 R0, desc[UR6][R4.64+0x2] ;  /* 0x0000020604007981 */ /* 0x000ea2000c1e1500 */
[----:B------:R-:W0:Y:S03]  /*4c70*/  LDCU.64 UR10, c[0x0][0x3a0] ;  /* 0x00007400ff0a77ac */ /* 0x000e260008000a00 */
[----:B------:R-:W3:Y:S01]  /*4c80*/  LDG.E.U16.CONSTANT R2, desc[UR6][R10.64+0x2] ;  /* 0x000002060a027981 */ /* 0x000ee2000c1e9500 */
[----:B------:R-:W-:Y:S01]  /*4c90*/  HFMA2 R9, -RZ, RZ, 0.96630859375, -0.0022525787353515625 ;  /* 0x3bbb989dff097431 */ /* 0x000fe200000001ff */
[----:B------:R-:W-:Y:S01]  /*4ca0*/  BSSY.RECONVERGENT B4, `(.L_x_62) ;  /* 0x000001a000047945 */ /* 0x000fe20003800200 */
[----:B--2---:R-:W-:Y:S02]  /*4cb0*/  HADD2.F32 R0, -RZ, R0.H0_H0 ;  /* 0x20000000ff007230 */ /* 0x004fe40000004100 */
[----:B---3--:R-:W-:-:S03]  /*4cc0*/  HADD2.F32 R7, -RZ, R2.H0_H0 ;  /* 0x20000002ff077230 */ /* 0x008fc60000004100 */
[----:B0-----:R-:W-:-:S04]  /*4cd0*/  FMUL R0, R0, UR11 ;  /* 0x0000000b00007c20 */ /* 0x001fc80008400000 */
[----:B------:R-:W-:-:S04]  /*4ce0*/  FFMA R0, R49, UR10, R0 ;  /* 0x0000000a31007c23 */ /* 0x000fc80008000000 */
        /* <DEDUP_REMOVED lines=21> */
.L_x_63:
[----:B------:R-:W-:Y:S05]  /*4e40*/  BSYNC.RECONVERGENT B4 ;  /* 0x0000000000047941 */ /* 0x000fea0003800200 */
.L_x_62:
[----:B------:R-:W-:-:S05]  /*4e50*/  F2FP.F16.F32.PACK_AB R0, RZ, R0 ;  /* 0x00000000ff00723e */ /* 0x000fca00000000ff */
[----:B------:R0:W-:Y:S02]  /*4e60*/  STG.E.U16 desc[UR6][R4.64+0x2], R0 ;  /* 0x0000020004007986 */ /* 0x0001e4000c101506 */
.L_x_61:
[----:B------:R-:W-:Y:S05]  /*4e70*/  BSYNC.RECONVERGENT B3 ;  /* 0x0000000000037941 */ /* 0x000fea0003800200 */
.L_x_60:
        /* <DEDUP_REMOVED lines=8> */
[----:B------:R-:W-:Y:S01]  /*4f00*/  BSSY.RECONVERGENT B4, `(.L_x_66) ;  /* 0x000001b000047945 */ /* 0x000fe20003800200 */
[----:B--2---:R-:W-:Y:S02]  /*4f10*/  HADD2.F32 R0, -RZ, R0.H0_H0 ;  /* 0x20000000ff007230 */ /* 0x004fe40000004100 */
[----:B---3--:R-:W-:-:S03]  /*4f20*/  HADD2.F32 R9, -RZ, R2.H0_H0 ;  /* 0x20000002ff097230 */ /* 0x008fc60000004100 */
[----:B0-----:R-:W-:-:S04]  /*4f30*/  FMUL R7, R0, UR11 ;  /* 0x0000000b00077c20 */ /* 0x001fc80008400000 */
[----:B------:R-:W-:Y:S01]  /*4f40*/  FFMA R2, R50, UR10, R7 ;  /* 0x0000000a32027c23 */ /* 0x000fe20008000007 */
        /* <DEDUP_REMOVED lines=22> */
.L_x_67:
[----:B------:R-:W-:Y:S05]  /*50b0*/  BSYNC.RECONVERGENT B4 ;  /* 0x0000000000047941 */ /* 0x000fea0003800200 */
.L_x_66:
[----:B------:R-:W-:-:S05]  /*50c0*/  F2FP.F16.F32.PACK_AB R0, RZ, R0 ;  /* 0x00000000ff00723e */ /* 0x000fca00000000ff */
[----:B------:R0:W-:Y:S02]  /*50d0*/  STG.E.U16 desc[UR6][R4.64+0x4], R0 ;  /* 0x0000040004007986 */ /* 0x0001e4000c101506 */
.L_x_65:
[----:B------:R-:W-:Y:S05]  /*50e0*/  BSYNC.RECONVERGENT B3 ;  /* 0x0000000000037941 */ /* 0x000fea0003800200 */
.L_x_64:
[----:B------:R-:W1:Y:S01]  /*50f0*/  LDCU UR4, c[0x0][0x3ac] ;  /* 0x00007580ff0477ac */ /* 0x000e620008000800 */
[----:B0-----:R-:W-:-:S04]  /*5100*/  IADD3 R0, PT, PT, R39, 0x3, RZ ;  /* 0x0000000327007810 */ /* 0x001fc80007ffe0ff */
        /* <DEDUP_REMOVED lines=32> */
.L_x_69:
[----:B------:R-:W-:Y:S05]  /*5310*/  BSYNC.RECONVERGENT B3 ;  /* 0x0000000000037941 */ /* 0x000fea0003800200 */
.L_x_68:
[----:B------:R-:W-:-:S05]  /*5320*/  F2FP.F16.F32.PACK_AB R0, RZ, R0 ;  /* 0x00000000ff00723e */ /* 0x000fca00000000ff */
[----:B------:R0:W-:Y:S01]  /*5330*/  STG.E.U16 desc[UR6][R4.64+0x6], R0 ;  /* 0x0000060004007986 */ /* 0x0001e2000c101506 */
[----:B------:R-:W-:Y:S05]  /*5340*/  BRA `(.L_x_51) ;  /* 0x0000000c00687947 */ /* 0x000fea0003800000 */
.L_x_54:
[----:B------:R-:W0:Y:S01]  /*5350*/  LDC R0, c[0x0][0x3ac] ;  /* 0x0000eb00ff007b82 */ /* 0x000e220000000800 */
[C---:B------:R-:W-:Y:S01]  /*5360*/  IADD3 R9, PT, PT, R39.reuse, 0x1, RZ ;  /* 0x0000000127097810 */ /* 0x040fe20007ffe0ff */
[----:B------:R-:W-:Y:S01]  /*5370*/  BSSY.RECONVERGENT B0, `(.L_x_70) ;  /* 0x000002f000007945 */ /* 0x000fe20003800200 */
[C---:B------:R-:W-:Y:S02]  /*5380*/  IADD3 R11, PT, PT, R39.reuse, 0x2, RZ ;  /* 0x00000002270b7810 */ /* 0x040fe40007ffe0ff */
[----:B------:R-:W-:-:S03]  /*5390*/  IADD3 R13, PT, PT, R39, 0x3, RZ ;  /* 0x00000003270d7810 */ /* 0x000fc60007ffe0ff */
[----:B--234-:R-:W1:Y:S08]  /*53a0*/  LDC.64 R4, c[0x0][0x380] ;  /* 0x0000e000ff047b82 */ /* 0x01ce700000000a00 */
[----:B------:R-:W2:Y:S01]  /*53b0*/  LDC.64 R6, c[0x0][0x398] ;  /* 0x0000e600ff067b82 */ /* 0x000ea20000000a00 */
[-C--:B0-----:R-:W-:Y:S02]  /*53c0*/  ISETP.GE.U32.AND P2, PT, R39, R0.reuse, PT ;  /* 0x000000002700720c */ /* 0x081fe40003f46070 */
[-C--:B------:R-:W-:Y:S01]  /*53d0*/  ISETP.GE.U32.AND P4, PT, R9, R0.reuse, PT ;  /* 0x000000000900720c */ /* 0x080fe20003f86070 */
[-C--:B------:R-:W-:Y:S01]  /*53e0*/  IMAD R9, R3, R0.reuse, R39 ;  /* 0x0000000003097224 */ /* 0x080fe200078e0227 */
[----:B------:R-:W-:-:S02]  /*53f0*/  ISETP.GE.U32.AND P1, PT, R11, R0, PT ;  /* 0x000000000b00720c */ /* 0x000fc40003f26070 */
[----:B------:R-:W-:Y:S01]  /*5400*/  ISETP.GE.U32.AND P0, PT, R13, R0, PT ;  /* 0x000000000d00720c */ /* 0x000fe20003f06070 */
[----:B-1----:R-:W-:-:S04]  /*5410*/  IMAD.WIDE.U32 R4, R9, 0x2, R4 ;  /* 0x0000000209047825 */ /* 0x002fc800078e0004 */
[----:B--2---:R-:W-:Y:S02]  /*5420*/  IMAD.WIDE.U32 R6, R39, 0x2, R6 ;  /* 0x0000000227067825 */ /* 0x004fe400078e0006 */
[----:B------:R-:W-:Y:S06]  /*5430*/  @P2 BRA `(.L_x_71) ;  /* 0x0000000000882947 */ /* 0x000fec0003800000 */
[----:B------:R-:W2:Y:S01]  /*5440*/  LDG.E.U16 R0, desc[UR6][R4.64] ;  /* 0x0000000604007981 */ /* 0x000ea2000c1e1500 */
[----:B------:R-:W0:Y:S03]  /*5450*/  LDCU UR4, c[0x0][0x3a0] ;  /* 0x00007400ff0477ac */ /* 0x000e260008000800 */
[----:B------:R-:W3:Y:S01]  /*5460*/  LDG.E.U16.CONSTANT R2, desc[UR6][R6.64] ;  /* 0x0000000606027981 */ /* 0x000ee2000c1e9500 */
[----:B------:R-:W-:Y:S01]  /*5470*/  HFMA2 R12, -RZ, RZ, 1.125, -9232 ;  /* 0x3c80f082ff0c7431 */ /* 0x000fe200000001ff */
[----:B------:R-:W-:Y:S01]  /*5480*/  MOV R11, 0x3f800000 ;  /* 0x3f800000000b7802 */ /* 0x000fe20000000f00 */
[----:B--2---:R-:W-:Y:S02]  /*5490*/  HADD2.F32 R0, -RZ, R0.H0_H0 ;  /* 0x20000000ff007230 */ /* 0x004fe40000004100 */
[----:B---3--:R-:W-:-:S03]  /*54a0*/  HADD2.F32 R2, -RZ, R2.H0_H0 ;  /* 0x20000002ff027230 */ /* 0x008fc60000004100 */
[----:B------:R-:W-:-:S04]  /*54b0*/  FMUL R9, R0, UR8 ;  /* 0x0000000800097c20 */ /* 0x000fc80008400000 */
[----:B0-----:R-:W-:-:S04]  /*54c0*/  FFMA R9, R52, UR4, R9 ;  /* 0x0000000434097c23 */ /* 0x001fc80008000009 */
[----:B------:R-:W-:-:S04]  /*54d0*/  FADD R9, R9, R2 ;  /* 0x0000000209097221 */ /* 0x000fc80000000000 */
[----:B------:R-:W-:-:S04]  /*54e0*/  FMUL R0, R9, R9 ;  /* 0x0000000909007220 */ /* 0x000fc80000400000 */
[----:B------:R-:W-:-:S04]  /*54f0*/  FMUL R0, R9, R0 ;  /* 0x0000000009007220 */ /* 0x000fc80000400000 */
[----:B------:R-:W-:Y:S01]  /*5500*/  FFMA R0, R0, 0.044714998453855514526, R9 ;  /* 0x3d37271300007823 */ /* 0x000fe20000000009 */
[----:B------:R-:W-:-:S03]  /*5510*/  FMUL R9, R9, 0.5 ;  /* 0x3f00000009097820 */ /* 0x000fc60000400000 */
[----:B------:R-:W-:-:S04]  /*5520*/  FMUL R2, R0, 0.79788458347320556641 ;  /* 0x3f4c422a00027820 */ /* 0x000fc80000400000 */
[C---:B------:R-:W-:Y:S01]  /*5530*/  FMUL R0, |R2|.reuse, 2.8853900432586669922 ;  /* 0x4038aa3b02007820 */ /* 0x040fe20000400200 */
[C---:B------:R-:W-:Y:S01]  /*5540*/  FMUL R13, R2.reuse, R2 ;  /* 0x00000002020d7220 */ /* 0x040fe20000400000 */
[C---:B------:R-:W-:Y:S02]  /*5550*/  FSETP.GE.AND P3, PT, |R2|.reuse, 0.60000002384185791016, PT ;  /* 0x3f19999a0200780b */ /* 0x040fe40003f66200 */
[----:B------:R-:W-:Y:S01]  /*5560*/  FSETP.GE.AND P2, PT, |R2|, 9.010913848876953125, PT ;  /* 0x41102cb40200780b */ /* 0x000fe20003f46200 */
[C---:B------:R-:W-:Y:S01]  /*5570*/  FFMA R12, R13.reuse, R12, -0.052303962409496307373 ;  /* 0xbd563cae0d0c7423 */ /* 0x040fe2000000000c */
[----:B------:R-:W0:Y:S03]  /*5580*/  MUFU.EX2 R0, R0 ;  /* 0x0000000000007308 */ /* 0x000e260000000800 */
[----:B------:R-:W-:Y:S01]  /*5590*/  FFMA R12, R13, R12, 0.1331529766321182251 ;  /* 0x3e0859410d0c7423 */ /* 0x000fe2000000000c */
[----:B0-----:R-:W-:-:S03]  /*55a0*/  FADD R8, R0, 1 ;  /* 0x3f80000000087421 */ /* 0x001fc60000000000 */
[----:B------:R-:W-:-:S04]  /*55b0*/  FFMA R0, R13, R12, -0.33332768082618713379 ;  /* 0xbeaaa9ed0d007423 */ /* 0x000fc8000000000c */
[----:B------:R-:W-:Y:S01]  /*55c0*/  FFMA R13, R13, R0, RZ ;  /* 0x000000000d0d7223 */ /* 0x000fe200000000ff */
[----:B------:R-:W0:Y:S02]  /*55d0*/  MUFU.RCP R8, R8 ;  /* 0x0000000800087308 */ /* 0x000e240000001000 */
[----:B0-----:R-:W-:-:S05]  /*55e0*/  FFMA R10, R8, -2, R11 ;  /* 0xc0000000080a7823 */ /* 0x001fca000000000b */
[----:B------:R-:W-:-:S04]  /*55f0*/  FSEL R11, R10, 1, !P2 ;  /* 0x3f8000000a0b7808 */ /* 0x000fc80005000000 */
[--C-:B------:R-:W-:Y:S01]  /*5600*/  LOP3.LUT R11, R11, 0x80000000, R2.reuse, 0xb8, !PT ;  /* 0x800000000b0b7812 */ /* 0x100fe200078eb802 */
[----:B------:R-:W-:-:S04]  /*5610*/  @!P3 FFMA R11, R2, R13, R2 ;  /* 0x0000000d020bb223 */ /* 0x000fc80000000002 */
[----:B------:R-:W-:-:S04]  /*5620*/  FADD R0, R11, 1 ;  /* 0x3f8000000b007421 */ /* 0x000fc80000000000 */
[----:B------:R-:W-:-:S05]  /*5630*/  FMUL R0, R9, R0 ;  /* 0x0000000009007220 */ /* 0x000fca0000400000 */
[----:B------:R-:W-:-:S05]  /*5640*/  F2FP.F16.F32.PACK_AB R0, RZ, R0 ;  /* 0x00000000ff00723e */ /* 0x000fca00000000ff */
[----:B------:R0:W-:Y:S02]  /*5650*/  STG.E.U16 desc[UR6][R4.64], R0 ;  /* 0x0000000004007986 */ /* 0x0001e4000c101506 */
.L_x_71:
[----:B------:R-:W-:Y:S05]  /*5660*/  BSYNC.RECONVERGENT B0 ;  /* 0x0000000000007941 */ /* 0x000fea0003800200 */
.L_x_70:
[----:B------:R-:W-:Y:S04]  /*5670*/  BSSY.RECONVERGENT B0, `(.L_x_72) ;  /* 0x0000024000007945 */ /* 0x000fe80003800200 */
[----:B------:R-:W-:Y:S05]  /*5680*/  @P4 BRA `(.L_x_73) ;  /* 0x0000000000884947 */ /* 0x000fea0003800000 */
[----:B0-----:R-:W2:Y:S01]  /*5690*/  LDG.E.U16 R0, desc[UR6][R4.64+0x2] ;  /* 0x0000020604007981 */ /* 0x001ea2000c1e1500 */
        /* <DEDUP_REMOVED lines=33> */
.L_x_73:
[----:B------:R-:W-:Y:S05]  /*58b0*/  BSYNC.RECONVERGENT B0 ;  /* 0x0000000000007941 */ /* 0x000fea0003800200 */
.L_x_72:
[----:B------:R-:W-:Y:S04]  /*58c0*/  BSSY.RECONVERGENT B0, `(.L_x_74) ;  /* 0x0000024000007945 */ /* 0x000fe80003800200 */
[----:B------:R-:W-:Y:S05]  /*58d0*/  @P1 BRA `(.L_x_75) ;  /* 0x0000000000881947 */ /* 0x000fea0003800000 */
[----:B0-----:R-:W2:Y:S01]  /*58e0*/  LDG.E.U16 R0, desc[UR6][R4.64+0x4] ;  /* 0x0000040604007981 */ /* 0x001ea2000c1e1500 */
[----:B------:R-:W0:Y:S03]  /*58f0*/  LDCU UR4, c[0x0][0x3a0] ;  /* 0x00007400ff0477ac */ /* 0x000e260008000800 */
[----:B-1----:R-:W3:Y:S01]  /*5900*/  LDG.E.U16.CONSTANT R2, desc[UR6][R6.64+0x4] ;  /* 0x0000040606027981 */ /* 0x002ee2000c1e9500 */
        /* <DEDUP_REMOVED lines=31> */
.L_x_75:
[----:B------:R-:W-:Y:S05]  /*5b00*/  BSYNC.RECONVERGENT B0 ;  /* 0x0000000000007941 */ /* 0x000fea0003800200 */
.L_x_74:
[----:B------:R-:W-:Y:S05]  /*5b10*/  @P0 BRA `(.L_x_51) ;  /* 0x0000000400740947 */ /* 0x000fea0003800000 */
[----:B0-2---:R-:W2:Y:S01]  /*5b20*/  LDG.E.U16 R0, desc[UR6][R4.64+0x6] ;  /* 0x0000060604007981 */ /* 0x005ea2000c1e1500 */
[----:B------:R-:W0:Y:S03]  /*5b30*/  LDCU UR4, c[0x0][0x3a0] ;  /* 0x00007400ff0477ac */ /* 0x000e260008000800 */
[----:B------:R3:W4:Y:S01]  /*5b40*/  LDG.E.U16.CONSTANT R6, desc[UR6][R6.64+0x6] ;  /* 0x0000060606067981 */ /* 0x000722000c1e9500 */
[----:B------:R-:W-:Y:S01]  /*5b50*/  HFMA2 R8, -RZ, RZ, 1.125, -9232 ;  /* 0x3c80f082ff087431 */ /* 0x000fe200000001ff */
[----:B---3--:R-:W-:Y:S01]  /*5b60*/  MOV R7, 0x3f800000 ;  /* 0x3f80000000077802 */ /* 0x008fe20000000f00 */
[----:B--2---:R-:W-:Y:S02]  /*5b70*/  HADD2.F32 R0, -RZ, R0.H0_H0 ;  /* 0x20000000ff007230 */ /* 0x004fe40000004100 */
[----:B----4-:R-:W-:-:S03]  /*5b80*/  HADD2.F32 R9, -RZ, R6.H0_H0 ;  /* 0x20000006ff097230 */ /* 0x010fc60000004100 */
[----:B------:R-:W-:-:S04]  /*5b90*/  FMUL R0, R0, UR8 ;  /* 0x0000000800007c20 */ /* 0x000fc80008400000 */
[----:B0-----:R-:W-:-:S04]  /*5ba0*/  FFMA R0, R51, UR4, R0 ;  /* 0x0000000433007c23 */ /* 0x001fc80008000000 */
[----:B-1----:R-:W-:-:S04]  /*5bb0*/  FADD R2, R0, R9 ;  /* 0x0000000900027221 */ /* 0x002fc80000000000 */
        /* <DEDUP_REMOVED lines=23> */
[----:B------:R0:W-:Y:S01]  /*5d30*/  STG.E.U16 desc[UR6][R4.64+0x6], R2 ;  /* 0x0000060204007986 */ /* 0x0001e2000c101506 */
[----:B------:R-:W-:Y:S05]  /*5d40*/  BRA `(.L_x_51) ;  /* 0x0000000000e87947 */ /* 0x000fea0003800000 */
.L_x_53:
        /* <DEDUP_REMOVED lines=26> */
[----:B-----5:R-:W-:Y:S02]  /*5ef0*/  @!P1 HADD2.F32 R13, -RZ, R13.H0_H0 ;  /* 0x2000000dff0d9230 */ /* 0x020fe40000004100 */
[----:B------:R-:W-:Y:S01]  /*5f00*/  @!P0 FMUL R9, R0, UR8 ;  /* 0x0000000800098c20 */ /* 0x000fe20008400000 */
[----:B-1----:R-:W-:Y:S01]  /*5f10*/  @!P2 FFMA R11, R50, R14, R11 ;  /* 0x0000000e320ba223 */ /* 0x002fe2000000000b */
[----:B------:R-:W-:Y:S02]  /*5f20*/  @!P2 HADD2.F32 R0, -RZ, R15.H0_H0 ;  /* 0x2000000fff00a230 */ /* 0x000fe40000004100 */
[----:B------:R-:W-:Y:S01]  /*5f30*/  @!P0 FFMA R9, R52, R10, R9 ;  /* 0x0000000a34098223 */ /* 0x000fe20000000009 */
[----:B------:R-:W-:Y:S01]  /*5f40*/  @!P1 FADD R2, R2, R13 ;  /* 0x0000000d02029221 */ /* 0x000fe20000000000 */
[----:B------:R-:W-:-:S02]  /*5f50*/  @!P0 HADD2.F32 R12, -RZ, R12.H0_H0 ;  /* 0x2000000cff0c8230 */ /* 0x000fc40000004100 */
[----:B------:R-:W-:Y:S02]  /*5f60*/  @!P2 FADD R11, R11, R0 ;  /* 0x000000000b0ba221 */ /* 0x000fe40000000000 */
[----:B------:R-:W-:Y:S01]  /*5f70*/  @!P1 FMNMX R2, RZ, R2, !PT ;  /* 0x00000002ff029209 */ /* 0x000fe20007800000 */
[----:B------:R-:W-:Y:S02]  /*5f80*/  @!P0 FADD R9, R9, R12 ;  /* 0x0000000c09098221 */ /* 0x000fe40000000000 */
[----:B------:R-:W-:Y:S02]  /*5f90*/  @!P2 FMNMX R11, RZ, R11, !PT ;  /* 0x0000000bff0ba209 */ /* 0x000fe40007800000 */
[----:B------:R-:W-:Y:S02]  /*5fa0*/  @!P1 F2FP.F16.F32.PACK_AB R2, RZ, R2 ;  /* 0x00000002ff02923e */ /* 0x000fe400000000ff */
[----:B------:R-:W-:Y:S02]  /*5fb0*/  @!P0 FMNMX R9, RZ, R9, !PT ;  /* 0x00000009ff098209 */ /* 0x000fe40007800000 */
[----:B------:R-:W-:Y:S01]  /*5fc0*/  @!P2 F2FP.F16.F32.PACK_AB R11, RZ, R11 ;  /* 0x0000000bff0ba23e */ /* 0x000fe200000000ff */
[----:B------:R0:W-:Y:S01]  /*5fd0*/  @!P1 STG.E.U16 desc[UR6][R4.64+0x2], R2 ;  /* 0x0000020204009986 */ /* 0x0001e2000c101506 */
[----:B------:R-:W-:-:S02]  /*5fe0*/  @!P0 F2FP.F16.F32.PACK_AB R9, RZ, R9 ;  /* 0x00000009ff09823e */ /* 0x000fc400000000ff */
[----:B------:R-:W-:Y:S01]  /*5ff0*/  IADD3 R0, PT, PT, R39, 0x3, RZ ;  /* 0x0000000327007810 */ /* 0x000fe20007ffe0ff */
[----:B------:R0:W-:Y:S04]  /*6000*/  @!P2 STG.E.U16 desc[UR6][R4.64+0x4], R11 ;  /* 0x0000040b0400a986 */ /* 0x0001e8000c101506 */
[----:B------:R0:W-:Y:S01]  /*6010*/  @!P0 STG.E.U16 desc[UR6][R4.64], R9 ;  /* 0x0000000904008986 */ /* 0x0001e2000c101506 */
[----:B------:R-:W-:-:S13]  /*6020*/  ISETP.GE.U32.AND P0, PT, R0, UR4, PT ;  /* 0x0000000400007c0c */ /* 0x000fda000bf06070 */
[----:B0-----:R-:W-:Y:S05]  /*6030*/  @P0 BRA `(.L_x_51) ;  /* 0x00000000002c0947 */ /* 0x001fea0003800000 */
        /* <DEDUP_REMOVED lines=8> */
[----:B------:R-:W-:-:S04]  /*60c0*/  FMNMX R0, RZ, R0, !PT ;  /* 0x00000000ff007209 */ /* 0x000fc80007800000 */
[----:B------:R-:W-:-:S05]  /*60d0*/  F2FP.F16.F32.PACK_AB R0, RZ, R0 ;  /* 0x00000000ff00723e */ /* 0x000fca00000000ff */
[----:B------:R0:W-:Y:S02]  /*60e0*/  STG.E.U16 desc[UR6][R4.64+0x6], R0 ;  /* 0x0000060004007986 */ /* 0x0001e4000c101506 */
.L_x_51:
[----:B------:R-:W-:Y:S05]  /*60f0*/  BSYNC.RECONVERGENT B2 ;  /* 0x0000000000027941 */ /* 0x000fea0003800200 */
.L_x_50:
[----:B------:R-:W5:Y:S01]  /*6100*/  LDCU UR4, c[0x0][0x3a8] ;  /* 0x00007500ff0477ac */ /* 0x000f620008000800 */
[----:B------:R-:W-:Y:S01]  /*6110*/  IADD3 R10, PT, PT, R3, 0x1, RZ ;  /* 0x00000001030a7810 */ /* 0x000fe20007ffe0ff */
[----:B------:R-:W-:Y:S03]  /*6120*/  BSSY.RECONVERGENT B2, `(.L_x_76) ;  /* 0x0000201000027945 */ /* 0x000fe60003800200 */
[----:B-----5:R-:W-:-:S13]  /*6130*/  ISETP.GE.U32.AND P0, PT, R10, UR4, PT ;  /* 0x000000040a007c0c */ /* 0x020fda000bf06070 */
[----:B------:R-:W-:Y:S05]  /*6140*/  @P0 BRA `(.L_x_77) ;  /* 0x0000001c00f80947 */ /* 0x000fea0003800000 */
[----:B------:R-:W5:Y:S02]  /*6150*/  LDCU UR4, c[0x0][0x3b4] ;  /* 0x00007680ff0477ac */ /* 0x000f640008000800 */
[----:B-----5:R-:W-:-:S09]  /*6160*/  UISETP.GT.U32.AND UP0, UPT, UR4, 0x7, UPT ;  /* 0x000000070400788c */ /* 0x020fd2000bf04070 */
        /* <DEDUP_REMOVED lines=9> */
.L_x_78:
[----:B01234-:R-:W0:Y:S02]  /*6200*/  LDC R5, c[0x0][0x3ac] ;  /* 0x0000eb00ff057b82 */ /* 0x01fe240000000800 */
[----:B0-----:R-:W-:-:S13]  /*6210*/  ISETP.GE.U32.AND P0, PT, R39, R5, PT ;  /* 0x000000052700720c */ /* 0x001fda0003f06070 */
[----:B------:R-:W0:Y:S01]  /*6220*/  @!P0 LDC.64 R6, c[0x0][0x380] ;  /* 0x0000e000ff068b82 */ /* 0x000e220000000a00 */
[----:B------:R-:W-:-:S07]  /*6230*/  @!P0 IMAD R11, R10, R5, R39 ;  /* 0x000000050a0b8224 */ /* 0x000fce00078e0227 */
[----:B------:R-:W1:Y:S01]  /*6240*/  @!P0 LDC.64 R8, c[0x0][0x398] ;  /* 0x0000e600ff088b82 */ /* 0x000e620000000a00 */
[----:B------:R-:W-:-:S07]  /*6250*/  IADD3 R2, PT, PT, R39, 0x1, RZ ;  /* 0x0000000127027810 */ /* 0x000fce0007ffe0ff */
[----:B------:R-:W2:Y:S01]  /*6260*/  @!P0 LDC.64 R16, c[0x0][0x3a0] ;  /* 0x0000e800ff108b82 */ /* 0x000ea20000000a00 */
[----:B0-----:R-:W-:-:S05]  /*6270*/  @!P0 IMAD.WIDE.U32 R6, R11, 0x2, R6 ;  /* 0x000000020b068825 */ /* 0x001fca00078e0006 */
[----:B------:R-:W3:Y:S01]  /*6280*/  @!P0 LDG.E.U16 R0, desc[UR6][R6.64] ;  /* 0x0000000606008981 */ /* 0x000ee2000c1e1500 */
[----:B-1----:R-:W-:-:S06]  /*6290*/  @!P0 IMAD.WIDE.U32 R14, R39, 0x2, R8 ;  /* 0x00000002270e8825 */ /* 0x002fcc00078e0008 */
[----:B------:R0:W4:Y:S01]  /*62a0*/  @!P0 LDG.E.U16.CONSTANT R14, desc[UR6][R14.64] ;  /* 0x000000060e0e8981 */ /* 0x000122000c1e9500 */
[----:B------:R-:W-:-:S13]  /*62b0*/  ISETP.GE.U32.AND P1, PT, R2, R5, PT ;  /* 0x000000050200720c */ /* 0x000fda0003f26070 */
[----:B------:R-:W1:Y:S01]  /*62c0*/  @!P1 LDC.64 R12, c[0x0][0x380] ;  /* 0x0000e000ff0c9b82 */ /* 0x000e620000000a00 */
[----:B0-----:R-:W-:-:S07]  /*62d0*/  @!P1 IMAD R15, R10, R5, R2 ;  /* 0x000000050a0f9224 */ /* 0x001fce00078e0202 */
[----:B------:R-:W0:Y:S01]  /*62e0*/  @!P1 LDC.64 R8, c[0x0][0x398] ;  /* 0x0000e600ff089b82 */ /* 0x000e220000000a00 */
[----:B-1----:R-:W-:-:S04]  /*62f0*/  @!P1 IMAD.WIDE.U32 R12, R15, 0x2, R12 ;  /* 0x000000020f0c9825 */ /* 0x002fc800078e000c */
[----:B0-----:R-:W-:-:S06]  /*6300*/  @!P1 IMAD.WIDE.U32 R8, R39, 0x2, R8 ;  /* 0x0000000227089825 */ /* 0x001fcc00078e0008 */
[----:B------:R-:W5:Y:S01]  /*6310*/  @!P1 LDG.E.U16.CONSTANT R8, desc[UR6][R8.64+0x2] ;  /* 0x0000020608089981 */ /* 0x000f62000c1e9500 */
[----:B---3--:R-:W-:-:S05]  /*6320*/  @!P0 HADD2.F32 R0, -RZ, R0.H0_H0 ;  /* 0x20000000ff008230 */ /* 0x008fca0000004100 */
[----:B--2---:R-:W-:Y:S01]  /*6330*/  @!P0 FMUL R11, R0, R17 ;  /* 0x00000011000b8220 */ /* 0x004fe20000400000 */
[----:B----4-:R-:W-:-:S03]  /*6340*/  @!P0 HADD2.F32 R0, -RZ, R14.H0_H0 ;  /* 0x2000000eff008230 */ /* 0x010fc60000004100 */
[----:B------:R-:W-:Y:S01]  /*6350*/  @!P0 FFMA R11, R46, R16, R11 ;  /* 0x000000102e0b8223 */ /* 0x000fe2000000000b */
[----:B------:R-:W0:Y:S03]  /*6360*/  @!P1 LDC.64 R14, c[0x0][0x3a0] ;  /* 0x0000e800ff0e9b82 */ /* 0x000e260000000a00 */
[----:B------:R-:W-:-:S05]  /*6370*/  @!P0 FADD R11, R11, R0 ;  /* 0x000000000b0b8221 */ /* 0x000fca0000000000 */
[----:B------:R-:W-:-:S04]  /*6380*/  @!P0 F2FP.F16.F32.PACK_AB R11, RZ, R11 ;  /* 0x0000000bff0b823e */ /* 0x000fc800000000ff */
[----:B------:R-:W-:-:S05]  /*6390*/  PRMT R2, R11, 0x7610, R2 ;  /* 0x000076100b027816 */ /* 0x000fca0000000002 */
[----:B------:R1:W-:Y:S04]  /*63a0*/  @!P0 STG.E.U16 desc[UR6][R6.64], R2 ;  /* 0x0000000206008986 */ /* 0x0003e8000c101506 */
[----:B------:R-:W2:Y:S01]  /*63b0*/  @!P1 LDG.E.U16 R0, desc[UR6][R12.64] ;  /* 0x000000060c009981 */ /* 0x000ea2000c1e1500 */
[----:B-----5:R-:W-:Y:S01]  /*63c0*/  @!P1 HADD2.F32 R11, -RZ, R8.H0_H0 ;  /* 0x20000008ff0b9230 */ /* 0x020fe20000004100 */
[----:B-1----:R-:W-:Y:S01]  /*63d0*/  IADD3 R2, PT, PT, R39, 0x3, RZ ;  /* 0x0000000327027810 */ /* 0x002fe20007ffe0ff */
[----:B------:R-:W-:Y:S01]  /*63e0*/  BSSY.RECONVERGENT B0, `(.L_x_82) ;  /* 0x000001b000007945 */ /* 0x000fe20003800200 */
[----:B--2---:R-:W-:-:S05]  /*63f0*/  @!P1 HADD2.F32 R0, -RZ, R0.H0_H0 ;  /* 0x20000000ff009230 */ /* 0x004fca0000004100 */
[----:B0-----:R-:W-:-:S04]  /*6400*/  @!P1 FMUL R0, R0, R15 ;  /* 0x0000000f00009220 */ /* 0x001fc80000400000 */
[----:B------:R-:W-:-:S04]  /*6410*/  @!P1 FFMA R0, R29, R14, R0 ;  /* 0x0000000e1d009223 */ /* 0x000fc80000000000 */
[----:B------:R-:W-:-:S05]  /*6420*/  @!P1 FADD R0, R0, R11 ;  /* 0x0000000b00009221 */ /* 0x000fca0000000000 */
[----:B------:R-:W-:-:S04]  /*6430*/  @!P1 F2FP.F16.F32.PACK_AB R0, RZ, R0 ;  /* 0x00000000ff00923e */ /* 0x000fc800000000ff */
[----:B------:R-:W-:Y:S02]  /*6440*/  PRMT R6, R0, 0x7610, R6 ;  /* 0x0000761000067816 */ /* 0x000fe40000000006 */
[----:B------:R-:W-:-:S04]  /*6450*/  IADD3 R0, PT, PT, R39, 0x2, RZ ;  /* 0x0000000227007810 */ /* 0x000fc80007ffe0ff */
[-C--:B------:R-:W-:Y:S01]  /*6460*/  ISETP.GE.U32.AND P0, PT, R0, R5.reuse, PT ;  /* 0x000000050000720c */ /* 0x080fe20003f06070 */
[----:B------:R0:W-:Y:S01]  /*6470*/  @!P1 STG.E.U16 desc[UR6][R12.64], R6 ;  /* 0x000000060c009986 */ /* 0x0001e2000c101506 */
[----:B------:R-:W-:-:S11]  /*6480*/  ISETP.GE.U32.AND P1, PT, R2, R5, PT ;  /* 0x000000050200720c */ /* 0x000fd60003f26070 */
[----:B0-----:R-:W-:Y:S05]  /*6490*/  @P0 BRA `(.L_x_83) ;  /* 0x00000000003c0947 */ /* 0x001fea0003800000 */
[----:B------:R-:W0:Y:S01]  /*64a0*/  LDC.64 R6, c[0x0][0x380] ;  /* 0x0000e000ff067b82 */ /* 0x000e220000000a00 */
[----:B------:R-:W-:Y:S01]  /*64b0*/  IMAD R11, R10, R5, R0 ;  /* 0x000000050a0b7224 */ /* 0x000fe200078e0200 */
[----:B------:R-:W1:Y:S06]  /*64c0*/  LDCU.64 UR4, c[0x0][0x3a0] ;  /* 0x00007400ff0477ac */ /* 0x000e6c0008000a00 */
[----:B------:R-:W2:Y:S01]  /*64d0*/  LDC.64 R8, c[0x0][0x398] ;  /* 0x0000e600ff087b82 */ /* 0x000ea20000000a00 */
[----:B0-----:R-:W-:-:S05]  /*64e0*/  IMAD.WIDE.U32 R6, R11, 0x2, R6 ;  /* 0x000000020b067825 */ /* 0x001fca00078e0006 */
[----:B------:R-:W3:Y:S01]  /*64f0*/  LDG.E.U16 R0, desc[UR6][R6.64] ;  /* 0x0000000606007981 */ /* 0x000ee2000c1e1500 */
[----:B--2---:R-:W-:-:S06]  /*6500*/  IMAD.WIDE.U32 R8, R39, 0x2, R8 ;  /* 0x0000000227087825 */ /* 0x004fcc00078e0008 */
[----:B------:R-:W2:Y:S01]  /*6510*/  LDG.E.U16.CONSTANT R8, desc[UR6][R8.64+0x4] ;  /* 0x0000040608087981 */ /* 0x000ea2000c1e9500 */
[----:B---3--:R-:W-:-:S05]  /*6520*/  HADD2.F32 R0, -RZ, R0.H0_H0 ;  /* 0x20000000ff007230 */ /* 0x008fca0000004100 */
[----:B-1----:R-:W-:Y:S01]  /*6530*/  FMUL R0, R0, UR5 ;  /* 0x0000000500007c20 */ /* 0x002fe20008400000 */
[----:B--2---:R-:W-:-:S03]  /*6540*/  HADD2.F32 R11, -RZ, R8.H0_H0 ;  /* 0x20000008ff0b7230 */ /* 0x004fc60000004100 */
[----:B------:R-:W-:-:S04]  /*6550*/  FFMA R0, R47, UR4, R0 ;  /* 0x000000042f007c23 */ /* 0x000fc80008000000 */
[----:B------:R-:W-:-:S05]  /*6560*/  FADD R0, R0, R11 ;  /* 0x0000000b00007221 */ /* 0x000fca0000000000 */
[----:B------:R-:W-:-:S05]  /*6570*/  F2FP.F16.F32.PACK_AB R0, RZ, R0 ;  /* 0x00000000ff00723e */ /* 0x000fca00000000ff */
[----:B------:R0:W-:Y:S02]  /*6580*/  STG.E.U16 desc[UR6][R6.64], R0 ;  /* 0x0000000006007986 */ /* 0x0001e4000c101506 */
.L_x_83:
[----:B------:R-:W-:Y:S05]  /*6590*/  BSYNC.RECONVERGENT B0 ;  /* 0x0000000000007941 */ /* 0x000fea0003800200 */
.L_x_82:
[----:B------:R-:W-:Y:S05]  /*65a0*/  @P1 BRA `(.L_x_77) ;  /* 0x0000001800e01947 */ /* 0x000fea0003800000 */
[----:B0-----:R-:W0:Y:S01]  /*65b0*/  LDC.64 R6, c[0x0][0x380] ;  /* 0x0000e000ff067b82 */ /* 0x001e220000000a00 */
        /* <DEDUP_REMOVED lines=13> */
[----:B------:R0:W-:Y:S01]  /*6690*/  STG.E.U16 desc[UR6][R4.64], R7 ;  /* 0x0000000704007986 */ /* 0x0001e2000c101506 */
[----:B------:R-:W-:Y:S05]  /*66a0*/  BRA `(.L_x_77) ;  /* 0x0000001800a07947 */ /* 0x000fea0003800000 */
.L_x_81:
[----:B012---:R-:W0:Y:S01]  /*66b0*/  LDC R0, c[0x0][0x3ac] ;  /* 0x0000eb00ff007b82 */ /* 0x007e220000000800 */
[----:B------:R-:W-:Y:S01]  /*66c0*/  BSSY.RECONVERGENT B3, `(.L_x_84) ;  /* 0x0000029000037945 */ /* 0x000fe20003800200 */
[----:B0-----:R-:W-:-:S13]  /*66d0*/  ISETP.GE.U32.AND P0, PT, R39, R0, PT ;  /* 0x000000002700720c */ /* 0x001fda0003f06070 */
[----:B------:R-:W-:Y:S05]  /*66e0*/  @P0 BRA `(.L_x_85) ;  /* 0x0000000000980947 */ /* 0x000fea0003800000 */
[----:B---34-:R-:W0:Y:S01]  /*66f0*/  LDC.64 R4, c[0x0][0x380] ;  /* 0x0000e000ff047b82 */ /* 0x018e220000000a00 */
[----:B------:R-:W-:Y:S01]  /*6700*/  IMAD R9, R10, R0, R39 ;  /* 0x000000000a097224 */ /* 0x000fe200078e0227 */
[----:B------:R-:W1:Y:S06]  /*6710*/  LDCU.64 UR4, c[0x0][0x3a0] ;  /* 0x00007400ff0477ac */ /* 0x000e6c0008000a00 */
[----:B------:R-:W2:Y:S01]  /*6720*/  LDC.64 R6, c[0x0][0x398] ;  /* 0x0000e600ff067b82 */ /* 0x000ea20000000a00 */
[----:B0-----:R-:W-:-:S05]  /*6730*/  IMAD.WIDE.U32 R4, R9, 0x2, R4 ;  /* 0x0000000209047825 */ /* 0x001fca00078e0004 */
[----:B------:R-:W3:Y:S01]  /*6740*/  LDG.E.U16 R0, desc[UR6][R4.64] ;  /* 0x0000000604007981 */ /* 0x000ee2000c1e1500 */
[----:B--2---:R-:W-:-:S06]  /*6750*/  IMAD.WIDE.U32 R6, R39, 0x2, R6 ;  /* 0x0000000227067825 */ /* 0x004fcc00078e0006 */
[----:B------:R-:W2:Y:S01]  /*6760*/  LDG.E.U16.CONSTANT R6, desc[UR6][R6.64] ;  /* 0x0000000606067981 */ /* 0x000ea2000c1e9500 */
[----:B------:R-:W-:Y:S01]  /*6770*/  BSSY.RECONVERGENT B4, `(.L_x_86) ;  /* 0x000001b000047945 */ /* 0x000fe20003800200 */
[----:B---3--:R-:W-:-:S05]  /*6780*/  HADD2.F32 R0, -RZ, R0.H0_H0 ;  /* 0x20000000ff007230 */ /* 0x008fca0000004100 */
[----:B-1----:R-:W-:-:S04]  /*6790*/  FMUL R9, R0, UR5 ;  /* 0x0000000500097c20 */ /* 0x002fc80008400000 */
[----:B------:R-:W-:Y:S01]  /*67a0*/  FFMA R2, R46, UR4, R9 ;  /* 0x000000042e027c23 */ /* 0x000fe20008000009 */
[----:B------:R-:W-:Y:S02]  /*67b0*/  HFMA2 R9, -RZ, RZ, 0.96630859375, -0.0022525787353515625 ;  /* 0x3bbb989dff097431 */ /* 0x000fe400000001ff */
[----:B--2---:R-:W-:-:S05]  /*67c0*/  HADD2.F32 R11, -RZ, R6.H0_H0 ;  /* 0x20000006ff0b7230 */ /* 0x004fca0000004100 */
        /* <DEDUP_REMOVED lines=21> */
.L_x_87:
[----:B------:R-:W-:Y:S05]  /*6920*/  BSYNC.RECONVERGENT B4 ;  /* 0x0000000000047941 */ /* 0x000fea0003800200 */
.L_x_86:
[----:B------:R-:W-:-:S05]  /*6930*/  F2FP.F16.F32.PACK_AB R0, RZ, R0 ;  /* 0x00000000ff00723e */ /* 0x000fca00000000ff */
[----:B------:R0:W-:Y:S02]  /*6940*/  STG.E.U16 desc[UR6][R4.64], R0 ;  /* 0x0000000004007986 */ /* 0x0001e4000c101506 */
.L_x_85:
[----:B------:R-:W-:Y:S05]  /*6950*/  BSYNC.RECONVERGENT B3 ;  /* 0x0000000000037941 */ /* 0x000fea0003800200 */
.L_x_84:
[----:B0-----:R-:W0:Y:S01]  /*6960*/  LDC R0, c[0x0][0x3ac] ;  /* 0x0000eb00ff007b82 */ /* 0x001e220000000800 */
[----:B------:R-:W-:Y:S01]  /*6970*/  IADD3 R9, PT, PT, R39, 0x1, RZ ;  /* 0x0000000127097810 */ /* 0x000fe20007ffe0ff */
[----:B------:R-:W-:Y:S03]  /*6980*/  BSSY.RECONVERGENT B3, `(.L_x_88) ;  /* 0x0000029000037945 */ /* 0x000fe60003800200 */
        /* <DEDUP_REMOVED lines=10> */
[----:B------:R-:W-:Y:S01]  /*6a30*/  HFMA2 R11, -RZ, RZ, 0.96630859375, -0.0022525787353515625 ;  /* 0x3bbb989dff0b7431 */ /* 0x000fe200000001ff */
[----:B------:R-:W-:Y:S01]  /*6a40*/  BSSY.RECONVERGENT B4, `(.L_x_90) ;  /* 0x000001a000047945 */ /* 0x000fe20003800200 */
[----:B---3--:R-:W-:-:S05]  /*6a50*/  HADD2.F32 R0, -RZ, R0.H0_H0 ;  /* 0x20000000ff007230 */ /* 0x008fca0000004100 */
[----:B-1----:R-:W-:Y:S01]  /*6a60*/  FMUL R0, R0, UR5 ;  /* 0x0000000500007c20 */ /* 0x002fe20008400000 */
[----:B--2---:R-:W-:-:S03]  /*6a70*/  HADD2.F32 R9, -RZ, R6.H0_H0 ;  /* 0x20000006ff097230 */ /* 0x004fc60000004100 */
        /* <DEDUP_REMOVED lines=22> */
.L_x_91:
[----:B------:R-:W-:Y:S05]  /*6be0*/  BSYNC.RECONVERGENT B4 ;  /* 0x0000000000047941 */ /* 0x000fea0003800200 */
.L_x_90:
[----:B------:R-:W-:-:S05]  /*6bf0*/  F2FP.F16.F32.PACK_AB R0, RZ, R0 ;  /* 0x00000000ff00723e */ /* 0x000fca00000000ff */
[----:B------:R0:W-:Y:S02]  /*6c00*/  STG.E.U16 desc[UR6][R4.64], R0 ;  /* 0x0000000004007986 */ /* 0x0001e4000c101506 */
.L_x_89:
[----:B------:R-:W-:Y:S05]  /*6c10*/  BSYNC.RECONVERGENT B3 ;  /* 0x0000000000037941 */ /* 0x000fea0003800200 */
.L_x_88:
        /* <DEDUP_REMOVED lines=40> */
.L_x_95:
[----:B------:R-:W-:Y:S05]  /*6ea0*/  BSYNC.RECONVERGENT B4 ;  /* 0x0000000000047941 */ /* 0x000fea0003800200 */
.L_x_94:
[----:B------:R-:W-:-:S05]  /*6eb0*/  F2FP.F16.F32.PACK_AB R0, RZ, R0 ;  /* 0x00000000ff00723e */ /* 0x000fca00000000ff */
[----:B------:R0:W-:Y:S02]  /*6ec0*/  STG.E.U16 desc[UR6][R4.64], R0 ;  /* 0x0000000004007986 */ /* 0x0001e4000c101506 */
.L_x_93:
[----:B------:R-:W-:Y:S05]  /*6ed0*/  BSYNC.RECONVERGENT B3 ;  /* 0x0000000000037941 */ /* 0x000fea0003800200 */
.L_x_92:
[----:B0-----:R-:W0:Y:S01]  /*6ee0*/  LDC R0, c[0x0][0x3ac] ;  /* 0x0000eb00ff007b82 */ /* 0x001e220000000800 */
[----:B------:R-:W-:-:S04]  /*6ef0*/  IADD3 R9, PT, PT, R39, 0x3, RZ ;  /* 0x0000000327097810 */ /* 0x000fc80007ffe0ff */
        /* <DEDUP_REMOVED lines=37> */
.L_x_97:
[----:B------:R-:W-:Y:S05]  /*7150*/  BSYNC.RECONVERGENT B3 ;  /* 0x0000000000037941 */ /* 0x000fea0003800200 */
.L_x_96:
[----:B------:R-:W-:-:S05]  /*7160*/  F2FP.F16.F32.PACK_AB R0, RZ, R0 ;  /* 0x00000000ff00723e */ /* 0x000fca00000000ff */
[----:B------:R0:W-:Y:S01]  /*7170*/  STG.E.U16 desc[UR6][R4.64], R0 ;  /* 0x0000000004007986 */ /* 0x0001e2000c101506 */
[----:B------:R-:W-:Y:S05]  /*7180*/  BRA `(.L_x_77) ;  /* 0x0000000c00e87947 */ /* 0x000fea0003800000 */
.L_x_80:
[----:B------:R-:W5:Y:S01]  /*7190*/  LDC R7, c[0x0][0x3ac] ;  /* 0x0000eb00ff077b82 */ /* 0x000f620000000800 */
[C---:B------:R-:W-:Y:S01]  /*71a0*/  IADD3 R8, PT, PT, R39.reuse, 0x1, RZ ;  /* 0x0000000127087810 */ /* 0x040fe20007ffe0ff */
[----:B------:R-:W-:Y:S01]  /*71b0*/  BSSY.RECONVERGENT B0, `(.L_x_98) ;  /* 0x000002f000007945 */ /* 0x000fe20003800200 */
[C---:B------:R-:W-:Y:S02]  /*71c0*/  IADD3 R6, PT, PT, R39.reuse, 0x2, RZ ;  /* 0x0000000227067810 */ /* 0x040fe40007ffe0ff */
[C---:B01----:R-:W-:Y:S02]  /*71d0*/  IADD3 R2, PT, PT, R39.reuse, 0x3, RZ ;  /* 0x0000000327027810 */ /* 0x043fe40007ffe0ff */
[-C--:B-----5:R-:W-:Y:S02]  /*71e0*/  ISETP.GE.U32.AND P2, PT, R39, R7.reuse, PT ;  /* 0x000000072700720c */ /* 0x0a0fe40003f46070 */
[-C--:B------:R-:W-:Y:S02]  /*71f0*/  ISETP.GE.U32.AND P4, PT, R8, R7.reuse, PT ;  /* 0x000000070800720c */ /* 0x080fe40003f86070 */
[----:B------:R-:W-:-:S02]  /*7200*/  ISETP.GE.U32.AND P1, PT, R6, R7, PT ;  /* 0x000000070600720c */ /* 0x000fc40003f26070 */
[----:B------:R-:W-:-:S07]  /*7210*/  ISETP.GE.U32.AND P0, PT, R2, R7, PT ;  /* 0x000000070200720c */ /* 0x000fce0003f06070 */
[----:B------:R-:W-:Y:S06]  /*7220*/  @P2 BRA `(.L_x_99) ;  /* 0x00000000009c2947 */ /* 0x000fec0003800000 */
[----:B--234-:R-:W0:Y:S01]  /*7230*/  LDC.64 R4, c[0x0][0x380] ;  /* 0x0000e000ff047b82 */ /* 0x01ce220000000a00 */
[----:B------:R-:W-:Y:S01]  /*7240*/  IMAD R9, R10, R7, R39 ;  /* 0x000000070a097224 */ /* 0x000fe200078e0227 */
[----:B------:R-:W1:Y:S06]  /*7250*/  LDCU.64 UR4, c[0x0][0x3a0] ;  /* 0x00007400ff0477ac */ /* 0x000e6c0008000a00 */
[----:B------:R-:W2:Y:S01]  /*7260*/  LDC.64 R12, c[0x0][0x398] ;  /* 0x0000e600ff0c7b82 */ /* 0x000ea20000000a00 */
[----:B0-----:R-:W-:-:S05]  /*7270*/  IMAD.WIDE.U32 R4, R9, 0x2, R4 ;  /* 0x0000000209047825 */ /* 0x001fca00078e0004 */
[----:B------:R-:W3:Y:S01]  /*7280*/  LDG.E.U16 R0, desc[UR6][R4.64] ;  /* 0x0000000604007981 */ /* 0x000ee2000c1e1500 */
[----:B--2---:R-:W-:-:S06]  /*7290*/  IMAD.WIDE.U32 R12, R39, 0x2, R12 ;  /* 0x00000002270c7825 */ /* 0x004fcc00078e000c */
[----:B------:R0:W2:Y:S01]  /*72a0*/  LDG.E.U16.CONSTANT R12, desc[UR6][R12.64] ;  /* 0x000000060c0c7981 */ /* 0x0000a2000c1e9500 */
[----:B------:R-:W-:Y:S01]  /*72b0*/  HFMA2 R14, -RZ, RZ, 1.125, -9232 ;  /* 0x3c80f082ff0e7431 */ /* 0x000fe200000001ff */
[----:B0-----:R-:W-:Y:S01]  /*72c0*/  MOV R13, 0x3f800000 ;  /* 0x3f800000000d7802 */ /* 0x001fe20000000f00 */
[----:B---3--:R-:W-:-:S05]  /*72d0*/  HADD2.F32 R0, -RZ, R0.H0_H0 ;  /* 0x20000000ff007230 */ /* 0x008fca0000004100 */
[----:B-1----:R-:W-:Y:S01]  /*72e0*/  FMUL R9, R0, UR5 ;  /* 0x0000000500097c20 */ /* 0x002fe20008400000 */
[----:B--2---:R-:W-:-:S03]  /*72f0*/  HADD2.F32 R0, -RZ, R12.H0_H0 ;  /* 0x2000000cff007230 */ /* 0x004fc60000004100 */
[----:B------:R-:W-:-:S04]  /*7300*/  FFMA R9, R46, UR4, R9 ;  /* 0x000000042e097c23 */ /* 0x000fc80008000009 */
        /* <DEDUP_REMOVED lines=25> */
.L_x_99:
[----:B------:R-:W-:Y:S05]  /*74a0*/  BSYNC.RECONVERGENT B0 ;  /* 0x0000000000007941 */ /* 0x000fea0003800200 */
.L_x_98:
[----:B------:R-:W-:Y:S04]  /*74b0*/  BSSY.RECONVERGENT B0, `(.L_x_100) ;  /* 0x0000029000007945 */ /* 0x000fe80003800200 */
[----:B------:R-:W-:Y:S05]  /*74c0*/  @P4 BRA `(.L_x_101) ;  /* 0x00000000009c4947 */ /* 0x000fea0003800000 */
[----:B0-234-:R-:W0:Y:S01]  /*74d0*/  LDC.64 R4, c[0x0][0x380] ;  /* 0x0000e000ff047b82 */ /* 0x01de220000000a00 */
[----:B------:R-:W-:Y:S01]  /*74e0*/  IMAD R9, R10, R7, R8 ;  /* 0x000000070a097224 */ /* 0x000fe200078e0208 */
[----:B------:R-:W1:Y:S06]  /*74f0*/  LDCU.64 UR4, c[0x0][0x3a0] ;  /* 0x00007400ff0477ac */ /* 0x000e6c0008000a00 */
[----:B------:R-:W2:Y:S01]  /*7500*/  LDC.64 R12, c[0x0][0x398] ;  /* 0x0000e600ff0c7b82 */ /* 0x000ea20000000a00 */
[----:B0-----:R-:W-:-:S05]  /*7510*/  IMAD.WIDE.U32 R4, R9, 0x2, R4 ;  /* 0x0000000209047825 */ /* 0x001fca00078e0004 */
[----:B------:R-:W3:Y:S01]  /*7520*/  LDG.E.U16 R0, desc[UR6][R4.64] ;  /* 0x0000000604007981 */ /* 0x000ee2000c1e1500 */
[----:B--2---:R-:W-:-:S06]  /*7530*/  IMAD.WIDE.U32 R12, R39, 0x2, R12 ;  /* 0x00000002270c7825 */ /* 0x004fcc00078e000c */
[----:B------:R-:W2:Y:S01]  /*7540*/  LDG.E.U16.CONSTANT R12, desc[UR6][R12.64+0x2] ;  /* 0x000002060c0c7981 */ /* 0x000ea2000c1e9500 */
[----:B------:R-:W-:Y:S02]  /*7550*/  HFMA2 R14, -RZ, RZ, 1.125, -9232 ;  /* 0x3c80f082ff0e7431 */ /* 0x000fe400000001ff */
[----:B---3--:R-:W-:-:S05]  /*7560*/  HADD2.F32 R0, -RZ, R0.H0_H0 ;  /* 0x20000000ff007230 */ /* 0x008fca0000004100 */
[----:B-1----:R-:W-:Y:S01]  /*7570*/  FMUL R0, R0, UR5 ;  /* 0x0000000500007c20 */ /* 0x002fe20008400000 */
[----:B--2---:R-:W-:-:S03]  /*7580*/  HADD2.F32 R9, -RZ, R12.H0_H0 ;  /* 0x2000000cff097230 */ /* 0x004fc60000004100 */
[----:B------:R-:W-:Y:S01]  /*7590*/  FFMA R0, R29, UR4, R0 ;  /* 0x000000041d007c23 */ /* 0x000fe20008000000 */
[----:B------:R-:W-:-:S03]  /*75a0*/  MOV R12, 0x3f800000 ;  /* 0x3f800000000c7802 */ /* 0x000fc60000000f00 */
        /* <DEDUP_REMOVED lines=25> */
.L_x_101:
[----:B------:R-:W-:Y:S05]  /*7740*/  BSYNC.RECONVERGENT B0 ;  /* 0x0000000000007941 */ /* 0x000fea0003800200 */
.L_x_100:
[----:B------:R-:W-:Y:S04]  /*7750*/  BSSY.RECONVERGENT B0, `(.L_x_102) ;  /* 0x0000029000007945 */ /* 0x000fe80003800200 */
[----:B------:R-:W-:Y:S05]  /*7760*/  @P1 BRA `(.L_x_103) ;  /* 0x00000000009c1947 */ /* 0x000fea0003800000 */
[----:B01234-:R-:W0:Y:S01]  /*7770*/  LDC.64 R4, c[0x0][0x380] ;  /* 0x0000e000ff047b82 */ /* 0x01fe220000000a00 */
        /* <DEDUP_REMOVED lines=38> */
.L_x_103:
[----:B------:R-:W-:Y:S05]  /*79e0*/  BSYNC.RECONVERGENT B0 ;  /* 0x0000000000007941 */ /* 0x000fea0003800200 */
.L_x_102:
        /* <DEDUP_REMOVED lines=41> */
.L_x_79:
[----:B------:R-:W5:Y:S02]  /*7c80*/  LDCU UR4, c[0x0][0x3ac] ;  /* 0x00007580ff0477ac */ /* 0x000f640008000800 */
[----:B-----5:R-:W-:-:S13]  /*7c90*/  ISETP.GE.U32.AND P0, PT, R39, UR4, PT ;  /* 0x0000000427007c0c */ /* 0x020fda000bf06070 */
[----:B01234-:R-:W0:Y:S01]  /*7ca0*/  @!P0 LDC.64 R4, c[0x0][0x380] ;  /* 0x0000e000ff048b82 */ /* 0x01fe220000000a00 */
[----:B------:R-:W-:-:S07]  /*7cb0*/  @!P0 IMAD R9, R10, UR4, R39 ;  /* 0x000000040a098c24 */ /* 0x000fce000f8e0227 */
[----:B------:R-:W1:Y:S01]  /*7cc0*/  @!P0 LDC.64 R6, c[0x0][0x398] ;  /* 0x0000e600ff068b82 */ /* 0x000e620000000a00 */
[----:B------:R-:W-:-:S07]  /*7cd0*/  IADD3 R15, PT, PT, R39, 0x1, RZ ;  /* 0x00000001270f7810 */ /* 0x000fce0007ffe0ff */
[----:B------:R-:W2:Y:S01]  /*7ce0*/  @!P0 LDC.64 R12, c[0x0][0x3a0] ;  /* 0x0000e800ff0c8b82 */ /* 0x000ea20000000a00 */
[----:B0-----:R-:W-:-:S05]  /*7cf0*/  @!P0 IMAD.WIDE.U32 R4, R9, 0x2, R4 ;  /* 0x0000000209048825 */ /* 0x001fca00078e0004 */
[----:B------:R-:W3:Y:S01]  /*7d00*/  @!P0 LDG.E.U16 R0, desc[UR6][R4.64] ;  /* 0x0000000604008981 */ /* 0x000ee2000c1e1500 */
[----:B-1----:R-:W-:-:S06]  /*7d10*/  @!P0 IMAD.WIDE.U32 R6, R39, 0x2, R6 ;  /* 0x0000000227068825 */ /* 0x002fcc00078e0006 */
[----:B------:R0:W4:Y:S01]  /*7d20*/  @!P0 LDG.E.U16.CONSTANT R6, desc[UR6][R6.64] ;  /* 0x0000000606068981 */ /* 0x000122000c1e9500 */
[----:B------:R-:W-:-:S13]  /*7d30*/  ISETP.GE.U32.AND P1, PT, R15, UR4, PT ;  /* 0x000000040f007c0c */ /* 0x000fda000bf26070 */
[----:B------:R-:W1:Y:S01]  /*7d40*/  @!P1 LDC.64 R8, c[0x0][0x380] ;  /* 0x0000e000ff089b82 */ /* 0x000e620000000a00 */
[----:B0-----:R-:W-:Y:S01]  /*7d50*/  @!P1 IMAD R7, R10, UR4, R15 ;  /* 0x000000040a079c24 */ /* 0x001fe2000f8e020f */
[----:B------:R-:W-:-:S06]  /*7d60*/  IADD3 R17, PT, PT, R39, 0x2, RZ ;  /* 0x0000000227117810 */ /* 0x000fcc0007ffe0ff */
[----:B------:R-:W0:Y:S01]  /*7d70*/  @!P1 LDC.64 R14, c[0x0][0x3a0] ;  /* 0x0000e800ff0e9b82 */ /* 0x000e220000000a00 */
[----:B---3--:R-:W-:-:S05]  /*7d80*/  @!P0 HADD2.F32 R0, -RZ, R0.H0_H0 ;  /* 0x20000000ff008230 */ /* 0x008fca0000004100 */
[----:B--2---:R-:W-:Y:S01]  /*7d90*/  @!P0 FMUL R11, R0, R13 ;  /* 0x0000000d000b8220 */ /* 0x004fe20000400000 */
[----:B----4-:R-:W-:-:S03]  /*7da0*/  @!P0 HADD2.F32 R0, -RZ, R6.H0_H0 ;  /* 0x20000006ff008230 */ /* 0x010fc60000004100 */
[----:B------:R-:W-:Y:S01]  /*7db0*/  @!P0 FFMA R11, R46, R12, R11 ;  /* 0x0000000c2e0b8223 */ /* 0x000fe2000000000b */
[----:B-1----:R-:W-:Y:S01]  /*7dc0*/  @!P1 IMAD.WIDE.U32 R6, R7, 0x2, R8 ;  /* 0x0000000207069825 */ /* 0x002fe200078e0008 */
[----:B------:R-:W1:Y:S03]  /*7dd0*/  @!P1 LDC.64 R12, c[0x0][0x398] ;  /* 0x0000e600ff0c9b82 */ /* 0x000e660000000a00 */
[----:B------:R-:W-:-:S05]  /*7de0*/  @!P0 FADD R11, R11, R0 ;  /* 0x000000000b0b8221 */ /* 0x000fca0000000000 */
[----:B------:R-:W-:-:S04]  /*7df0*/  @!P0 FMNMX R11, RZ, R11, !PT ;  /* 0x0000000bff0b8209 */ /* 0x000fc80007800000 */
[----:B------:R-:W-:-:S04]  /*7e00*/  @!P0 F2FP.F16.F32.PACK_AB R11, RZ, R11 ;  /* 0x0000000bff0b823e */ /* 0x000fc800000000ff */
[----:B------:R-:W-:-:S05]  /*7e10*/  PRMT R2, R11, 0x7610, R2 ;  /* 0x000076100b027816 */ /* 0x000fca0000000002 */
[----:B------:R2:W-:Y:S04]  /*7e20*/  @!P0 STG.E.U16 desc[UR6][R4.64], R2 ;  /* 0x0000000204008986 */ /* 0x0005e8000c101506 */
[----:B------:R-:W3:Y:S01]  /*7e30*/  @!P1 LDG.E.U16 R0, desc[UR6][R6.64] ;  /* 0x0000000606009981 */ /* 0x000ee2000c1e1500 */
[----:B-1----:R-:W-:-:S06]  /*7e40*/  @!P1 IMAD.WIDE.U32 R12, R39, 0x2, R12 ;  /* 0x00000002270c9825 */ /* 0x002fcc00078e000c */
[----:B------:R-:W4:Y:S01]  /*7e50*/  @!P1 LDG.E.U16.CONSTANT R12, desc[UR6][R12.64+0x2] ;  /* 0x000002060c0c9981 */ /* 0x000f22000c1e9500 */
[----:B------:R-:W-:-:S13]  /*7e60*/  ISETP.GE.U32.AND P0, PT, R17, UR4, PT ;  /* 0x0000000411007c0c */ /* 0x000fda000bf06070 */
[----:B------:R-:W1:Y:S01]  /*7e70*/  @!P0 LDC.64 R8, c[0x0][0x380] ;  /* 0x0000e000ff088b82 */ /* 0x000e620000000a00 */
[----:B--2---:R-:W-:-:S04]  /*7e80*/  @!P0 IMAD R5, R10, UR4, R17 ;  /* 0x000000040a058c24 */ /* 0x004fc8000f8e0211 */
[----:B-1----:R-:W-:-:S04]  /*7e90*/  @!P0 IMAD.WIDE.U32 R4, R5, 0x2, R8 ;  /* 0x0000000205048825 */ /* 0x002fc800078e0008 */
[----:B---3--:R-:W-:-:S05]  /*7ea0*/  @!P1 HADD2.F32 R0, -RZ, R0.H0_H0 ;  /* 0x20000000ff009230 */ /* 0x008fca0000004100 */
[----:B0-----:R-:W-:Y:S01]  /*7eb0*/  @!P1 FMUL R0, R0, R15 ;  /* 0x0000000f00009220 */ /* 0x001fe20000400000 */
[----:B----4-:R-:W-:-:S03]  /*7ec0*/  @!P1 HADD2.F32 R11, -RZ, R12.H0_H0 ;  /* 0x2000000cff0b9230 */ /* 0x010fc60000004100 */
[----:B------:R-:W-:Y:S01]  /*7ed0*/  @!P1 FFMA R0, R29, R14, R0 ;  /* 0x0000000e1d009223 */ /* 0x000fe20000000000 */
[----:B------:R-:W0:Y:S03]  /*7ee0*/  @!P0 LDC.64 R12, c[0x0][0x3a0] ;  /* 0x0000e800ff0c8b82 */ /* 0x000e260000000a00 */
[----:B------:R-:W-:-:S05]  /*7ef0*/  @!P1 FADD R0, R0, R11 ;  /* 0x0000000b00009221 */ /* 0x000fca0000000000 */
[----:B------:R-:W1:Y:S01]  /*7f00*/  @!P0 LDC.64 R14, c[0x0][0x398] ;  /* 0x0000e600ff0e8b82 */ /* 0x000e620000000a00 */
[----:B------:R-:W-:-:S04]  /*7f10*/  @!P1 FMNMX R0, RZ, R0, !PT ;  /* 0x00000000ff009209 */ /* 0x000fc80007800000 */
[----:B------:R-:W-:-:S04]  /*7f20*/  @!P1 F2FP.F16.F32.PACK_AB R0, RZ, R0 ;  /* 0x00000000ff00923e */ /* 0x000fc800000000ff */
[----:B------:R-:W-:-:S05]  /*7f30*/  PRMT R2, R0, 0x7610, R2 ;  /* 0x0000761000027816 */ /* 0x000fca0000000002 */
[----:B------:R2:W-:Y:S04]  /*7f40*/  @!P1 STG.E.U16 desc[UR6][R6.64], R2 ;  /* 0x0000000206009986 */ /* 0x0005e8000c101506 */
[----:B------:R-:W3:Y:S01]  /*7f50*/  @!P0 LDG.E.U16 R0, desc[UR6][R4.64] ;  /* 0x0000000604008981 */ /* 0x000ee2000c1e1500 */
[----:B-1----:R-:W-:-:S06]  /*7f60*/  @!P0 IMAD.WIDE.U32 R14, R39, 0x2, R14 ;  /* 0x00000002270e8825 */ /* 0x002fcc00078e000e */
[----:B------:R-:W4:Y:S01]  /*7f70*/  @!P0 LDG.E.U16.CONSTANT R14, desc[UR6][R14.64+0x4] ;  /* 0x000004060e0e8981 */ /* 0x000f22000c1e9500 */
[----:B------:R-:W-:-:S04]  /*7f80*/  IADD3 R17, PT, PT, R39, 0x3, RZ ;  /* 0x0000000327117810 */ /* 0x000fc80007ffe0ff */
[----:B------:R-:W-:-:S13]  /*7f90*/  ISETP.GE.U32.AND P1, PT, R17, UR4, PT ;  /* 0x0000000411007c0c */ /* 0x000fda000bf26070 */
[----:B------:R-:W1:Y:S01]  /*7fa0*/  @!P1 LDC.64 R8, c[0x0][0x380] ;  /* 0x0000e000ff089b82 */ /* 0x000e620000000a00 */
[----:B------:R-:W-:-:S07]  /*7fb0*/  @!P1 IMAD R17, R10, UR4, R17 ;  /* 0x000000040a119c24 */ /* 0x000fce000f8e0211 */
[----:B--2---:R-:W2:Y:S01]  /*7fc0*/  @!P1 LDC.64 R6, c[0x0][0x398] ;  /* 0x0000e600ff069b82 */ /* 0x004ea20000000a00 */
[----:B-1----:R-:W-:-:S04]  /*7fd0*/  @!P1 IMAD.WIDE.U32 R8, R17, 0x2, R8 ;  /* 0x0000000211089825 */ /* 0x002fc800078e0008 */
[----:B--2---:R-:W-:-:S06]  /*7fe0*/  @!P1 IMAD.WIDE.U32 R6, R39, 0x2, R6 ;  /* 0x0000000227069825 */ /* 0x004fcc00078e0006 */
[----:B------:R-:W2:Y:S01]  /*7ff0*/  @!P1 LDG.E.U16.CONSTANT R6, desc[UR6][R6.64+0x6] ;  /* 0x0000060606069981 */ /* 0x000ea2000c1e9500 */
[----:B---3--:R-:W-:-:S05]  /*8000*/  @!P0 HADD2.F32 R0, -RZ, R0.H0_H0 ;  /* 0x20000000ff008230 */ /* 0x008fca0000004100 */
[----:B0-----:R-:W-:-:S04]  /*8010*/  @!P0 FMUL R0, R0, R13 ;  /* 0x0000000d00008220 */ /* 0x001fc80000400000 */
[----:B------:R-:W-:Y:S01]  /*8020*/  @!P0 FFMA R0, R47, R12, R0 ;  /* 0x0000000c2f008223 */ /* 0x000fe20000000000 */
[----:B----4-:R-:W-:-:S05]  /*8030*/  @!P0 HADD2.F32 R11, -RZ, R14.H0_H0 ;  /* 0x2000000eff0b8230 */ /* 0x010fca0000004100 */
[----:B------:R-:W-:Y:S02]  /*8040*/  @!P0 FADD R0, R0, R11 ;  /* 0x0000000b00008221 */ /* 0x000fe40000000000 */
[----:B------:R-:W0:Y:S03]  /*8050*/  @!P1 LDC.64 R10, c[0x0][0x3a0] ;  /* 0x0000e800ff0a9b82 */ /* 0x000e260000000a00 */
[----:B------:R-:W-:-:S04]  /*8060*/  @!P0 FMNMX R0, RZ, R0, !PT ;  /* 0x00000000ff008209 */ /* 0x000fc80007800000 */
[----:B------:R-:W-:-:S04]  /*8070*/  @!P0 F2FP.F16.F32.PACK_AB R0, RZ, R0 ;  /* 0x00000000ff00823e */ /* 0x000fc800000000ff */
[----:B------:R-:W-:-:S05]  /*8080*/  PRMT R2, R0, 0x7610, R2 ;  /* 0x0000761000027816 */ /* 0x000fca0000000002 */
[----:B------:R1:W-:Y:S04]  /*8090*/  @!P0 STG.E.U16 desc[UR6][R4.64], R2 ;  /* 0x0000000204008986 */ /* 0x0003e8000c101506 */
[----:B------:R-:W3:Y:S02]  /*80a0*/  @!P1 LDG.E.U16 R0, desc[UR6][R8.64] ;  /* 0x0000000608009981 */ /* 0x000ee4000c1e1500 */
[----:B---3--:R-:W-:-:S05]  /*80b0*/  @!P1 HADD2.F32 R0, -RZ, R0.H0_H0 ;  /* 0x20000000ff009230 */ /* 0x008fca0000004100 */
[----:B0-----:R-:W-:Y:S01]  /*80c0*/  @!P1 FMUL R11, R0, R11 ;  /* 0x0000000b000b9220 */ /* 0x001fe20000400000 */
[----:B--2---:R-:W-:-:S03]  /*80d0*/  @!P1 HADD2.F32 R0, -RZ, R6.H0_H0 ;  /* 0x20000006ff009230 */ /* 0x004fc60000004100 */
[----:B------:R-:W-:-:S04]  /*80e0*/  @!P1 FFMA R11, R44, R10, R11 ;  /* 0x0000000a2c0b9223 */ /* 0x000fc8000000000b */
[----:B------:R-:W-:-:S05]  /*80f0*/  @!P1 FADD R11, R11, R0 ;  /* 0x000000000b0b9221 */ /* 0x000fca0000000000 */
[----:B------:R-:W-:-:S04]  /*8100*/  @!P1 FMNMX R11, RZ, R11, !PT ;  /* 0x0000000bff0b9209 */ /* 0x000fc80007800000 */
[----:B------:R-:W-:-:S05]  /*8110*/  @!P1 F2FP.F16.F32.PACK_AB R11, RZ, R11 ;  /* 0x0000000bff0b923e */ /* 0x000fca00000000ff */
[----:B------:R1:W-:Y:S02]  /*8120*/  @!P1 STG.E.U16 desc[UR6][R8.64], R11 ;  /* 0x0000000b08009986 */ /* 0x0003e4000c101506 */
.L_x_77:
[----:B------:R-:W-:Y:S05]  /*8130*/  BSYNC.RECONVERGENT B2 ;  /* 0x0000000000027941 */ /* 0x000fea0003800200 */
.L_x_76:
[----:B------:R-:W5:Y:S01]  /*8140*/  LDCU UR4, c[0x0][0x3a8] ;  /* 0x00007500ff0477ac */ /* 0x000f620008000800 */
[----:B012---:R-:W-:Y:S01]  /*8150*/  IADD3 R4, PT, PT, R3, 0x2, RZ ;  /* 0x0000000203047810 */ /* 0x007fe20007ffe0ff */
[----:B------:R-:W-:Y:S03]  /*8160*/  BSSY.RECONVERGENT B2, `(.L_x_104) ;  /* 0x00001e5000027945 */ /* 0x000fe60003800200 */
[----:B-----5:R-:W-:-:S13]  /*8170*/  ISETP.GE.U32.AND P0, PT, R4, UR4, PT ;  /* 0x0000000404007c0c */ /* 0x020fda000bf06070 */
[----:B------:R-:W-:Y:S05]  /*8180*/  @P0 BRA `(.L_x_105) ;  /* 0x0000001c00880947 */ /* 0x000fea0003800000 */
[----:B------:R-:W0:Y:S02]  /*8190*/  LDCU UR4, c[0x0][0x3b4] ;  /* 0x00007680ff0477ac */ /* 0x000e240008000800 */
[----:B0-----:R-:W-:-:S09]  /*81a0*/  UISETP.GT.U32.AND UP0, UPT, UR4, 0x7, UPT ;  /* 0x000000070400788c */ /* 0x001fd2000bf04070 */
        /* <DEDUP_REMOVED lines=9> */
.L_x_106:
[----:B---34-:R-:W0:Y:S01]  /*8240*/  LDC R5, c[0x0][0x3ac] ;  /* 0x0000eb00ff057b82 */ /* 0x018e220000000800 */
[----:B------:R-:W-:-:S07]  /*8250*/  IADD3 R0, PT, PT, R39, 0x1, RZ ;  /* 0x0000000127007810 */ /* 0x000fce0007ffe0ff */
[----:B------:R-:W1:Y:S01]  /*8260*/  LDC.64 R6, c[0x0][0x380] ;  /* 0x0000e000ff067b82 */ /* 0x000e620000000a00 */
[-C--:B0-----:R-:W-:Y:S01]  /*8270*/  ISETP.GE.U32.AND P0, PT, R39, R5.reuse, PT ;  /* 0x000000052700720c */ /* 0x081fe20003f06070 */
[-C--:B------:R-:W-:Y:S01]  /*8280*/  IMAD R9, R4, R5.reuse, R39 ;  /* 0x0000000504097224 */ /* 0x080fe200078e0227 */
[----:B------:R-:W-:-:S03]  /*8290*/  ISETP.GE.U32.AND P1, PT, R0, R5, PT ;  /* 0x000000050000720c */ /* 0x000fc60003f26070 */
[----:B-1----:R-:W-:-:S08]  /*82a0*/  IMAD.WIDE.U32 R8, R9, 0x2, R6 ;  /* 0x0000000209087825 */ /* 0x002fd000078e0006 */
[----:B------:R-:W0:Y:S01]  /*82b0*/  @!P0 LDC.64 R10, c[0x0][0x398] ;  /* 0x0000e600ff0a8b82 */ /* 0x000e220000000a00 */
[----:B------:R-:W2:Y:S04]  /*82c0*/  @!P0 LDG.E.U16 R0, desc[UR6][R8.64] ;  /* 0x0000000608008981 */ /* 0x000ea8000c1e1500 */
[----:B------:R-:W3:Y:S03]  /*82d0*/  @!P1 LDG.E.U16 R2, desc[UR6][R8.64+0x2] ;  /* 0x0000020608029981 */ /* 0x000ee6000c1e1500 */
[----:B------:R-:W1:Y:S08]  /*82e0*/  @!P1 LDC.64 R12, c[0x0][0x398] ;  /* 0x0000e600ff0c9b82 */ /* 0x000e700000000a00 */
[----:B------:R-:W4:Y:S01]  /*82f0*/  @!P0 LDC.64 R14, c[0x0][0x3a0] ;  /* 0x0000e800ff0e8b82 */ /* 0x000f220000000a00 */
[----:B0-----:R-:W-:-:S07]  /*8300*/  @!P0 IMAD.WIDE.U32 R10, R39, 0x2, R10 ;  /* 0x00000002270a8825 */ /* 0x001fce00078e000a */
[----:B------:R-:W0:Y:S01]  /*8310*/  @!P1 LDC.64 R16, c[0x0][0x3a0] ;  /* 0x0000e800ff109b82 */ /* 0x000e220000000a00 */
[----:B------:R-:W5:Y:S01]  /*8320*/  @!P0 LDG.E.U16.CONSTANT R10, desc[UR6][R10.64] ;  /* 0x000000060a0a8981 */ /* 0x000f62000c1e9500 */
[----:B-1----:R-:W-:-:S06]  /*8330*/  @!P1 IMAD.WIDE.U32 R12, R39, 0x2, R12 ;  /* 0x00000002270c9825 */ /* 0x002fcc00078e000c */
[----:B------:R-:W5:Y:S01]  /*8340*/  @!P1 LDG.E.U16.CONSTANT R12, desc[UR6][R12.64+0x2] ;  /* 0x000002060c0c9981 */ /* 0x000f62000c1e9500 */
[----:B------:R-:W-:Y:S01]  /*8350*/  BSSY.RECONVERGENT B0, `(.L_x_110) ;  /* 0x0000024000007945 */ /* 0x000fe20003800200 */
[----:B--2---:R-:W-:-:S05]  /*8360*/  @!P0 HADD2.F32 R0, -RZ, R0.H0_H0 ;  /* 0x20000000ff008230 */ /* 0x004fca0000004100 */
[----:B----4-:R-:W-:Y:S01]  /*8370*/  @!P0 FMUL R0, R0, R15 ;  /* 0x0000000f00008220 */ /* 0x010fe20000400000 */
[----:B---3--:R-:W-:-:S03]  /*8380*/  @!P1 HADD2.F32 R2, -RZ, R2.H0_H0 ;  /* 0x20000002ff029230 */ /* 0x008fc60000004100 */
[----:B------:R-:W-:Y:S02]  /*8390*/  @!P0 FFMA R0, R55, R14, R0 ;  /* 0x0000000e37008223 */ /* 0x000fe40000000000 */
[----:B0-----:R-:W-:-:S04]  /*83a0*/  @!P1 FMUL R2, R2, R17 ;  /* 0x0000001102029220 */ /* 0x001fc80000400000 */
[----:B------:R-:W-:Y:S01]  /*83b0*/  @!P1 FFMA R2, R53, R16, R2 ;  /* 0x0000001035029223 */ /* 0x000fe20000000002 */
[----:B-----5:R-:W-:-:S05]  /*83c0*/  @!P0 HADD2.F32 R15, -RZ, R10.H0_H0 ;  /* 0x2000000aff0f8230 */ /* 0x020fca0000004100 */
[----:B------:R-:W-:Y:S01]  /*83d0*/  @!P0 FADD R0, R0, R15 ;  /* 0x0000000f00008221 */ /* 0x000fe20000000000 */
[----:B------:R-:W-:-:S04]  /*83e0*/  @!P1 HADD2.F32 R17, -RZ, R12.H0_H0 ;  /* 0x2000000cff119230 */ /* 0x000fc80000004100 */
[----:B------:R-:W-:Y:S01]  /*83f0*/  @!P0 F2FP.F16.F32.PACK_AB R0, RZ, R0 ;  /* 0x00000000ff00823e */ /* 0x000fe200000000ff */
[----:B------:R-:W-:-:S03]  /*8400*/  @!P1 FADD R2, R2, R17 ;  /* 0x0000001102029221 */ /* 0x000fc60000000000 */
[----:B------:R-:W-:Y:S02]  /*8410*/  PRMT R10, R0, 0x7610, R10 ;  /* 0x00007610000a7816 */ /* 0x000fe4000000000a */
[C---:B------:R-:W-:Y:S02]  /*8420*/  IADD3 R0, PT, PT, R39.reuse, 0x2, RZ ;  /* 0x0000000227007810 */ /* 0x040fe40007ffe0ff */
[----:B------:R-:W-:Y:S01]  /*8430*/  @!P1 F2FP.F16.F32.PACK_AB R2, RZ, R2 ;  /* 0x00000002ff02923e */ /* 0x000fe200000000ff */
[----:B------:R0:W-:Y:S01]  /*8440*/  @!P0 STG.E.U16 desc[UR6][R8.64], R10 ;  /* 0x0000000a08008986 */ /* 0x0001e2000c101506 */
[----:B------:R-:W-:Y:S02]  /*8450*/  ISETP.GE.U32.AND P0, PT, R0, R5, PT ;  /* 0x000000050000720c */ /* 0x000fe40003f06070 */
[----:B------:R-:W-:Y:S02]  /*8460*/  PRMT R11, R2, 0x7610, R11 ;  /* 0x00007610020b7816 */ /* 0x000fe4000000000b */
[----:B------:R-:W-:-:S03]  /*8470*/  IADD3 R2, PT, PT, R39, 0x3, RZ ;  /* 0x0000000327027810 */ /* 0x000fc60007ffe0ff */
[----:B------:R0:W-:Y:S01]  /*8480*/  @!P1 STG.E.U16 desc[UR6][R8.64+0x2], R11 ;  /* 0x0000020b08009986 */ /* 0x0001e2000c101506 */
[-C--:B------:R-:W-:Y:S01]  /*8490*/  ISETP.GE.U32.AND P1, PT, R2, R5.reuse, PT ;  /* 0x000000050200720c */ /* 0x080fe20003f26070 */
[----:B------:R-:W-:-:S04]  /*84a0*/  IMAD R5, R4, R5, R0 ;  /* 0x0000000504057224 */ /* 0x000fc800078e0200 */
[----:B------:R-:W-:Y:S01]  /*84b0*/  IMAD.WIDE.U32 R6, R5, 0x2, R6 ;  /* 0x0000000205067825 */ /* 0x000fe200078e0006 */
[----:B------:R-:W-:Y:S07]  /*84c0*/  @P0 BRA `(.L_x_111) ;  /* 0x0000000000300947 */ /* 0x000fee0003800000 */
[----:B------:R-:W1:Y:S01]  /*84d0*/  LDC.64 R4, c[0x0][0x398] ;  /* 0x0000e600ff047b82 */ /* 0x000e620000000a00 */
[----:B------:R-:W2:Y:S01]  /*84e0*/  LDG.E.U16 R0, desc[UR6][R6.64] ;  /* 0x0000000606007981 */ /* 0x000ea2000c1e1500 */
[----:B------:R-:W0:Y:S01]  /*84f0*/  LDCU.64 UR4, c[0x0][0x3a0] ;  /* 0x00007400ff0477ac */ /* 0x000e220008000a00 */
[----:B-1----:R-:W-:-:S06]  /*8500*/  IMAD.WIDE.U32 R4, R39, 0x2, R4 ;  /* 0x0000000227047825 */ /* 0x002fcc00078e0004 */
[----:B------:R-:W3:Y:S01]  /*8510*/  LDG.E.U16.CONSTANT R4, desc[UR6][R4.64+0x4] ;  /* 0x0000040604047981 */ /* 0x000ee2000c1e9500 */
[----:B--2---:R-:W-:-:S05]  /*8520*/  HADD2.F32 R0, -RZ, R0.H0_H0 ;  /* 0x20000000ff007230 */ /* 0x004fca0000004100 */
[----:B0-----:R-:W-:-:S04]  /*8530*/  FMUL R9, R0, UR5 ;  /* 0x0000000500097c20 */ /* 0x001fc80008400000 */
[----:B------:R-:W-:Y:S01]  /*8540*/  FFMA R9, R54, UR4, R9 ;  /* 0x0000000436097c23 */ /* 0x000fe20008000009 */
[----:B---3--:R-:W-:-:S05]  /*8550*/  HADD2.F32 R0, -RZ, R4.H0_H0 ;  /* 0x20000004ff007230 */ /* 0x008fca0000004100 */
[----:B------:R-:W-:-:S05]  /*8560*/  FADD R9, R9, R0 ;  /* 0x0000000009097221 */ /* 0x000fca0000000000 */
[----:B------:R-:W-:-:S05]  /*8570*/  F2FP.F16.F32.PACK_AB R9, RZ, R9 ;  /* 0x00000009ff09723e */ /* 0x000fca00000000ff */
[----:B------:R1:W-:Y:S02]  /*8580*/  STG.E.U16 desc[UR6][R6.64], R9 ;  /* 0x0000000906007986 */ /* 0x0003e4000c101506 */
.L_x_111:
[----:B------:R-:W-:Y:S05]  /*8590*/  BSYNC.RECONVERGENT B0 ;  /* 0x0000000000007941 */ /* 0x000fea0003800200 */
.L_x_110:
[----:B------:R-:W-:Y:S05]  /*85a0*/  @P1 BRA `(.L_x_105) ;  /* 0x0000001800801947 */ /* 0x000fea0003800000 */
[----:B------:R-:W2:Y:S01]  /*85b0*/  LDC.64 R4, c[0x0][0x398] ;  /* 0x0000e600ff047b82 */ /* 0x000ea20000000a00 */
[----:B------:R-:W3:Y:S01]  /*85c0*/  LDG.E.U16 R0, desc[UR6][R6.64+0x2] ;  /* 0x0000020606007981 */ /* 0x000ee2000c1e1500 */
[----:B------:R-:W4:Y:S01]  /*85d0*/  LDCU.64 UR4, c[0x0][0x3a0] ;  /* 0x00007400ff0477ac */ /* 0x000f220008000a00 */
[----:B--2---:R-:W-:-:S06]  /*85e0*/  IMAD.WIDE.U32 R4, R39, 0x2, R4 ;  /* 0x0000000227047825 */ /* 0x004fcc00078e0004 */
[----:B------:R-:W0:Y:S01]  /*85f0*/  LDG.E.U16.CONSTANT R4, desc[UR6][R4.64+0x6] ;  /* 0x0000060604047981 */ /* 0x000e22000c1e9500 */
[----:B---3--:R-:W-:-:S05]  /*8600*/  HADD2.F32 R0, -RZ, R0.H0_H0 ;  /* 0x20000000ff007230 */ /* 0x008fca0000004100 */
[----:B----4-:R-:W-:-:S04]  /*8610*/  FMUL R0, R0, UR5 ;  /* 0x0000000500007c20 */ /* 0x010fc80008400000 */
[----:B------:R-:W-:Y:S01]  /*8620*/  FFMA R0, R45, UR4, R0 ;  /* 0x000000042d007c23 */ /* 0x000fe20008000000 */
[----:B01----:R-:W-:-:S05]  /*8630*/  HADD2.F32 R9, -RZ, R4.H0_H0 ;  /* 0x20000004ff097230 */ /* 0x003fca0000004100 */
[----:B------:R-:W-:-:S05]  /*8640*/  FADD R0, R0, R9 ;  /* 0x0000000900007221 */ /* 0x000fca0000000000 */
[----:B------:R-:W-:-:S05]  /*8650*/  F2FP.F16.F32.PACK_AB R0, RZ, R0 ;  /* 0x00000000ff00723e */ /* 0x000fca00000000ff */
[----:B------:R0:W-:Y:S01]  /*8660*/  STG.E.U16 desc[UR6][R6.64+0x2], R0 ;  /* 0x0000020006007986 */ /* 0x0001e2000c101506 */
[----:B------:R-:W-:Y:S05]  /*8670*/  BRA `(.L_x_105) ;  /* 0x00000018004c7947 */ /* 0x000fea0003800000 */
.L_x_109:
[----:B------:R-:W0:Y:S01]  /*8680*/  LDCU UR4, c[0x0][0x3ac] ;  /* 0x00007580ff0477ac */ /* 0x000e220008000800 */
[----:B------:R-:W1:Y:S01]  /*8690*/  LDC.64 R10, c[0x0][0x380] ;  /* 0x0000e000ff0a7b82 */ /* 0x000e620000000a00 */
[----:B------:R-:W-:Y:S01]  /*86a0*/  BSSY.RECONVERGENT B3, `(.L_x_112) ;  /* 0x0000028000037945 */ /* 0x000fe20003800200 */
[----:B0-----:R-:W-:Y:S01]  /*86b0*/  ISETP.GE.U32.AND P0, PT, R39, UR4, PT ;  /* 0x0000000427007c0c */ /* 0x001fe2000bf06070 */
[----:B---34-:R-:W-:-:S04]  /*86c0*/  IMAD R5, R4, UR4, R39 ;  /* 0x0000000404057c24 */ /* 0x018fc8000f8e0227 */
[----:B-1----:R-:W-:-:S08]  /*86d0*/  IMAD.WIDE.U32 R10, R5, 0x2, R10 ;  /* 0x00000002050a7825 */ /* 0x002fd000078e000a */
[----:B------:R-:W-:Y:S05]  /*86e0*/  @P0 BRA `(.L_x_113) ;  /* 0x00000000008c0947 */ /* 0x000fea0003800000 */
[----:B------:R-:W0:Y:S01]  /*86f0*/  LDC.64 R6, c[0x0][0x398] ;  /* 0x0000e600ff067b82 */ /* 0x000e220000000a00 */
[----:B------:R-:W2:Y:S01]  /*8700*/  LDG.E.U16 R0, desc[UR6][R10.64] ;  /* 0x000000060a007981 */ /* 0x000ea2000c1e1500 */
[----:B------:R-:W1:Y:S01]  /*8710*/  LDCU.64 UR4, c[0x0][0x3a0] ;  /* 0x00007400ff0477ac */ /* 0x000e620008000a00 */
[----:B0-----:R-:W-:-:S06]  /*8720*/  IMAD.WIDE.U32 R6, R39, 0x2, R6 ;  /* 0x0000000227067825 */ /* 0x001fcc00078e0006 */
[----:B------:R-:W3:Y:S01]  /*8730*/  LDG.E.U16.CONSTANT R6, desc[UR6][R6.64] ;  /* 0x0000000606067981 */ /* 0x000ee2000c1e9500 */
[----:B------:R-:W-:Y:S01]  /*8740*/  HFMA2 R9, -RZ, RZ, 0.96630859375, -0.0022525787353515625 ;  /* 0x3bbb989dff097431 */ /* 0x000fe200000001ff */
[----:B------:R-:W-:Y:S01]  /*8750*/  BSSY.RECONVERGENT B4, `(.L_x_114) ;  /* 0x000001a000047945 */ /* 0x000fe20003800200 */
[----:B--2---:R-:W-:-:S05]  /*8760*/  HADD2.F32 R0, -RZ, R0.H0_H0 ;  /* 0x20000000ff007230 */ /* 0x004fca0000004100 */
[----:B-1----:R-:W-:-:S04]  /*8770*/  FMUL R0, R0, UR5 ;  /* 0x0000000500007c20 */ /* 0x002fc80008400000 */
[----:B------:R-:W-:Y:S01]  /*8780*/  FFMA R0, R55, UR4, R0 ;  /* 0x0000000437007c23 */ /* 0x000fe20008000000 */
[----:B---3--:R-:W-:-:S05]  /*8790*/  HADD2.F32 R5, -RZ, R6.H0_H0 ;  /* 0x20000006ff057230 */ /* 0x008fca0000004100 */
        /* <DEDUP_REMOVED lines=21> */
.L_x_115:
[----:B------:R-:W-:Y:S05]  /*88f0*/  BSYNC.RECONVERGENT B4 ;  /* 0x0000000000047941 */ /* 0x000fea0003800200 */
.L_x_114:
[----:B------:R-:W-:-:S05]  /*8900*/  F2FP.F16.F32.PACK_AB R0, RZ, R0 ;  /* 0x00000000ff00723e */ /* 0x000fca00000000ff */
[----:B------:R0:W-:Y:S02]  /*8910*/  STG.E.U16 desc[UR6][R10.64], R0 ;  /* 0x000000000a007986 */ /* 0x0001e4000c101506 */
.L_x_113:
[----:B------:R-:W-:Y:S05]  /*8920*/  BSYNC.RECONVERGENT B3 ;  /* 0x0000000000037941 */ /* 0x000fea0003800200 */
.L_x_112:
[----:B------:R-:W1:Y:S01]  /*8930*/  LDCU UR4, c[0x0][0x3ac] ;  /* 0x00007580ff0477ac */ /* 0x000e620008000800 */
[----:B0-----:R-:W-:Y:S01]  /*8940*/  IADD3 R0, PT, PT, R39, 0x1, RZ ;  /* 0x0000000127007810 */ /* 0x001fe20007ffe0ff */
[----:B------:R-:W-:Y:S03]  /*8950*/  BSSY.RECONVERGENT B3, `(.L_x_116) ;  /* 0x0000026000037945 */ /* 0x000fe60003800200 */
[----:B-1----:R-:W-:-:S13]  /*8960*/  ISETP.GE.U32.AND P0, PT, R0, UR4, PT ;  /* 0x0000000400007c0c */ /* 0x002fda000bf06070 */
        /* <DEDUP_REMOVED lines=33> */
.L_x_119:
[----:B------:R-:W-:Y:S05]  /*8b80*/  BSYNC.RECONVERGENT B4 ;  /* 0x0000000000047941 */ /* 0x000fea0003800200 */
.L_x_118:
[----:B------:R-:W-:-:S05]  /*8b90*/  F2FP.F16.F32.PACK_AB R0, RZ, R0 ;  /* 0x00000000ff00723e */ /* 0x000fca00000000ff */
[----:B------:R0:W-:Y:S02]  /*8ba0*/  STG.E.U16 desc[UR6][R10.64+0x2], R0 ;  /* 0x000002000a007986 */ /* 0x0001e4000c101506 */
.L_x_117:
[----:B------:R-:W-:Y:S05]  /*8bb0*/  BSYNC.RECONVERGENT B3 ;  /* 0x0000000000037941 */ /* 0x000fea0003800200 */
.L_x_116:
[----:B------:R-:W1:Y:S01]  /*8bc0*/  LDCU UR4, c[0x0][0x3ac] ;  /* 0x00007580ff0477ac */ /* 0x000e620008000800 */
[----:B------:R-:W2:Y:S01]  /*8bd0*/  LDC.64 R6, c[0x0][0x380] ;  /* 0x0000e000ff067b82 */ /* 0x000ea20000000a00 */
[----:B------:R-:W-:Y:S01]  /*8be0*/  IADD3 R5, PT, PT, R39, 0x2, RZ ;  /* 0x0000000227057810 */ /* 0x000fe20007ffe0ff */
[----:B------:R-:W-:Y:S03]  /*8bf0*/  BSSY.RECONVERGENT B3, `(.L_x_120) ;  /* 0x0000028000037945 */ /* 0x000fe60003800200 */
[----:B-1----:R-:W-:Y:S01]  /*8c00*/  ISETP.GE.U32.AND P0, PT, R5, UR4, PT ;  /* 0x0000000405007c0c */ /* 0x002fe2000bf06070 */
[----:B------:R-:W-:-:S04]  /*8c10*/  IMAD R5, R4, UR4, R5 ;  /* 0x0000000404057c24 */ /* 0x000fc8000f8e0205 */
[----:B--2---:R-:W-:-:S08]  /*8c20*/  IMAD.WIDE.U32 R4, R5, 0x2, R6 ;  /* 0x0000000205047825 */ /* 0x004fd000078e0006 */
[----:B------:R-:W-:Y:S05]  /*8c30*/  @P0 BRA `(.L_x_121) ;  /* 0x00000000008c0947 */ /* 0x000fea0003800000 */
[----:B------:R-:W1:Y:S01]  /*8c40*/  LDC.64 R6, c[0x0][0x398] ;  /* 0x0000e600ff067b82 */ /* 0x000e620000000a00 */
[----:B0-----:R-:W2:Y:S01]  /*8c50*/  LDG.E.U16 R0, desc[UR6][R4.64] ;  /* 0x0000000604007981 */ /* 0x001ea2000c1e1500 */
[----:B------:R-:W0:Y:S01]  /*8c60*/  LDCU.64 UR4, c[0x0][0x3a0] ;  /* 0x00007400ff0477ac */ /* 0x000e220008000a00 */
[----:B-1----:R-:W-:-:S06]  /*8c70*/  IMAD.WIDE.U32 R6, R39, 0x2, R6 ;  /* 0x0000000227067825 */ /* 0x002fcc00078e0006 */
[----:B------:R-:W3:Y:S01]  /*8c80*/  LDG.E.U16.CONSTANT R6, desc[UR6][R6.64+0x4] ;  /* 0x0000040606067981 */ /* 0x000ee2000c1e9500 */
[----:B------:R-:W-:Y:S01]  /*8c90*/  BSSY.RECONVERGENT B4, `(.L_x_122) ;  /* 0x000001b000047945 */ /* 0x000fe20003800200 */
[----:B--2---:R-:W-:-:S05]  /*8ca0*/  HADD2.F32 R0, -RZ, R0.H0_H0 ;  /* 0x20000000ff007230 */ /* 0x004fca0000004100 */
[----:B0-----:R-:W-:-:S04]  /*8cb0*/  FMUL R9, R0, UR5 ;  /* 0x0000000500097c20 */ /* 0x001fc80008400000 */
[----:B------:R-:W-:Y:S01]  /*8cc0*/  FFMA R2, R54, UR4, R9 ;  /* 0x0000000436027c23 */ /* 0x000fe20008000009 */
[----:B------:R-:W-:Y:S02]  /*8cd0*/  HFMA2 R9, -RZ, RZ, 0.96630859375, -0.0022525787353515625 ;  /* 0x3bbb989dff097431 */ /* 0x000fe400000001ff */
        /* <DEDUP_REMOVED lines=22> */
.L_x_123:
[----:B------:R-:W-:Y:S05]  /*8e40*/  BSYNC.RECONVERGENT B4 ;  /* 0x0000000000047941 */ /* 0x000fea0003800200 */
.L_x_122:
[----:B------:R-:W-:-:S05]  /*8e50*/  F2FP.F16.F32.PACK_AB R0, RZ, R0 ;  /* 0x00000000ff00723e */ /* 0x000fca00000000ff */
[----:B------:R1:W-:Y:S02]  /*8e60*/  STG.E.U16 desc[UR6][R4.64], R0 ;  /* 0x0000000004007986 */ /* 0x0003e4000c101506 */
.L_x_121:
[----:B------:R-:W-:Y:S05]  /*8e70*/  BSYNC.RECONVERGENT B3 ;  /* 0x0000000000037941 */ /* 0x000fea0003800200 */
.L_x_120:
[----:B------:R-:W2:Y:S01]  /*8e80*/  LDCU UR4, c[0x0][0x3ac] ;  /* 0x00007580ff0477ac */ /* 0x000ea20008000800 */
[----:B01----:R-:W-:-:S04]  /*8e90*/  IADD3 R0, PT, PT, R39, 0x3, RZ ;  /* 0x0000000327007810 */ /* 0x003fc80007ffe0ff */
[----:B--2---:R-:W-:-:S13]  /*8ea0*/  ISETP.GE.U32.AND P0, PT, R0, UR4, PT ;  /* 0x0000000400007c0c */ /* 0x004fda000bf06070 */
        /* <DEDUP_REMOVED lines=33> */
.L_x_125:
[----:B------:R-:W-:Y:S05]  /*90c0*/  BSYNC.RECONVERGENT B3 ;  /* 0x0000000000037941 */ /* 0x000fea0003800200 */
.L_x_124:
[----:B------:R-:W-:-:S05]  /*90d0*/  F2FP.F16.F32.PACK_AB R0, RZ, R0 ;  /* 0x00000000ff00723e */ /* 0x000fca00000000ff */
[----:B------:R0:W-:Y:S01]  /*90e0*/  STG.E.U16 desc[UR6][R4.64+0x2], R0 ;  /* 0x0000020004007986 */ /* 0x0001e2000c101506 */
[----:B------:R-:W-:Y:S05]  /*90f0*/  BRA `(.L_x_105) ;  /* 0x0000000c00ac7947 */ /* 0x000fea0003800000 */
.L_x_108:
[----:B------:R-:W0:Y:S01]  /*9100*/  LDC R0, c[0x0][0x3ac] ;  /* 0x0000eb00ff007b82 */ /* 0x000e220000000800 */
[C---:B---34-:R-:W-:Y:S01]  /*9110*/  IADD3 R5, PT, PT, R39.reuse, 0x1, RZ ;  /* 0x0000000127057810 */ /* 0x058fe20007ffe0ff */
[----:B------:R-:W-:Y:S01]  /*9120*/  BSSY.RECONVERGENT B0, `(.L_x_126) ;  /* 0x0000031000007945 */ /* 0x000fe20003800200 */
[C---:B------:R-:W-:Y:S02]  /*9130*/  IADD3 R9, PT, PT, R39.reuse, 0x2, RZ ;  /* 0x0000000227097810 */ /* 0x040fe40007ffe0ff */
[----:B------:R-:W-:-:S03]  /*9140*/  IADD3 R11, PT, PT, R39, 0x3, RZ ;  /* 0x00000003270b7810 */ /* 0x000fc60007ffe0ff */
[----:B------:R-:W1:Y:S01]  /*9150*/  LDC.64 R6, c[0x0][0x380] ;  /* 0x0000e000ff067b82 */ /* 0x000e620000000a00 */
[-C--:B0-----:R-:W-:Y:S02]  /*9160*/  ISETP.GE.U32.AND P2, PT, R39, R0.reuse, PT ;  /* 0x000000002700720c */ /* 0x081fe40003f46070 */
[-C--:B------:R-:W-:Y:S01]  /*9170*/  ISETP.GE.U32.AND P4, PT, R5, R0.reuse, PT ;  /* 0x000000000500720c */ /* 0x080fe20003f86070 */
[CC--:B------:R-:W-:Y:S01]  /*9180*/  IMAD R5, R4.reuse, R0.reuse, R9 ;  /* 0x0000000004057224 */ /* 0x0c0fe200078e0209 */
[-C--:B------:R-:W-:Y:S01]  /*9190*/  ISETP.GE.U32.AND P1, PT, R9, R0.reuse, PT ;  /* 0x000000000900720c */ /* 0x080fe20003f26070 */
[-C--:B------:R-:W-:Y:S01]  /*91a0*/  IMAD R9, R4, R0.reuse, R39 ;  /* 0x0000000004097224 */ /* 0x080fe200078e0227 */
[----:B------:R-:W-:Y:S01]  /*91b0*/  ISETP.GE.U32.AND P0, PT, R11, R0, PT ;  /* 0x000000000b00720c */ /* 0x000fe20003f06070 */
[----:B-1----:R-:W-:-:S04]  /*91c0*/  IMAD.WIDE.U32 R4, R5, 0x2, R6 ;  /* 0x0000000205047825 */ /* 0x002fc800078e0006 */
[----:B------:R-:W-:Y:S02]  /*91d0*/  IMAD.WIDE.U32 R6, R9, 0x2, R6 ;  /* 0x0000000209067825 */ /* 0x000fe400078e0006 */
[----:B------:R-:W-:Y:S06]  /*91e0*/  @P2 BRA `(.L_x_127) ;  /* 0x0000000000902947 */ /* 0x000fec0003800000 */
[----:B------:R-:W0:Y:S01]  /*91f0*/  LDC.64 R8, c[0x0][0x398] ;  /* 0x0000e600ff087b82 */ /* 0x000e220000000a00 */
[----:B------:R-:W2:Y:S01]  /*9200*/  LDG.E.U16 R0, desc[UR6][R6.64] ;  /* 0x0000000606007981 */ /* 0x000ea2000c1e1500 */
[----:B------:R-:W1:Y:S01]  /*9210*/  LDCU.64 UR4, c[0x0][0x3a0] ;  /* 0x00007400ff0477ac */ /* 0x000e620008000a00 */
[----:B0-----:R-:W-:-:S06]  /*9220*/  IMAD.WIDE.U32 R8, R39, 0x2, R8 ;  /* 0x0000000227087825 */ /* 0x001fcc00078e0008 */
[----:B------:R0:W3:Y:S01]  /*9230*/  LDG.E.U16.CONSTANT R8, desc[UR6][R8.64] ;  /* 0x0000000608087981 */ /* 0x0000e2000c1e9500 */
[----:B------:R-:W-:Y:S01]  /*9240*/  HFMA2 R10, -RZ, RZ, 1.125, -9232 ;  /* 0x3c80f082ff0a7431 */ /* 0x000fe200000001ff */
[----:B0-----:R-:W-:Y:S01]  /*9250*/  MOV R9, 0x3f800000 ;  /* 0x3f80000000097802 */ /* 0x001fe20000000f00 */
[----:B--2---:R-:W-:-:S05]  /*9260*/  HADD2.F32 R0, -RZ, R0.H0_H0 ;  /* 0x20000000ff007230 */ /* 0x004fca0000004100 */
[----:B-1----:R-:W-:-:S04]  /*9270*/  FMUL R0, R0, UR5 ;  /* 0x0000000500007c20 */ /* 0x002fc80008400000 */
[----:B------:R-:W-:Y:S01]  /*9280*/  FFMA R0, R55, UR4, R0 ;  /* 0x0000000437007c23 */ /* 0x000fe20008000000 */
[----:B---3--:R-:W-:-:S05]  /*9290*/  HADD2.F32 R11, -RZ, R8.H0_H0 ;  /* 0x20000008ff0b7230 */ /* 0x008fca0000004100 */
        /* <DEDUP_REMOVED lines=25> */
.L_x_127:
[----:B------:R-:W-:Y:S05]  /*9430*/  BSYNC.RECONVERGENT B0 ;  /* 0x0000000000007941 */ /* 0x000fea0003800200 */
.L_x_126:
[----:B------:R-:W-:Y:S04]  /*9440*/  BSSY.RECONVERGENT B0, `(.L_x_128) ;  /* 0x0000026000007945 */ /* 0x000fe80003800200 */
[----:B------:R-:W-:Y:S05]  /*9450*/  @P4 BRA `(.L_x_129) ;  /* 0x0000000000904947 */ /* 0x000fea0003800000 */
[----:B------:R-:W1:Y:S01]  /*9460*/  LDC.64 R8, c[0x0][0x398] ;  /* 0x0000e600ff087b82 */ /* 0x000e620000000a00 */
[----:B------:R-:W2:Y:S01]  /*9470*/  LDG.E.U16 R0, desc[UR6][R6.64+0x2] ;  /* 0x0000020606007981 */ /* 0x000ea2000c1e1500 */
[----:B------:R-:W3:Y:S01]  /*9480*/  LDCU.64 UR4, c[0x0][0x3a0] ;  /* 0x00007400ff0477ac */ /* 0x000ee20008000a00 */
[----:B-1----:R-:W-:-:S06]  /*9490*/  IMAD.WIDE.U32 R8, R39, 0x2, R8 ;  /* 0x0000000227087825 */ /* 0x002fcc00078e0008 */
[----:B------:R1:W4:Y:S01]  /*94a0*/  LDG.E.U16.CONSTANT R8, desc[UR6][R8.64+0x2] ;  /* 0x0000020608087981 */ /* 0x000322000c1e9500 */
[----:B------:R-:W-:Y:S01]  /*94b0*/  HFMA2 R10, -RZ, RZ, 1.125, -9232 ;  /* 0x3c80f082ff0a7431 */ /* 0x000fe200000001ff */
[----:B-1----:R-:W-:Y:S01]  /*94c0*/  MOV R9, 0x3f800000 ;  /* 0x3f80000000097802 */ /* 0x002fe20000000f00 */
[----:B--2---:R-:W-:-:S05]  /*94d0*/  HADD2.F32 R0, -RZ, R0.H0_H0 ;  /* 0x20000000ff007230 */ /* 0x004fca0000004100 */
[----:B---3--:R-:W-:-:S04]  /*94e0*/  FMUL R0, R0, UR5 ;  /* 0x0000000500007c20 */ /* 0x008fc80008400000 */
[----:B------:R-:W-:Y:S01]  /*94f0*/  FFMA R0, R53, UR4, R0 ;  /* 0x0000000435007c23 */ /* 0x000fe20008000000 */
[----:B----4-:R-:W-:-:S05]  /*9500*/  HADD2.F32 R11, -RZ, R8.H0_H0 ;  /* 0x20000008ff0b7230 */ /* 0x010fca0000004100 */
[----:B0-----:R-:W-:-:S04]  /*9510*/  FADD R2, R0, R11 ;  /* 0x0000000b00027221 */ /* 0x001fc80000000000 */
        /* <DEDUP_REMOVED lines=24> */
.L_x_129:
[----:B------:R-:W-:Y:S05]  /*96a0*/  BSYNC.RECONVERGENT B0 ;  /* 0x0000000000007941 */ /* 0x000fea0003800200 */
.L_x_128:
[----:B------:R-:W-:Y:S04]  /*96b0*/  BSSY.RECONVERGENT B0, `(.L_x_130) ;  /* 0x0000026000007945 */ /* 0x000fe80003800200 */
[----:B------:R-:W-:Y:S05]  /*96c0*/  @P1 BRA `(.L_x_131) ;  /* 0x0000000000901947 */ /* 0x000fea0003800000 */
[----:B01----:R-:W0:Y:S01]  /*96d0*/  LDC.64 R6, c[0x0][0x398] ;  /* 0x0000e600ff067b82 */ /* 0x003e220000000a00 */
        /* <DEDUP_REMOVED lines=35> */
.L_x_131:
[----:B------:R-:W-:Y:S05]  /*9910*/  BSYNC.RECONVERGENT B0 ;  /* 0x0000000000007941 */ /* 0x000fea0003800200 */
.L_x_130:
[----:B------:R-:W-:Y:S05]  /*9920*/  @P0 BRA `(.L_x_105) ;  /* 0x0000000400a00947 */ /* 0x000fea0003800000 */
[----:B01----:R-:W0:Y:S01]  /*9930*/  LDC.64 R6, c[0x0][0x398] ;  /* 0x0000e600ff067b82 */ /* 0x003e220000000a00 */
[----:B--2---:R-:W2:Y:S01]  /*9940*/  LDG.E.U16 R0, desc[UR6][R4.64+0x2] ;  /* 0x0000020604007981 */ /* 0x004ea2000c1e1500 */
        /* <DEDUP_REMOVED lines=35> */
.L_x_107:
[----:B------:R-:W0:Y:S01]  /*9b80*/  LDCU UR4, c[0x0][0x3ac] ;  /* 0x00007580ff0477ac */ /* 0x000e220008000800 */
[C---:B------:R-:W-:Y:S01]  /*9b90*/  IADD3 R0, PT, PT, R39.reuse, 0x1, RZ ;  /* 0x0000000127007810 */ /* 0x040fe20007ffe0ff */
[----:B------:R-:W1:Y:S03]  /*9ba0*/  LDC.64 R8, c[0x0][0x380] ;  /* 0x0000e000ff087b82 */ /* 0x000e660000000a00 */
[----:B0-----:R-:W-:Y:S01]  /*9bb0*/  ISETP.GE.U32.AND P1, PT, R0, UR4, PT ;  /* 0x0000000400007c0c */ /* 0x001fe2000bf26070 */
[----:B------:R-:W-:Y:S01]  /*9bc0*/  IMAD R7, R4, UR4, R39 ;  /* 0x0000000404077c24 */ /* 0x000fe2000f8e0227 */
[----:B------:R-:W-:-:S03]  /*9bd0*/  ISETP.GE.U32.AND P0, PT, R39, UR4, PT ;  /* 0x0000000427007c0c */ /* 0x000fc6000bf06070 */
[----:B-1----:R-:W-:-:S08]  /*9be0*/  IMAD.WIDE.U32 R6, R7, 0x2, R8 ;  /* 0x0000000207067825 */ /* 0x002fd000078e0008 */
[----:B------:R-:W0:Y:S01]  /*9bf0*/  @!P1 LDC.64 R12, c[0x0][0x398] ;  /* 0x0000e600ff0c9b82 */ /* 0x000e220000000a00 */
[----:B------:R-:W2:Y:S04]  /*9c00*/  @!P1 LDG.E.U16 R2, desc[UR6][R6.64+0x2] ;  /* 0x0000020606029981 */ /* 0x000ea8000c1e1500 */
[----:B------:R-:W5:Y:S03]  /*9c10*/  @!P0 LDG.E.U16 R0, desc[UR6][R6.64] ;  /* 0x0000000606008981 */ /* 0x000f66000c1e1500 */
[----:B------:R-:W1:Y:S08]  /*9c20*/  @!P0 LDC.64 R10, c[0x0][0x398] ;  /* 0x0000e600ff0a8b82 */ /* 0x000e700000000a00 */
[----:B------:R-:W5:Y:S01]  /*9c30*/  @!P1 LDC.64 R16, c[0x0][0x3a0] ;  /* 0x0000e800ff109b82 */ /* 0x000f620000000a00 */
[----:B0-----:R-:W-:-:S07]  /*9c40*/  @!P1 IMAD.WIDE.U32 R12, R39, 0x2, R12 ;  /* 0x00000002270c9825 */ /* 0x001fce00078e000c */
[----:B------:R-:W0:Y:S01]  /*9c50*/  @!P0 LDC.64 R14, c[0x0][0x3a0] ;  /* 0x0000e800ff0e8b82 */ /* 0x000e220000000a00 */
[----:B------:R-:W5:Y:S01]  /*9c60*/  @!P1 LDG.E.U16.CONSTANT R12, desc[UR6][R12.64+0x2] ;  /* 0x000002060c0c9981 */ /* 0x000f62000c1e9500 */
[----:B-1----:R-:W-:-:S06]  /*9c70*/  @!P0 IMAD.WIDE.U32 R10, R39, 0x2, R10 ;  /* 0x00000002270a8825 */ /* 0x002fcc00078e000a */
[----:B------:R1:W5:Y:S01]  /*9c80*/  @!P0 LDG.E.U16.CONSTANT R10, desc[UR6][R10.64] ;  /* 0x000000060a0a8981 */ /* 0x000362000c1e9500 */
[C---:B---34-:R-:W-:Y:S02]  /*9c90*/  IADD3 R5, PT, PT, R39.reuse, 0x3, RZ ;  /* 0x0000000327057810 */ /* 0x058fe40007ffe0ff */
[----:B------:R-:W-:Y:S02]  /*9ca0*/  IADD3 R19, PT, PT, R39, 0x2, RZ ;  /* 0x0000000227137810 */ /* 0x000fe40007ffe0ff */
[----:B------:R-:W-:Y:S02]  /*9cb0*/  ISETP.GE.U32.AND P3, PT, R5, UR4, PT ;  /* 0x0000000405007c0c */ /* 0x000fe4000bf66070 */
[----:B------:R-:W-:Y:S01]  /*9cc0*/  ISETP.GE.U32.AND P2, PT, R19, UR4, PT ;  /* 0x0000000413007c0c */ /* 0x000fe2000bf46070 */
[----:B------:R-:W-:-:S04]  /*9cd0*/  IMAD R19, R4, UR4, R19 ;  /* 0x0000000404137c24 */ /* 0x000fc8000f8e0213 */
[----:B------:R-:W-:-:S04]  /*9ce0*/  IMAD.WIDE.U32 R8, R19, 0x2, R8 ;  /* 0x0000000213087825 */ /* 0x000fc800078e0008 */
[----:B--2---:R-:W-:Y:S02]  /*9cf0*/  @!P1 HADD2.F32 R2, -RZ, R2.H0_H0 ;  /* 0x20000002ff029230 */ /* 0x004fe40000004100 */
[----:B-----5:R-:W-:-:S03]  /*9d00*/  @!P0 HADD2.F32 R0, -RZ, R0.H0_H0 ;  /* 0x20000000ff008230 */ /* 0x020fc60000004100 */
[----:B------:R-:W-:Y:S02]  /*9d10*/  @!P1 FMUL R2, R2, R17 ;  /* 0x0000001102029220 */ /* 0x000fe40000400000 */
[----:B0-----:R-:W-:Y:S02]  /*9d20*/  @!P0 FMUL R0, R0, R15 ;  /* 0x0000000f00008220 */ /* 0x001fe40000400000 */
[----:B------:R-:W-:Y:S02]  /*9d30*/  @!P1 FFMA R2, R53, R16, R2 ;  /* 0x0000001035029223 */ /* 0x000fe40000000002 */
[----:B------:R-:W-:Y:S02]  /*9d40*/  @!P0 FFMA R0, R55, R14, R0 ;  /* 0x0000000e37008223 */ /* 0x000fe40000000000 */
[----:B------:R-:W0:Y:S01]  /*9d50*/  @!P3 LDC.64 R14, c[0x0][0x3a0] ;  /* 0x0000e800ff0ebb82 */ /* 0x000e220000000a00 */
[----:B-1----:R-:W-:-:S07]  /*9d60*/  @!P1 HADD2.F32 R11, -RZ, R12.H0_H0 ;  /* 0x2000000cff0b9230 */ /* 0x002fce0000004100 */
[----:B------:R-:W1:Y:S01]  /*9d70*/  @!P3 LDC.64 R12, c[0x0][0x398] ;  /* 0x0000e600ff0cbb82 */ /* 0x000e620000000a00 */
[----:B------:R-:W-:Y:S01]  /*9d80*/  @!P1 FADD R2, R2, R11 ;  /* 0x0000000b02029221 */ /* 0x000fe20000000000 */
[----:B------:R-:W-:-:S06]  /*9d90*/  @!P0 HADD2.F32 R5, -RZ, R10.H0_H0 ;  /* 0x2000000aff058230 */ /* 0x000fcc0000004100 */
[----:B------:R-:W2:Y:S01]  /*9da0*/  @!P2 LDC.64 R10, c[0x0][0x398] ;  /* 0x0000e600ff0aab82 */ /* 0x000ea20000000a00 */
[----:B------:R-:W-:Y:S01]  /*9db0*/  @!P0 FADD R0, R0, R5 ;  /* 0x0000000500008221 */ /* 0x000fe20000000000 */
[----:B------:R-:W-:-:S04]  /*9dc0*/  @!P1 FMNMX R2, RZ, R2, !PT ;  /* 0x00000002ff029209 */ /* 0x000fc80007800000 */
[----:B------:R-:W-:Y:S02]  /*9dd0*/  @!P0 FMNMX R0, RZ, R0, !PT ;  /* 0x00000000ff008209 */ /* 0x000fe40007800000 */
[----:B------:R-:W3:Y:S01]  /*9de0*/  @!P2 LDC.64 R4, c[0x0][0x3a0] ;  /* 0x0000e800ff04ab82 */ /* 0x000ee20000000a00 */
[----:B------:R-:W-:Y:S02]  /*9df0*/  @!P1 F2FP.F16.F32.PACK_AB R2, RZ, R2 ;  /* 0x00000002ff02923e */ /* 0x000fe400000000ff */
[----:B------:R-:W-:Y:S02]  /*9e00*/  @!P0 F2FP.F16.F32.PACK_AB R0, RZ, R0 ;  /* 0x00000000ff00823e */ /* 0x000fe400000000ff */
[----:B------:R-:W-:Y:S02]  /*9e10*/  PRMT R17, R2, 0x7610, R17 ;  /* 0x0000761002117816 */ /* 0x000fe40000000011 */
[----:B------:R-:W-:-:S03]  /*9e20*/  PRMT R16, R0, 0x7610, R16 ;  /* 0x0000761000107816 */ /* 0x000fc60000000010 */
[----:B------:R-:W-:Y:S01]  /*9e30*/  @!P1 STG.E.U16 desc[UR6][R6.64+0x2], R17 ;  /* 0x0000021106009986 */ /* 0x000fe2000c101506 */
[----:B-1----:R-:W-:-:S03]  /*9e40*/  @!P3 IMAD.WIDE.U32 R12, R39, 0x2, R12 ;  /* 0x00000002270cb825 */ /* 0x002fc600078e000c */
[----:B------:R1:W-:Y:S01]  /*9e50*/  @!P0 STG.E.U16 desc[UR6][R6.64], R16 ;  /* 0x0000001006008986 */ /* 0x0003e2000c101506 */
[----:B--2---:R-:W-:-:S03]  /*9e60*/  @!P2 IMAD.WIDE.U32 R10, R39, 0x2, R10 ;  /* 0x00000002270aa825 */ /* 0x004fc600078e000a */
[----:B------:R-:W2:Y:S04]  /*9e70*/  @!P2 LDG.E.U16 R0, desc[UR6][R8.64] ;  /* 0x000000060800a981 */ /* 0x000ea8000c1e1500 */
[----:B------:R-:W4:Y:S04]  /*9e80*/  @!P3 LDG.E.U16 R2, desc[UR6][R8.64+0x2] ;  /* 0x000002060802b981 */ /* 0x000f28000c1e1500 */
[----:B------:R-:W5:Y:S04]  /*9e90*/  @!P2 LDG.E.U16.CONSTANT R10, desc[UR6][R10.64+0x4] ;  /* 0x000004060a0aa981 */ /* 0x000f68000c1e9500 */
[----:B------:R-:W1:Y:S01]  /*9ea0*/  @!P3 LDG.E.U16.CONSTANT R12, desc[UR6][R12.64+0x6] ;  /* 0x000006060c0cb981 */ /* 0x000e62000c1e9500 */
[----:B--2---:R-:W-:-:S02]  /*9eb0*/  @!P2 HADD2.F32 R0, -RZ, R0.H0_H0 ;  /* 0x20000000ff00a230 */ /* 0x004fc40000004100 */
[----:B----4-:R-:W-:-:S03]  /*9ec0*/  @!P3 HADD2.F32 R2, -RZ, R2.H0_H0 ;  /* 0x20000002ff02b230 */ /* 0x010fc60000004100 */
[----:B---3--:R-:W-:Y:S02]  /*9ed0*/  @!P2 FMUL R5, R0, R5 ;  /* 0x000000050005a220 */ /* 0x008fe40000400000 */
[----:B0-----:R-:W-:Y:S01]  /*9ee0*/  @!P3 FMUL R2, R2, R15 ;  /* 0x0000000f0202b220 */ /* 0x001fe20000400000 */
[----:B-----5:R-:W-:Y:S02]  /*9ef0*/  @!P2 HADD2.F32 R0, -RZ, R10.H0_H0 ;  /* 0x2000000aff00a230 */ /* 0x020fe40000004100 */
[----:B------:R-:W-:Y:S01]  /*9f00*/  @!P2 FFMA R5, R54, R4, R5 ;  /* 0x000000043605a223 */ /* 0x000fe20000000005 */
[----:B-1----:R-:W-:Y:S02]  /*9f10*/  @!P3 HADD2.F32 R7, -RZ, R12.H0_H0 ;  /* 0x2000000cff07b230 */ /* 0x002fe40000004100 */
[----:B------:R-:W-:Y:S01]  /*9f20*/  @!P3 FFMA R2, R45, R14, R2 ;  /* 0x0000000e2d02b223 */ /* 0x000fe20000000002 */
[----:B------:R-:W-:-:S03]  /*9f30*/  @!P2 FADD R5, R5, R0 ;  /* 0x000000000505a221 */ /* 0x000fc60000000000 */
[----:B------:R-:W-:Y:S02]  /*9f40*/  @!P3 FADD R2, R2, R7 ;  /* 0x000000070202b221 */ /* 0x000fe40000000000 */
[----:B------:R-:W-:-:S03]  /*9f50*/  @!P2 FMNMX R5, RZ, R5, !PT ;  /* 0x00000005ff05a209 */ /* 0x000fc60007800000 */
[----:B------:R-:W-:Y:S02]  /*9f60*/  @!P3 FMNMX R2, RZ, R2, !PT ;  /* 0x00000002ff02b209 */ /* 0x000fe40007800000 */
[----:B------:R-:W-:Y:S02]  /*9f70*/  @!P2 F2FP.F16.F32.PACK_AB R5, RZ, R5 ;  /* 0x00000005ff05a23e */ /* 0x000fe400000000ff */
[----:B------:R-:W-:-:S03]  /*9f80*/  @!P3 F2FP.F16.F32.PACK_AB R2, RZ, R2 ;  /* 0x00000002ff02b23e */ /* 0x000fc600000000ff */
[----:B------:R0:W-:Y:S04]  /*9f90*/  @!P2 STG.E.U16 desc[UR6][R8.64], R5 ;  /* 0x000000050800a986 */ /* 0x0001e8000c101506 */
[----:B------:R0:W-:Y:S02]  /*9fa0*/  @!P3 STG.E.U16 desc[UR6][R8.64+0x2], R2 ;  /* 0x000002020800b986 */ /* 0x0001e4000c101506 */
.L_x_105:
[----:B------:R-:W-:Y:S05]  /*9fb0*/  BSYNC.RECONVERGENT B2 ;  /* 0x0000000000027941 */ /* 0x000fea0003800200 */
.L_x_104:
[----:B------:R-:W5:Y:S01]  /*9fc0*/  LDCU UR4, c[0x0][0x3a8] ;  /* 0x00007500ff0477ac */ /* 0x000f620008000800 */
[----:B------:R-:W-:-:S04]  /*9fd0*/  IADD3 R3, PT, PT, R3, 0x3, RZ ;  /* 0x0000000303037810 */ /* 0x000fc80007ffe0ff */
[----:B-----5:R-:W-:-:S13]  /*9fe0*/  ISETP.GE.U32.AND P0, PT, R3, UR4, PT ;  /* 0x0000000403007c0c */ /* 0x020fda000bf06070 */
[----:B------:R-:W-:Y:S05]  /*9ff0*/  @P0 EXIT ;  /* 0x000000000000094d */ /* 0x000fea0003800000 */
        /* <DEDUP_REMOVED lines=11> */
.L_x_132:
[----:B------:R-:W5:Y:S02]  /*a0b0*/  LDCU UR4, c[0x0][0x3ac] ;  /* 0x00007580ff0477ac */ /* 0x000f640008000800 */
[----:B-----5:R-:W-:-:S13]  /*a0c0*/  ISETP.GE.U32.AND P0, PT, R39, UR4, PT ;  /* 0x0000000427007c0c */ /* 0x020fda000bf06070 */
[----:B0-234-:R-:W0:Y:S01]  /*a0d0*/  @!P0 LDC.64 R4, c[0x0][0x380] ;  /* 0x0000e000ff048b82 */ /* 0x01de220000000a00 */
[----:B-1----:R-:W-:-:S07]  /*a0e0*/  @!P0 IMAD R9, R3, UR4, R39 ;  /* 0x0000000403098c24 */ /* 0x002fce000f8e0227 */
        /* <DEDUP_REMOVED lines=9> */
[----:B0-----:R-:W-:-:S07]  /*a180*/  @!P1 IMAD R7, R3, UR4, R2 ;  /* 0x0000000403079c24 */ /* 0x001fce000f8e0202 */
[----:B------:R-:W0:Y:S02]  /*a190*/  @!P1 LDC.64 R10, c[0x0][0x398] ;  /* 0x0000e600ff0a9b82 */ /* 0x000e240000000a00 */
[----:B0-----:R-:W-:-:S06]  /*a1a0*/  @!P1 IMAD.WIDE.U32 R10, R39, 0x2, R10 ;  /* 0x00000002270a9825 */ /* 0x001fcc00078e000a */
[----:B------:R-:W5:Y:S01]  /*a1b0*/  @!P1 LDG.E.U16.CONSTANT R10, desc[UR6][R10.64+0x2] ;  /* 0x000002060a0a9981 */ /* 0x000f62000c1e9500 */
[----:B---3--:R-:W-:-:S05]  /*a1c0*/  @!P0 HADD2.F32 R0, -RZ, R0.H0_H0 ;  /* 0x20000000ff008230 */ /* 0x008fca0000004100 */
[----:B--2---:R-:W-:Y:S01]  /*a1d0*/  @!P0 FMUL R13, R0, R13 ;  /* 0x0000000d000d8220 */ /* 0x004fe20000400000 */
[----:B----4-:R-:W-:-:S03]  /*a1e0*/  @!P0 HADD2.F32 R0, -RZ, R6.H0_H0 ;  /* 0x20000006ff008230 */ /* 0x010fc60000004100 */
[----:B------:R-:W-:Y:S01]  /*a1f0*/  @!P0 FFMA R13, R48, R12, R13 ;  /* 0x0000000c300d8223 */ /* 0x000fe2000000000d */
[----:B-1----:R-:W-:Y:S02]  /*a200*/  @!P1 IMAD.WIDE.U32 R6, R7, 0x2, R8 ;  /* 0x0000000207069825 */ /* 0x002fe400078e0008 */
[----:B------:R-:W0:Y:S02]  /*a210*/  @!P1 LDC.64 R8, c[0x0][0x3a0] ;  /* 0x0000e800ff089b82 */ /* 0x000e240000000a00 */
[----:B------:R-:W-:-:S05]  /*a220*/  @!P0 FADD R13, R13, R0 ;  /* 0x000000000d0d8221 */ /* 0x000fca0000000000 */
[----:B------:R-:W-:-:S05]  /*a230*/  @!P0 F2FP.F16.F32.PACK_AB R13, RZ, R13 ;  /* 0x0000000dff0d823e */ /* 0x000fca00000000ff */
[----:B------:R1:W-:Y:S04]  /*a240*/  @!P0 STG.E.U16 desc[UR6][R4.64], R13 ;  /* 0x0000000d04008986 */ /* 0x0003e8000c101506 */
[----:B------:R-:W2:Y:S01]  /*a250*/  @!P1 LDG.E.U16 R0, desc[UR6][R6.64] ;  /* 0x0000000606009981 */ /* 0x000ea2000c1e1500 */
[----:B------:R-:W-:-:S04]  /*a260*/  IADD3 R2, PT, PT, R39, 0x2, RZ ;  /* 0x0000000227027810 */ /* 0x000fc80007ffe0ff */
[----:B------:R-:W-:Y:S01]  /*a270*/  ISETP.GE.U32.AND P0, PT, R2, UR4, PT ;  /* 0x0000000402007c0c */ /* 0x000fe2000bf06070 */
[----:B------:R-:W-:Y:S01]  /*a280*/  BSSY.RECONVERGENT B0, `(.L_x_136) ;  /* 0x000001a000007945 */ /* 0x000fe20003800200 */
[----:B--2---:R-:W-:-:S05]  /*a290*/  @!P1 HADD2.F32 R0, -RZ, R0.H0_H0 ;  /* 0x20000000ff009230 */ /* 0x004fca0000004100 */
[----:B0-----:R-:W-:Y:S01]  /*a2a0*/  @!P1 FMUL R0, R0, R9 ;  /* 0x0000000900009220 */ /* 0x001fe20000400000 */
[----:B-----5:R-:W-:-:S03]  /*a2b0*/  @!P1 HADD2.F32 R9, -RZ, R10.H0_H0 ;  /* 0x2000000aff099230 */ /* 0x020fc60000004100 */
[----:B------:R-:W-:-:S04]  /*a2c0*/  @!P1 FFMA R0, R57, R8, R0 ;  /* 0x0000000839009223 */ /* 0x000fc80000000000 */
[----:B------:R-:W-:-:S05]  /*a2d0*/  @!P1 FADD R0, R0, R9 ;  /* 0x0000000900009221 */ /* 0x000fca0000000000 */
[----:B------:R-:W-:-:S05]  /*a2e0*/  @!P1 F2FP.F16.F32.PACK_AB R0, RZ, R0 ;  /* 0x00000000ff00923e */ /* 0x000fca00000000ff */
[----:B------:R1:W-:Y:S01]  /*a2f0*/  @!P1 STG.E.U16 desc[UR6][R6.64], R0 ;  /* 0x0000000006009986 */ /* 0x0003e2000c101506 */
[----:B------:R-:W-:-:S04]  /*a300*/  IADD3 R8, PT, PT, R39, 0x3, RZ ;  /* 0x0000000327087810 */ /* 0x000fc80007ffe0ff */
[----:B------:R-:W-:Y:S01]  /*a310*/  ISETP.GE.U32.AND P2, PT, R8, UR4, PT ;  /* 0x0000000408007c0c */ /* 0x000fe2000bf46070 */
[----:B------:R-:W-:-:S12]  /*a320*/  @P0 BRA `(.L_x_137) ;  /* 0x00000000003c0947 */ /* 0x000fd80003800000 */
[----:B-1----:R-:W0:Y:S01]  /*a330*/  LDC.64 R4, c[0x0][0x380] ;  /* 0x0000e000ff047b82 */ /* 0x002e220000000a00 */
[----:B------:R-:W-:Y:S01]  /*a340*/  IMAD R9, R3, UR4, R2 ;  /* 0x0000000403097c24 */ /* 0x000fe2000f8e0202 */
        /* <DEDUP_REMOVED lines=13> */
.L_x_137:
[----:B------:R-:W-:Y:S05]  /*a420*/  BSYNC.RECONVERGENT B0 ;  /* 0x0000000000007941 */ /* 0x000fea0003800200 */
.L_x_136:
[----:B------:R-:W-:Y:S05]  /*a430*/  @P2 EXIT ;  /* 0x000000000000294d */ /* 0x000fea0003800000 */
[----:B01----:R-:W0:Y:S01]  /*a440*/  LDC.64 R4, c[0x0][0x380] ;  /* 0x0000e000ff047b82 */ /* 0x003e220000000a00 */
        /* <DEDUP_REMOVED lines=13> */
[----:B------:R-:W-:Y:S01]  /*a520*/  STG.E.U16 desc[UR6][R2.64], R0 ;  /* 0x0000000002007986 */ /* 0x000fe2000c101506 */
[----:B------:R-:W-:Y:S05]  /*a530*/  EXIT ;  /* 0x000000000000794d */ /* 0x000fea0003800000 */
.L_x_135:
[----:B------:R-:W5:Y:S01]  /*a540*/  LDCU UR4, c[0x0][0x3ac] ;  /* 0x00007580ff0477ac */ /* 0x000f620008000800 */
[----:B------:R-:W-:Y:S01]  /*a550*/  BSSY.RECONVERGENT B2, `(.L_x_138) ;  /* 0x0000029000027945 */ /* 0x000fe20003800200 */
[----:B-----5:R-:W-:-:S13]  /*a560*/  ISETP.GE.U32.AND P0, PT, R39, UR4, PT ;  /* 0x0000000427007c0c */ /* 0x020fda000bf06070 */
[----:B------:R-:W-:Y:S05]  /*a570*/  @P0 BRA `(.L_x_139) ;  /* 0x0000000000980947 */ /* 0x000fea0003800000 */
[----:B0-234-:R-:W0:Y:S01]  /*a580*/  LDC.64 R4, c[0x0][0x380] ;  /* 0x0000e000ff047b82 */ /* 0x01de220000000a00 */
[----:B-1----:R-:W-:Y:S01]  /*a590*/  IMAD R9, R3, UR4, R39 ;  /* 0x0000000403097c24 */ /* 0x002fe2000f8e0227 */
        /* <DEDUP_REMOVED lines=33> */
.L_x_141:
[----:B------:R-:W-:Y:S05]  /*a7b0*/  BSYNC.RECONVERGENT B3 ;  /* 0x0000000000037941 */ /* 0x000fea0003800200 */
.L_x_140:
[----:B------:R-:W-:-:S05]  /*a7c0*/  F2FP.F16.F32.PACK_AB R0, RZ, R0 ;  /* 0x00000000ff00723e */ /* 0x000fca00000000ff */
[----:B------:R0:W-:Y:S02]  /*a7d0*/  STG.E.U16 desc[UR6][R4.64], R0 ;  /* 0x0000000004007986 */ /* 0x0001e4000c101506 */
.L_x_139:
[----:B------:R-:W-:Y:S05]  /*a7e0*/  BSYNC.RECONVERGENT B2 ;  /* 0x0000000000027941 */ /* 0x000fea0003800200 */
.L_x_138:
[----:B------:R-:W5:Y:S01]  /*a7f0*/  LDCU UR4, c[0x0][0x3ac] ;  /* 0x00007580ff0477ac */ /* 0x000f620008000800 */
[----:B0-2---:R-:W-:Y:S01]  /*a800*/  IADD3 R0, PT, PT, R39, 0x1, RZ ;  /* 0x0000000127007810 */ /* 0x005fe20007ffe0ff */
[----:B------:R-:W-:Y:S03]  /*a810*/  BSSY.RECONVERGENT B2, `(.L_x_142) ;  /* 0x0000029000027945 */ /* 0x000fe60003800200 */
[----:B-----5:R-:W-:-:S13]  /*a820*/  ISETP.GE.U32.AND P0, PT, R0, UR4, PT ;  /* 0x0000000400007c0c */ /* 0x020fda000bf06070 */
[----:B------:R-:W-:Y:S05]  /*a830*/  @P0 BRA `(.L_x_143) ;  /* 0x0000000000980947 */ /* 0x000fea0003800000 */
[----:B---34-:R-:W0:Y:S01]  /*a840*/  LDC.64 R4, c[0x0][0x380] ;  /* 0x0000e000ff047b82 */ /* 0x018e220000000a00 */
[----:B-1----:R-:W-:Y:S01]  /*a850*/  IMAD R9, R3, UR4, R0 ;  /* 0x0000000403097c24 */ /* 0x002fe2000f8e0200 */
        /* <DEDUP_REMOVED lines=33> */
.L_x_145:
[----:B------:R-:W-:Y:S05]  /*aa70*/  BSYNC.RECONVERGENT B3 ;  /* 0x0000000000037941 */ /* 0x000fea0003800200 */
.L_x_144:
[----:B------:R-:W-:-:S05]  /*aa80*/  F2FP.F16.F32.PACK_AB R0, RZ, R0 ;  /* 0x00000000ff00723e */ /* 0x000fca00000000ff */
[----:B------:R0:W-:Y:S02]  /*aa90*/  STG.E.U16 desc[UR6][R4.64], R0 ;  /* 0x0000000004007986 */ /* 0x0001e4000c101506 */
.L_x_143:
[----:B------:R-:W-:Y:S05]  /*aaa0*/  BSYNC.RECONVERGENT B2 ;  /* 0x0000000000027941 */ /* 0x000fea0003800200 */
.L_x_142:
[----:B------:R-:W2:Y:S01]  /*aab0*/  LDCU UR4, c[0x0][0x3ac] ;  /* 0x00007580ff0477ac */ /* 0x000ea20008000800 */
[----:B0-----:R-:W-:Y:S01]  /*aac0*/  IADD3 R0, PT, PT, R39, 0x2, RZ ;  /* 0x0000000227007810 */ /* 0x001fe20007ffe0ff */
[----:B------:R-:W-:Y:S03]  /*aad0*/  BSSY.RECONVERGENT B2, `(.L_x_146) ;  /* 0x0000029000027945 */ /* 0x000fe60003800200 */
[----:B--2---:R-:W-:-:S13]  /*aae0*/  ISETP.GE.U32.AND P0, PT, R0, UR4, PT ;  /* 0x0000000400007c0c */ /* 0x004fda000bf06070 */
        /* <DEDUP_REMOVED lines=36> */
.L_x_149:
[----:B------:R-:W-:Y:S05]  /*ad30*/  BSYNC.RECONVERGENT B3 ;  /* 0x0000000000037941 */ /* 0x000fea0003800200 */
.L_x_148:
[----:B------:R-:W-:-:S05]  /*ad40*/  F2FP.F16.F32.PACK_AB R0, RZ, R0 ;  /* 0x00000000ff00723e */ /* 0x000fca00000000ff */
[----:B------:R0:W-:Y:S02]  /*ad50*/  STG.E.U16 desc[UR6][R4.64], R0 ;  /* 0x0000000004007986 */ /* 0x0001e4000c101506 */
.L_x_147:
[----:B------:R-:W-:Y:S05]  /*ad60*/  BSYNC.RECONVERGENT B2 ;  /* 0x0000000000027941 */ /* 0x000fea0003800200 */
.L_x_146:
[----:B------:R-:W2:Y:S01]  /*ad70*/  LDCU UR5, c[0x0][0x3ac] ;  /* 0x00007580ff0577ac */ /* 0x000ea20008000800 */
[----:B0-----:R-:W-:-:S04]  /*ad80*/  IADD3 R0, PT, PT, R39, 0x3, RZ ;  /* 0x0000000327007810 */ /* 0x001fc80007ffe0ff */
[----:B--2---:R-:W-:-:S13]  /*ad90*/  ISETP.GE.U32.AND P0, PT, R0, UR5, PT ;  /* 0x0000000500007c0c */ /* 0x004fda000bf06070 */
[----:B------:R-:W-:Y:S05]  /*ada0*/  @P0 EXIT ;  /* 0x000000000000094d */ /* 0x000fea0003800000 */
[----:B---34-:R-:W0:Y:S01]  /*adb0*/  LDC.64 R4, c[0x0][0x380] ;  /* 0x0000e000ff047b82 */ /* 0x018e220000000a00 */
[----:B------:R-:W-:Y:S01]  /*adc0*/  IMAD R3, R3, UR5, R0 ;  /* 0x0000000503037c24 */ /* 0x000fe2000f8e0200 */
[----:B------:R-:W2:Y:S06]  /*add0*/  LDCU.64 UR4, c[0x0][0x3a0] ;  /* 0x00007400ff0477ac */ /* 0x000eac0008000a00 */
[----:B-1----:R-:W1:Y:S01]  /*ade0*/  LDC.64 R6, c[0x0][0x398] ;  /* 0x0000e600ff067b82 */ /* 0x002e620000000a00 */
[----:B0-----:R-:W-:-:S05]  /*adf0*/  IMAD.WIDE.U32 R4, R3, 0x2, R4 ;  /* 0x0000000203047825 */ /* 0x001fca00078e0004 */
[----:B------:R-:W3:Y:S01]  /*ae00*/  LDG.E.U16 R0, desc[UR6][R4.64] ;  /* 0x0000000604007981 */ /* 0x000ee2000c1e1500 */
[----:B-1----:R-:W-:-:S06]  /*ae10*/  IMAD.WIDE.U32 R6, R39, 0x2, R6 ;  /* 0x0000000227067825 */ /* 0x002fcc00078e0006 */
[----:B------:R-:W4:Y:S01]  /*ae20*/  LDG.E.U16.CONSTANT R6, desc[UR6][R6.64+0x6] ;  /* 0x0000060606067981 */ /* 0x000f22000c1e9500 */
[----:B------:R-:W-:Y:S01]  /*ae30*/  HFMA2 R9, -RZ, RZ, 0.96630859375, -0.0022525787353515625 ;  /* 0x3bbb989dff097431 */ /* 0x000fe200000001ff */
[----:B------:R-:W-:Y:S01]  /*ae40*/  BSSY.RECONVERGENT B2, `(.L_x_150) ;  /* 0x000001a000027945 */ /* 0x000fe20003800200 */
[----:B---3--:R-:W-:-:S05]  /*ae50*/  HADD2.F32 R0, -RZ, R0.H0_H0 ;  /* 0x20000000ff007230 */ /* 0x008fca0000004100 */
[----:B--2---:R-:W-:Y:S01]  /*ae60*/  FMUL R0, R0, UR5 ;  /* 0x0000000500007c20 */ /* 0x004fe20008400000 */
[----:B----4-:R-:W-:-:S03]  /*ae70*/  HADD2.F32 R3, -RZ, R6.H0_H0 ;  /* 0x20000006ff037230 */ /* 0x010fc60000004100 */
        /* <DEDUP_REMOVED lines=22> */
.L_x_151:
[----:B------:R-:W-:Y:S05]  /*afe0*/  BSYNC.RECONVERGENT B2 ;  /* 0x0000000000027941 */ /* 0x000fea0003800200 */
.L_x_150:
[----:B------:R-:W-:-:S05]  /*aff0*/  F2FP.F16.F32.PACK_AB R0, RZ, R0 ;  /* 0x00000000ff00723e */ /* 0x000fca00000000ff */
[----:B------:R-:W-:Y:S01]  /*b000*/  STG.E.U16 desc[UR6][R4.64], R0 ;  /* 0x0000000004007986 */ /* 0x000fe2000c101506 */
[----:B------:R-:W-:Y:S05]  /*b010*/  EXIT ;  /* 0x000000000000794d */ /* 0x000fea0003800000 */
.L_x_134:
[----:B------:R-:W5:Y:S01]  /*b020*/  LDCU UR4, c[0x0][0x3ac] ;  /* 0x00007580ff0477ac */ /* 0x000f620008000800 */
[C---:B------:R-:W-:Y:S01]  /*b030*/  IADD3 R14, PT, PT, R39.reuse, 0x1, RZ ;  /* 0x00000001270e7810 */ /* 0x040fe20007ffe0ff */
[----:B------:R-:W-:Y:S01]  /*b040*/  BSSY.RECONVERGENT B0, `(.L_x_152) ;  /* 0x000002f000007945 */ /* 0x000fe20003800200 */
[C---:B01----:R-:W-:Y:S02]  /*b050*/  IADD3 R6, PT, PT, R39.reuse, 0x2, RZ ;  /* 0x0000000227067810 */ /* 0x043fe40007ffe0ff */
[C---:B------:R-:W-:Y:S02]  /*b060*/  IADD3 R2, PT, PT, R39.reuse, 0x3, RZ ;  /* 0x0000000327027810 */ /* 0x040fe40007ffe0ff */
[----:B-----5:R-:W-:Y:S02]  /*b070*/  ISETP.GE.U32.AND P2, PT, R39, UR4, PT ;  /* 0x0000000427007c0c */ /* 0x020fe4000bf46070 */
[----:B------:R-:W-:Y:S02]  /*b080*/  ISETP.GE.U32.AND P4, PT, R14, UR4, PT ;  /* 0x000000040e007c0c */ /* 0x000fe4000bf86070 */
[----:B------:R-:W-:-:S02]  /*b090*/  ISETP.GE.U32.AND P1, PT, R6, UR4, PT ;  /* 0x0000000406007c0c */ /* 0x000fc4000bf26070 */
[----:B------:R-:W-:-:S07]  /*b0a0*/  ISETP.GE.U32.AND P0, PT, R2, UR4, PT ;  /* 0x0000000402007c0c */ /* 0x000fce000bf06070 */
[----:B------:R-:W-:Y:S06]  /*b0b0*/  @P2 BRA `(.L_x_153) ;  /* 0x00000000009c2947 */ /* 0x000fec0003800000 */
[----:B--234-:R-:W0:Y:S01]  /*b0c0*/  LDC.64 R4, c[0x0][0x380] ;  /* 0x0000e000ff047b82 */ /* 0x01ce220000000a00 */
[----:B------:R-:W-:Y:S01]  /*b0d0*/  IMAD R7, R3, UR4, R39 ;  /* 0x0000000403077c24 */ /* 0x000fe2000f8e0227 */
        /* <DEDUP_REMOVED lines=37> */
.L_x_153:
[----:B------:R-:W-:Y:S05]  /*b330*/  BSYNC.RECONVERGENT B0 ;  /* 0x0000000000007941 */ /* 0x000fea0003800200 */
.L_x_152:
[----:B------:R-:W-:Y:S04]  /*b340*/  BSSY.RECONVERGENT B0, `(.L_x_154) ;  /* 0x0000029000007945 */ /* 0x000fe80003800200 */
[----:B------:R-:W-:Y:S05]  /*b350*/  @P4 BRA `(.L_x_155) ;  /* 0x00000000009c4947 */ /* 0x000fea0003800000 */
[----:B0-234-:R-:W0:Y:S01]  /*b360*/  LDC.64 R4, c[0x0][0x380] ;  /* 0x0000e000ff047b82 */ /* 0x01de220000000a00 */
        /* <DEDUP_REMOVED lines=38> */
.L_x_155:
[----:B------:R-:W-:Y:S05]  /*b5d0*/  BSYNC.RECONVERGENT B0 ;  /* 0x0000000000007941 */ /* 0x000fea0003800200 */
.L_x_154:
[----:B------:R-:W-:Y:S04]  /*b5e0*/  BSSY.RECONVERGENT B0, `(.L_x_156) ;  /* 0x0000029000007945 */ /* 0x000fe80003800200 */
[----:B------:R-:W-:Y:S05]  /*b5f0*/  @P1 BRA `(.L_x_157) ;  /* 0x00000000009c1947 */ /* 0x000fea0003800000 */
[----:B01234-:R-:W0:Y:S01]  /*b600*/  LDC.64 R4, c[0x0][0x380] ;  /* 0x0000e000ff047b82 */ /* 0x01fe220000000a00 */
        /* <DEDUP_REMOVED lines=38> */
.L_x_157:
[----:B------:R-:W-:Y:S05]  /*b870*/  BSYNC.RECONVERGENT B0 ;  /* 0x0000000000007941 */ /* 0x000fea0003800200 */
.L_x_156:
[----:B------:R-:W-:Y:S05]  /*b880*/  @P0 EXIT ;  /* 0x000000000000094d */ /* 0x000fea0003800000 */
        /* <DEDUP_REMOVED lines=38> */
[----:B------:R-:W-:Y:S01]  /*baf0*/  STG.E.U16 desc[UR6][R2.64], R4 ;  /* 0x0000000402007986 */ /* 0x000fe2000c101506 */
[----:B------:R-:W-:Y:S05]  /*bb00*/  EXIT ;  /* 0x000000000000794d */ /* 0x000fea0003800000 */
.L_x_133:
        /* <DEDUP_REMOVED lines=13> */
[----:B0-----:R-:W-:-:S04]  /*bbe0*/  @!P1 IMAD R7, R3, UR4, R2 ;  /* 0x0000000403079c24 */ /* 0x001fc8000f8e0202 */
[----:B-1----:R-:W-:-:S04]  /*bbf0*/  @!P1 IMAD.WIDE.U32 R8, R7, 0x2, R8 ;  /* 0x0000000207089825 */ /* 0x002fc800078e0008 */
[----:B---3--:R-:W-:-:S05]  /*bc00*/  @!P0 HADD2.F32 R0, -RZ, R0.H0_H0 ;  /* 0x20000000ff008230 */ /* 0x008fca0000004100 */
[----:B--2---:R-:W-:-:S04]  /*bc10*/  @!P0 FMUL R11, R0, R11 ;  /* 0x0000000b000b8220 */ /* 0x004fc80000400000 */
[----:B------:R-:W-:Y:S01]  /*bc20*/  @!P0 FFMA R48, R48, R10, R11 ;  /* 0x0000000a30308223 */ /* 0x000fe2000000000b */
[----:B----4-:R-:W-:Y:S01]  /*bc30*/  @!P0 HADD2.F32 R13, -RZ, R6.H0_H0 ;  /* 0x20000006ff0d8230 */ /* 0x010fe20000004100 */
[----:B------:R-:W0:Y:S04]  /*bc40*/  @!P1 LDC.64 R10, c[0x0][0x398] ;  /* 0x0000e600ff0a9b82 */ /* 0x000e280000000a00 */
[----:B------:R-:W-:-:S04]  /*bc50*/  @!P0 FADD R48, R48, R13 ;  /* 0x0000000d30308221 */ /* 0x000fc80000000000 */
[----:B------:R-:W1:Y:S01]  /*bc60*/  @!P1 LDC.64 R6, c[0x0][0x3a0] ;  /* 0x0000e800ff069b82 */ /* 0x000e620000000a00 */
[----:B------:R-:W-:-:S04]  /*bc70*/  @!P0 FMNMX R48, RZ, R48, !PT ;  /* 0x00000030ff308209 */ /* 0x000fc80007800000 */
[----:B------:R-:W-:-:S05]  /*bc80*/  @!P0 F2FP.F16.F32.PACK_AB R48, RZ, R48 ;  /* 0x00000030ff30823e */ /* 0x000fca00000000ff */
[----:B------:R2:W-:Y:S04]  /*bc90*/  @!P0 STG.E.U16 desc[UR6][R4.64], R48 ;  /* 0x0000003004008986 */ /* 0x0005e8000c101506 */
[----:B------:R-:W3:Y:S01]  /*bca0*/  @!P1 LDG.E.U16 R0, desc[UR6][R8.64] ;  /* 0x0000000608009981 */ /* 0x000ee2000c1e1500 */
[----:B0-----:R-:W-:-:S06]  /*bcb0*/  @!P1 IMAD.WIDE.U32 R10, R39, 0x2, R10 ;  /* 0x00000002270a9825 */ /* 0x001fcc00078e000a */
[----:B------:R-:W4:Y:S01]  /*bcc0*/  @!P1 LDG.E.U16.CONSTANT R10, desc[UR6][R10.64+0x2] ;  /* 0x000002060a0a9981 */ /* 0x000f22000c1e9500 */
[C---:B------:R-:W-:Y:S01]  /*bcd0*/  IADD3 R2, PT, PT, R39.reuse, 0x2, RZ ;  /* 0x0000000227027810 */ /* 0x040fe20007ffe0ff */
[----:B------:R-:W-:Y:S01]  /*bce0*/  BSSY.RECONVERGENT B0, `(.L_x_158) ;  /* 0x000001d000007945 */ /* 0x000fe20003800200 */
[----:B------:R-:W-:Y:S02]  /*bcf0*/  IADD3 R12, PT, PT, R39, 0x3, RZ ;  /* 0x00000003270c7810 */ /* 0x000fe40007ffe0ff */
[----:B------:R-:W-:Y:S02]  /*bd00*/  ISETP.GE.U32.AND P0, PT, R2, UR4, PT ;  /* 0x0000000402007c0c */ /* 0x000fe4000bf06070 */
[----:B------:R-:W-:Y:S01]  /*bd10*/  ISETP.GE.U32.AND P2, PT, R12, UR4, PT ;  /* 0x000000040c007c0c */ /* 0x000fe2000bf46070 */
[----:B---3--:R-:W-:-:S05]  /*bd20*/  @!P1 HADD2.F32 R0, -RZ, R0.H0_H0 ;  /* 0x20000000ff009230 */ /* 0x008fca0000004100 */
[----:B-1----:R-:W-:Y:S01]  /*bd30*/  @!P1 FMUL R0, R0, R7 ;  /* 0x0000000700009220 */ /* 0x002fe20000400000 */
[----:B----4-:R-:W-:-:S03]  /*bd40*/  @!P1 HADD2.F32 R7, -RZ, R10.H0_H0 ;  /* 0x2000000aff079230 */ /* 0x010fc60000004100 */
[----:B------:R-:W-:-:S04]  /*bd50*/  @!P1 FFMA R0, R57, R6, R0 ;  /* 0x0000000639009223 */ /* 0x000fc80000000000 */
[----:B------:R-:W-:-:S05]  /*bd60*/  @!P1 FADD R0, R0, R7 ;  /* 0x0000000700009221 */ /* 0x000fca0000000000 */
[----:B------:R-:W-:-:S04]  /*bd70*/  @!P1 FMNMX R0, RZ, R0, !PT ;  /* 0x00000000ff009209 */ /* 0x000fc80007800000 */
[----:B------:R-:W-:-:S05]  /*bd80*/  @!P1 F2FP.F16.F32.PACK_AB R0, RZ, R0 ;  /* 0x00000000ff00923e */ /* 0x000fca00000000ff */
[----:B------:R2:W-:Y:S01]  /*bd90*/  @!P1 STG.E.U16 desc[UR6][R8.64], R0 ;  /* 0x0000000008009986 */ /* 0x0005e2000c101506 */
[----:B------:R-:W-:Y:S05]  /*bda0*/  @P0 BRA `(.L_x_159) ;  /* 0x0000000000400947 */ /* 0x000fea0003800000 */
[----:B--2---:R-:W0:Y:S01]  /*bdb0*/  LDC.64 R4, c[0x0][0x380] ;  /* 0x0000e000ff047b82 */ /* 0x004e220000000a00 */
        /* <DEDUP_REMOVED lines=12> */
[----:B------:R-:W-:-:S04]  /*be80*/  FMNMX R9, RZ, R9, !PT ;  /* 0x00000009ff097209 */ /* 0x000fc80007800000 */
[----:B------:R-:W-:-:S05]  /*be90*/  F2FP.F16.F32.PACK_AB R9, RZ, R9 ;  /* 0x00000009ff09723e */ /* 0x000fca00000000ff */
[----:B------:R0:W-:Y:S02]  /*bea0*/  STG.E.U16 desc[UR6][R4.64], R9 ;  /* 0x0000000904007986 */ /* 0x0001e4000c101506 */
.L_x_159:
[----:B------:R-:W-:Y:S05]  /*beb0*/  BSYNC.RECONVERGENT B0 ;  /* 0x0000000000007941 */ /* 0x000fea0003800200 */
.L_x_158:
[----:B------:R-:W-:Y:S05]  /*bec0*/  @P2 EXIT ;  /* 0x000000000000294d */ /* 0x000fea0003800000 */
[----:B0-2---:R-:W0:Y:S01]  /*bed0*/  LDC.64 R4, c[0x0][0x380] ;  /* 0x0000e000ff047b82 */ /* 0x005e220000000a00 */
        /* <DEDUP_REMOVED lines=14> */
[----:B------:R-:W-:Y:S01]  /*bfc0*/  STG.E.U16 desc[UR6][R4.64], R0 ;  /* 0x0000000004007986 */ /* 0x000fe2000c101506 */
[----:B------:R-:W-:Y:S05]  /*bfd0*/  EXIT ;  /* 0x000000000000794d */ /* 0x000fea0003800000 */
.L_x_49:
        /* <DEDUP_REMOVED lines=14> */
.L_x_162:
[----:B------:R-:W0:Y:S01]  /*c0c0*/  LDC R0, c[0x0][0x3ac] ;  /* 0x0000eb00ff007b82 */ /* 0x000e220000000800 */
[C---:B------:R-:W-:Y:S01]  /*c0d0*/  IADD3 R7, PT, PT, R39.reuse, 0x1, RZ ;  /* 0x0000000127077810 */ /* 0x040fe20007ffe0ff */
[----:B------:R-:W-:Y:S01]  /*c0e0*/  BSSY.RECONVERGENT B0, `(.L_x_166) ;  /* 0x0000012000007945 */ /* 0x000fe20003800200 */
[C---:B------:R-:W-:Y:S02]  /*c0f0*/  IADD3 R9, PT, PT, R39.reuse, 0x2, RZ ;  /* 0x0000000227097810 */ /* 0x040fe40007ffe0ff */
[----:B------:R-:W-:-:S03]  /*c100*/  IADD3 R11, PT, PT, R39, 0x3, RZ ;  /* 0x00000003270b7810 */ /* 0x000fc60007ffe0ff */
[----:B--234-:R-:W1:Y:S01]  /*c110*/  LDC.64 R4, c[0x0][0x380] ;  /* 0x0000e000ff047b82 */ /* 0x01ce620000000a00 */
[-C--:B0-----:R-:W-:Y:S02]  /*c120*/  ISETP.GE.U32.AND P0, PT, R39, R0.reuse, PT ;  /* 0x000000002700720c */ /* 0x081fe40003f06070 */
[-C--:B------:R-:W-:Y:S01]  /*c130*/  ISETP.GE.U32.AND P1, PT, R7, R0.reuse, PT ;  /* 0x000000000700720c */ /* 0x080fe20003f26070 */
[-C--:B------:R-:W-:Y:S01]  /*c140*/  IMAD R7, R3, R0.reuse, R39 ;  /* 0x0000000003077224 */ /* 0x080fe200078e0227 */
[-C--:B------:R-:W-:Y:S02]  /*c150*/  ISETP.GE.U32.AND P2, PT, R9, R0.reuse, PT ;  /* 0x000000000900720c */ /* 0x080fe40003f46070 */
[----:B------:R-:W-:Y:S01]  /*c160*/  ISETP.GE.U32.AND P3, PT, R11, R0, PT ;  /* 0x000000000b00720c */ /* 0x000fe20003f66070 */
[----:B-1----:R-:W-:-:S06]  /*c170*/  IMAD.WIDE.U32 R4, R7, 0x2, R4 ;  /* 0x0000000207047825 */ /* 0x002fcc00078e0004 */
[----:B------:R-:W-:Y:S06]  /*c180*/  @P0 BRA `(.L_x_167) ;  /* 0x00000000001c0947 */ /* 0x000fec0003800000 */
[----:B------:R-:W2:Y:S01]  /*c190*/  LDG.E.U16 R0, desc[UR6][R4.64] ;  /* 0x0000000604007981 */ /* 0x000ea2000c1e1500 */
[----:B------:R-:W0:Y:S01]  /*c1a0*/  LDCU UR4, c[0x0][0x3a0] ;  /* 0x00007400ff0477ac */ /* 0x000e220008000800 */
[----:B--2---:R-:W-:-:S05]  /*c1b0*/  HADD2.F32 R0, -RZ, R0.H0_H0 ;  /* 0x20000000ff007230 */ /* 0x004fca0000004100 */
[----:B------:R-:W-:-:S04]  /*c1c0*/  FMUL R7, R0, UR8 ;  /* 0x0000000800077c20 */ /* 0x000fc80008400000 */
[----:B0-----:R-:W-:-:S05]  /*c1d0*/  FFMA R7, R52, UR4, R7 ;  /* 0x0000000434077c23 */ /* 0x001fca0008000007 */
[----:B------:R-:W-:-:S05]  /*c1e0*/  F2FP.F16.F32.PACK_AB R7, RZ, R7 ;  /* 0x00000007ff07723e */ /* 0x000fca00000000ff */
[----:B------:R0:W-:Y:S02]  /*c1f0*/  STG.E.U16 desc[UR6][R4.64], R7 ;  /* 0x0000000704007986 */ /* 0x0001e4000c101506 */
.L_x_167:
[----:B------:R-:W-:Y:S05]  /*c200*/  BSYNC.RECONVERGENT B0 ;  /* 0x0000000000007941 */ /* 0x000fea0003800200 */
.L_x_166:
[----:B------:R-:W-:Y:S04]  /*c210*/  BSSY.RECONVERGENT B0, `(.L_x_168) ;  /* 0x0000009000007945 */ /* 0x000fe80003800200 */
[----:B------:R-:W-:Y:S05]  /*c220*/  @P1 BRA `(.L_x_169) ;  /* 0x00000000001c1947 */ /* 0x000fea0003800000 */
[----:B------:R-:W2:Y:S01]  /*c230*/  LDG.E.U16 R0, desc[UR6][R4.64+0x2] ;  /* 0x0000020604007981 */ /* 0x000ea2000c1e1500 */
[----:B------:R-:W1:Y:S01]  /*c240*/  LDCU UR4, c[0x0][0x3a0] ;  /* 0x00007400ff0477ac */ /* 0x000e620008000800 */
[----:B--2---:R-:W-:-:S05]  /*c250*/  HADD2.F32 R0, -RZ, R0.H0_H0 ;  /* 0x20000000ff007230 */ /* 0x004fca0000004100 */
[----:B------:R-:W-:-:S04]  /*c260*/  FMUL R0, R0, UR8 ;  /* 0x0000000800007c20 */ /* 0x000fc80008400000 */
[----:B-1----:R-:W-:-:S05]  /*c270*/  FFMA R0, R49, UR4, R0 ;  /* 0x0000000431007c23 */ /* 0x002fca0008000000 */
[----:B------:R-:W-:-:S05]  /*c280*/  F2FP.F16.F32.PACK_AB R0, RZ, R0 ;  /* 0x00000000ff00723e */ /* 0x000fca00000000ff */
[----:B------:R1:W-:Y:S02]  /*c290*/  STG.E.U16 desc[UR6][R4.64+0x2], R0 ;  /* 0x0000020004007986 */ /* 0x0003e4000c101506 */
.L_x_169:
[----:B------:R-:W-:Y:S05]  /*c2a0*/  BSYNC.RECONVERGENT B0 ;  /* 0x0000000000007941 */ /* 0x000fea0003800200 */
.L_x_168:
[----:B------:R-:W-:Y:S04]  /*c2b0*/  BSSY.RECONVERGENT B0, `(.L_x_170) ;  /* 0x0000009000007945 */ /* 0x000fe80003800200 */
[----:B------:R-:W-:Y:S05]  /*c2c0*/  @P2 BRA `(.L_x_171) ;  /* 0x00000000001c2947 */ /* 0x000fea0003800000 */
[----:B-1----:R-:W2:Y:S01]  /*c2d0*/  LDG.E.U16 R0, desc[UR6][R4.64+0x4] ;  /* 0x0000040604007981 */ /* 0x002ea2000c1e1500 */
[----:B------:R-:W1:Y:S01]  /*c2e0*/  LDCU UR4, c[0x0][0x3a0] ;  /* 0x00007400ff0477ac */ /* 0x000e620008000800 */
[----:B--2---:R-:W-:-:S05]  /*c2f0*/  HADD2.F32 R0, -RZ, R0.H0_H0 ;  /* 0x20000000ff007230 */ /* 0x004fca0000004100 */
[----:B0-----:R-:W-:-:S04]  /*c300*/  FMUL R7, R0, UR8 ;  /* 0x0000000800077c20 */ /* 0x001fc80008400000 */
[----:B-1----:R-:W-:-:S05]  /*c310*/  FFMA R7, R50, UR4, R7 ;  /* 0x0000000432077c23 */ /* 0x002fca0008000007 */
[----:B------:R-:W-:-:S05]  /*c320*/  F2FP.F16.F32.PACK_AB R7, RZ, R7 ;  /* 0x00000007ff07723e */ /* 0x000fca00000000ff */
[----:B------:R2:W-:Y:S02]  /*c330*/  STG.E.U16 desc[UR6][R4.64+0x4], R7 ;  /* 0x0000040704007986 */ /* 0x0005e4000c101506 */
.L_x_171:
[----:B------:R-:W-:Y:S05]  /*c340*/  BSYNC.RECONVERGENT B0 ;  /* 0x0000000000007941 */ /* 0x000fea0003800200 */
.L_x_170:
[----:B------:R-:W-:Y:S05]  /*c350*/  @P3 BRA `(.L_x_161) ;  /* 0x0000001400803947 */ /* 0x000fea0003800000 */
[----:B-1----:R-:W3:Y:S01]  /*c360*/  LDG.E.U16 R0, desc[UR6][R4.64+0x6] ;  /* 0x0000060604007981 */ /* 0x002ee2000c1e1500 */
[----:B------:R-:W1:Y:S01]  /*c370*/  LDCU UR4, c[0x0][0x3a0] ;  /* 0x00007400ff0477ac */ /* 0x000e620008000800 */
[----:B---3--:R-:W-:-:S05]  /*c380*/  HADD2.F32 R0, -RZ, R0.H0_H0 ;  /* 0x20000000ff007230 */ /* 0x008fca0000004100 */
[----:B------:R-:W-:-:S04]  /*c390*/  FMUL R0, R0, UR8 ;  /* 0x0000000800007c20 */ /* 0x000fc80008400000 */
[----:B-1----:R-:W-:-:S05]  /*c3a0*/  FFMA R0, R51, UR4, R0 ;  /* 0x0000000433007c23 */ /* 0x002fca0008000000 */
[----:B------:R-:W-:-:S05]  /*c3b0*/  F2FP.F16.F32.PACK_AB R0, RZ, R0 ;  /* 0x00000000ff00723e */ /* 0x000fca00000000ff */
[----:B------:R1:W-:Y:S01]  /*c3c0*/  STG.E.U16 desc[UR6][R4.64+0x6], R0 ;  /* 0x0000060004007986 */ /* 0x0003e2000c101506 */
[----:B------:R-:W-:Y:S05]  /*c3d0*/  BRA `(.L_x_161) ;  /* 0x0000001400607947 */ /* 0x000fea0003800000 */
.L_x_165:
[----:B------:R-:W0:Y:S01]  /*c3e0*/  LDCU UR4, c[0x0][0x3ac] ;  /* 0x00007580ff0477ac */ /* 0x000e220008000800 */
[----:B--234-:R-:W1:Y:S01]  /*c3f0*/  LDC.64 R4, c[0x0][0x380] ;  /* 0x0000e000ff047b82 */ /* 0x01ce620000000a00 */
[----:B------:R-:W-:Y:S01]  /*c400*/  BSSY.RECONVERGENT B3, `(.L_x_172) ;  /* 0x0000023000037945 */ /* 0x000fe20003800200 */
[----:B0-----:R-:W-:Y:S01]  /*c410*/  ISETP.GE.U32.AND P0, PT, R39, UR4, PT ;  /* 0x0000000427007c0c */ /* 0x001fe2000bf06070 */
[----:B------:R-:W-:-:S04]  /*c420*/  IMAD R7, R3, UR4, R39 ;  /* 0x0000000403077c24 */ /* 0x000fc8000f8e0227 */
[----:B-1----:R-:W-:-:S08]  /*c430*/  IMAD.WIDE.U32 R4, R7, 0x2, R4 ;  /* 0x0000000207047825 */ /* 0x002fd000078e0004 */
[----:B------:R-:W-:Y:S05]  /*c440*/  @P0 BRA `(.L_x_173) ;  /* 0x0000000000780947 */ /* 0x000fea0003800000 */
[----:B------:R-:W2:Y:S01]  /*c450*/  LDG.E.U16 R0, desc[UR6][R4.64] ;  /* 0x0000000604007981 */ /* 0x000ea2000c1e1500 */
[----:B------:R-:W0:Y:S01]  /*c460*/  LDCU UR4, c[0x0][0x3a0] ;  /* 0x00007400ff0477ac */ /* 0x000e220008000800 */
[----:B------:R-:W-:Y:S01]  /*c470*/  HFMA2 R9, -RZ, RZ, 0.96630859375, -0.0022525787353515625 ;  /* 0x3bbb989dff097431 */ /* 0x000fe200000001ff */
[----:B------:R-:W-:Y:S01]  /*c480*/  BSSY.RECONVERGENT B4, `(.L_x_174) ;  /* 0x0000018000047945 */ /* 0x000fe20003800200 */
[----:B--2---:R-:W-:-:S05]  /*c490*/  HADD2.F32 R0, -RZ, R0.H0_H0 ;  /* 0x20000000ff007230 */ /* 0x004fca0000004100 */
[----:B------:R-:W-:-:S04]  /*c4a0*/  FMUL R7, R0, UR8 ;  /* 0x0000000800077c20 */ /* 0x000fc80008400000 */
[----:B0-----:R-:W-:Y:S01]  /*c4b0*/  FFMA R2, R52, UR4, R7 ;  /* 0x0000000434027c23 */ /* 0x001fe20008000007 */
        /* <DEDUP_REMOVED lines=20> */
.L_x_175:
[----:B------:R-:W-:Y:S05]  /*c600*/  BSYNC.RECONVERGENT B4 ;  /* 0x0000000000047941 */ /* 0x000fea0003800200 */
.L_x_174:
[----:B------:R-:W-:-:S05]  /*c610*/  F2FP.F16.F32.PACK_AB R0, RZ, R0 ;  /* 0x00000000ff00723e */ /* 0x000fca00000000ff */
[----:B------:R0:W-:Y:S02]  /*c620*/  STG.E.U16 desc[UR6][R4.64], R0 ;  /* 0x0000000004007986 */ /* 0x0001e4000c101506 */
.L_x_173:
[----:B------:R-:W-:Y:S05]  /*c630*/  BSYNC.RECONVERGENT B3 ;  /* 0x0000000000037941 */ /* 0x000fea0003800200 */
.L_x_172:
[----:B------:R-:W1:Y:S01]  /*c640*/  LDCU UR4, c[0x0][0x3ac] ;  /* 0x00007580ff0477ac */ /* 0x000e620008000800 */
[----:B0-----:R-:W-:Y:S01]  /*c650*/  IADD3 R0, PT, PT, R39, 0x1, RZ ;  /* 0x0000000127007810 */ /* 0x001fe20007ffe0ff */
[----:B------:R-:W-:Y:S03]  /*c660*/  BSSY.RECONVERGENT B3, `(.L_x_176) ;  /* 0x0000021000037945 */ /* 0x000fe60003800200 */
[----:B-1----:R-:W-:-:S13]  /*c670*/  ISETP.GE.U32.AND P0, PT, R0, UR4, PT ;  /* 0x0000000400007c0c */ /* 0x002fda000bf06070 */
[----:B------:R-:W-:Y:S05]  /*c680*/  @P0 BRA `(.L_x_177) ;  /* 0x0000000000780947 */ /* 0x000fea0003800000 */
[----:B------:R-:W2:Y:S01]  /*c690*/  LDG.E.U16 R0, desc[UR6][R4.64+0x2] ;  /* 0x0000020604007981 */ /* 0x000ea2000c1e1500 */
[----:B------:R-:W0:Y:S01]  /*c6a0*/  LDCU.64 UR10, c[0x0][0x3a0] ;  /* 0x00007400ff0a77ac */ /* 0x000e220008000a00 */
[----:B------:R-:W-:Y:S01]  /*c6b0*/  HFMA2 R7, -RZ, RZ, 0.96630859375, -0.0022525787353515625 ;  /* 0x3bbb989dff077431 */ /* 0x000fe200000001ff */
[----:B------:R-:W-:Y:S01]  /*c6c0*/  MOV R9, 0x437c0000 ;  /* 0x437c000000097802 */ /* 0x000fe20000000f00 */
[----:B------:R-:W-:Y:S01]  /*c6d0*/  BSSY.RECONVERGENT B4, `(.L_x_178) ;  /* 0x0000017000047945 */ /* 0x000fe20003800200 */
[----:B--2---:R-:W-:-:S05]  /*c6e0*/  HADD2.F32 R0, -RZ, R0.H0_H0 ;  /* 0x20000000ff007230 */ /* 0x004fca0000004100 */
[----:B0-----:R-:W-:-:S04]  /*c6f0*/  FMUL R0, R0, UR11 ;  /* 0x0000000b00007c20 */ /* 0x001fc80008400000 */
[----:B------:R-:W-:-:S04]  /*c700*/  FFMA R2, R49, UR10, R0 ;  /* 0x0000000a31027c23 */ /* 0x000fc80008000000 */
        /* <DEDUP_REMOVED lines=19> */
.L_x_179:
[----:B------:R-:W-:Y:S05]  /*c840*/  BSYNC.RECONVERGENT B4 ;  /* 0x0000000000047941 */ /* 0x000fea0003800200 */
.L_x_178:
[----:B------:R-:W-:-:S05]  /*c850*/  F2FP.F16.F32.PACK_AB R0, RZ, R0 ;  /* 0x00000000ff00723e */ /* 0x000fca00000000ff */
[----:B------:R0:W-:Y:S02]  /*c860*/  STG.E.U16 desc[UR6][R4.64+0x2], R0 ;  /* 0x0000020004007986 */ /* 0x0001e4000c101506 */
.L_x_177:
[----:B------:R-:W-:Y:S05]  /*c870*/  BSYNC.RECONVERGENT B3 ;  /* 0x0000000000037941 */ /* 0x000fea0003800200 */
.L_x_176:
        /* <DEDUP_REMOVED lines=8> */
[----:B------:R-:W-:Y:S01]  /*c900*/  BSSY.RECONVERGENT B4, `(.L_x_182) ;  /* 0x0000018000047945 */ /* 0x000fe20003800200 */
[----:B--2---:R-:W-:-:S05]  /*c910*/  HADD2.F32 R0, -RZ, R0.H0_H0 ;  /* 0x20000000ff007230 */ /* 0x004fca0000004100 */
[----:B0-----:R-:W-:-:S04]  /*c920*/  FMUL R7, R0, UR11 ;  /* 0x0000000b00077c20 */ /* 0x001fc80008400000 */
[----:B------:R-:W-:Y:S01]  /*c930*/  FFMA R2, R50, UR10, R7 ;  /* 0x0000000a32027c23 */ /* 0x000fe20008000007 */
        /* <DEDUP_REMOVED lines=20> */
.L_x_183:
[----:B------:R-:W-:Y:S05]  /*ca80*/  BSYNC.RECONVERGENT B4 ;  /* 0x0000000000047941 */ /* 0x000fea0003800200 */
.L_x_182:
[----:B------:R-:W-:-:S05]  /*ca90*/  F2FP.F16.F32.PACK_AB R0, RZ, R0 ;  /* 0x00000000ff00723e */ /* 0x000fca00000000ff */
[----:B------:R0:W-:Y:S02]  /*caa0*/  STG.E.U16 desc[UR6][R4.64+0x4], R0 ;  /* 0x0000040004007986 */ /* 0x0001e4000c101506 */
.L_x_181:
[----:B------:R-:W-:Y:S05]  /*cab0*/  BSYNC.RECONVERGENT B3 ;  /* 0x0000000000037941 */ /* 0x000fea0003800200 */
.L_x_180:
[----:B------:R-:W1:Y:S01]  /*cac0*/  LDCU UR4, c[0x0][0x3ac] ;  /* 0x00007580ff0477ac */ /* 0x000e620008000800 */
[----:B0-----:R-:W-:-:S04]  /*cad0*/  IADD3 R0, PT, PT, R39, 0x3, RZ ;  /* 0x0000000327007810 */ /* 0x001fc80007ffe0ff */
        /* <DEDUP_REMOVED lines=29> */
.L_x_185:
[----:B------:R-:W-:Y:S05]  /*ccb0*/  BSYNC.RECONVERGENT B3 ;  /* 0x0000000000037941 */ /* 0x000fea0003800200 */
.L_x_184:
[----:B------:R-:W-:-:S05]  /*ccc0*/  F2FP.F16.F32.PACK_AB R0, RZ, R0 ;  /* 0x00000000ff00723e */ /* 0x000fca00000000ff */
[----:B------:R0:W-:Y:S01]  /*ccd0*/  STG.E.U16 desc[UR6][R4.64+0x6], R0 ;  /* 0x0000060004007986 */ /* 0x0001e2000c101506 */
[----:B------:R-:W-:Y:S05]  /*cce0*/  BRA `(.L_x_161) ;  /* 0x0000000c001c7947 */ /* 0x000fea0003800000 */
.L_x_164:
        /* <DEDUP_REMOVED lines=15> */
[----:B------:R-:W-:Y:S01]  /*cde0*/  HFMA2 R10, -RZ, RZ, 1.125, -9232 ;  /* 0x3c80f082ff0a7431 */ /* 0x000fe200000001ff */
[----:B------:R-:W-:Y:S01]  /*cdf0*/  MOV R9, 0x3f800000 ;  /* 0x3f80000000097802 */ /* 0x000fe20000000f00 */
[----:B--2---:R-:W-:-:S05]  /*ce00*/  HADD2.F32 R0, -RZ, R0.H0_H0 ;  /* 0x20000000ff007230 */ /* 0x004fca0000004100 */
[----:B------:R-:W-:-:S04]  /*ce10*/  FMUL R7, R0, UR8 ;  /* 0x0000000800077c20 */ /* 0x000fc80008400000 */
[----:B0-----:R-:W-:-:S04]  /*ce20*/  FFMA R7, R52, UR4, R7 ;  /* 0x0000000434077c23 */ /* 0x001fc80008000007 */
        /* <DEDUP_REMOVED lines=24> */
.L_x_187:
[----:B------:R-:W-:Y:S05]  /*cfb0*/  BSYNC.RECONVERGENT B0 ;  /* 0x0000000000007941 */ /* 0x000fea0003800200 */
.L_x_186:
[----:B------:R-:W-:Y:S04]  /*cfc0*/  BSSY.RECONVERGENT B0, `(.L_x_188) ;  /* 0x0000021000007945 */ /* 0x000fe80003800200 */
[----:B------:R-:W-:Y:S05]  /*cfd0*/  @P4 BRA `(.L_x_189) ;  /* 0x00000000007c4947 */ /* 0x000fea0003800000 */
[----:B0-----:R-:W2:Y:S01]  /*cfe0*/  LDG.E.U16 R0, desc[UR6][R4.64+0x2] ;  /* 0x0000020604007981 */ /* 0x001ea2000c1e1500 */
        /* <DEDUP_REMOVED lines=30> */
.L_x_189:
[----:B------:R-:W-:Y:S05]  /*d1d0*/  BSYNC.RECONVERGENT B0 ;  /* 0x0000000000007941 */ /* 0x000fea0003800200 */
.L_x_188:
[----:B------:R-:W-:Y:S04]  /*d1e0*/  BSSY.RECONVERGENT B0, `(.L_x_190) ;  /* 0x0000021000007945 */ /* 0x000fe80003800200 */
[----:B------:R-:W-:Y:S05]  /*d1f0*/  @P1 BRA `(.L_x_191) ;  /* 0x00000000007c1947 */ /* 0x000fea0003800000 */
[----:B01----:R-:W2:Y:S01]  /*d200*/  LDG.E.U16 R0, desc[UR6][R4.64+0x4] ;  /* 0x0000040604007981 */ /* 0x003ea2000c1e1500 */
        /* <DEDUP_REMOVED lines=30> */
.L_x_191:
[----:B------:R-:W-:Y:S05]  /*d3f0*/  BSYNC.RECONVERGENT B0 ;  /* 0x0000000000007941 */ /* 0x000fea0003800200 */
.L_x_190:
[----:B------:R-:W-:Y:S05]  /*d400*/  @P0 BRA `(.L_x_161) ;  /* 0x0000000400540947 */ /* 0x000fea0003800000 */
[----:B012---:R-:W2:Y:S01]  /*d410*/  LDG.E.U16 R0, desc[UR6][R4.64+0x6] ;  /* 0x0000060604007981 */ /* 0x007ea2000c1e1500 */
        /* <DEDUP_REMOVED lines=31> */
.L_x_163:
        /* <DEDUP_REMOVED lines=18> */
[----:B------:R-:W-:-:S04]  /*d730*/  FMNMX R7, RZ, R7, !PT ;  /* 0x00000007ff077209 */ /* 0x000fc80007800000 */
[----:B------:R-:W-:-:S05]  /*d740*/  F2FP.F16.F32.PACK_AB R7, RZ, R7 ;  /* 0x00000007ff07723e */ /* 0x000fca00000000ff */
[----:B------:R0:W-:Y:S02]  /*d750*/  STG.E.U16 desc[UR6][R4.64], R7 ;  /* 0x0000000704007986 */ /* 0x0001e4000c101506 */
.L_x_193:
[----:B------:R-:W-:Y:S05]  /*d760*/  BSYNC.RECONVERGENT B0 ;  /* 0x0000000000007941 */ /* 0x000fea0003800200 */
.L_x_192:
[----:B------:R-:W-:Y:S04]  /*d770*/  BSSY.RECONVERGENT B0, `(.L_x_194) ;  /* 0x000000a000007945 */ /* 0x000fe80003800200 */
[----:B------:R-:W-:Y:S05]  /*d780*/  @P1 BRA `(.L_x_195) ;  /* 0x0000000000201947 */ /* 0x000fea0003800000 */
[----:B------:R-:W2:Y:S01]  /*d790*/  LDG.E.U16 R0, desc[UR6][R4.64+0x2] ;  /* 0x0000020604007981 */ /* 0x000ea2000c1e1500 */
[----:B------:R-:W1:Y:S01]  /*d7a0*/  LDCU UR4, c[0x0][0x3a0] ;  /* 0x00007400ff0477ac */ /* 0x000e620008000800 */
[----:B--2---:R-:W-:-:S05]  /*d7b0*/  HADD2.F32 R0, -RZ, R0.H0_H0 ;  /* 0x20000000ff007230 */ /* 0x004fca0000004100 */
[----:B------:R-:W-:-:S04]  /*d7c0*/  FMUL R0, R0, UR8 ;  /* 0x0000000800007c20 */ /* 0x000fc80008400000 */
[----:B-1----:R-:W-:-:S05]  /*d7d0*/  FFMA R0, R49, UR4, R0 ;  /* 0x0000000431007c23 */ /* 0x002fca0008000000 */
[----:B------:R-:W-:-:S04]  /*d7e0*/  FMNMX R0, RZ, R0, !PT ;  /* 0x00000000ff007209 */ /* 0x000fc80007800000 */
[----:B------:R-:W-:-:S05]  /*d7f0*/  F2FP.F16.F32.PACK_AB R0, RZ, R0 ;  /* 0x00000000ff00723e */ /* 0x000fca00000000ff */
[----:B------:R1:W-:Y:S02]  /*d800*/  STG.E.U16 desc[UR6][R4.64+0x2], R0 ;  /* 0x0000020004007986 */ /* 0x0003e4000c101506 */
.L_x_195:
[----:B------:R-:W-:Y:S05]  /*d810*/  BSYNC.RECONVERGENT B0 ;  /* 0x0000000000007941 */ /* 0x000fea0003800200 */
.L_x_194:
[----:B------:R-:W-:Y:S04]  /*d820*/  BSSY.RECONVERGENT B0, `(.L_x_196) ;  /* 0x000000a000007945 */ /* 0x000fe80003800200 */
[----:B------:R-:W-:Y:S05]  /*d830*/  @P2 BRA `(.L_x_197) ;  /* 0x0000000000202947 */ /* 0x000fea0003800000 */
[----:B-1----:R-:W2:Y:S01]  /*d840*/  LDG.E.U16 R0, desc[UR6][R4.64+0x4] ;  /* 0x0000040604007981 */ /* 0x002ea2000c1e1500 */
[----:B------:R-:W1:Y:S01]  /*d850*/  LDCU UR4, c[0x0][0x3a0] ;  /* 0x00007400ff0477ac */ /* 0x000e620008000800 */
[----:B--2---:R-:W-:-:S05]  /*d860*/  HADD2.F32 R0, -RZ, R0.H0_H0 ;  /* 0x20000000ff007230 */ /* 0x004fca0000004100 */
[----:B0-----:R-:W-:-:S04]  /*d870*/  FMUL R7, R0, UR8 ;  /* 0x0000000800077c20 */ /* 0x001fc80008400000 */
[----:B-1----:R-:W-:-:S05]  /*d880*/  FFMA R7, R50, UR4, R7 ;  /* 0x0000000432077c23 */ /* 0x002fca0008000007 */
[----:B------:R-:W-:-:S04]  /*d890*/  FMNMX R7, RZ, R7, !PT ;  /* 0x00000007ff077209 */ /* 0x000fc80007800000 */
[----:B------:R-:W-:-:S05]  /*d8a0*/  F2FP.F16.F32.PACK_AB R7, RZ, R7 ;  /* 0x00000007ff07723e */ /* 0x000fca00000000ff */
[----:B------:R2:W-:Y:S02]  /*d8b0*/  STG.E.U16 desc[UR6][R4.64+0x4], R7 ;  /* 0x0000040704007986 */ /* 0x0005e4000c101506 */
.L_x_197:
[----:B------:R-:W-:Y:S05]  /*d8c0*/  BSYNC.RECONVERGENT B0 ;  /* 0x0000000000007941 */ /* 0x000fea0003800200 */
.L_x_196:
[----:B------:R-:W-:Y:S05]  /*d8d0*/  @P3 BRA `(.L_x_161) ;  /* 0x0000000000203947 */ /* 0x000fea0003800000 */
[----:B-1----:R-:W3:Y:S01]  /*d8e0*/  LDG.E.U16 R0, desc[UR6][R4.64+0x6] ;  /* 0x0000060604007981 */ /* 0x002ee2000c1e1500 */
[----:B------:R-:W1:Y:S01]  /*d8f0*/  LDCU UR4, c[0x0][0x3a0] ;  /* 0x00007400ff0477ac */ /* 0x000e620008000800 */
[----:B---3--:R-:W-:-:S05]  /*d900*/  HADD2.F32 R0, -RZ, R0.H0_H0 ;  /* 0x20000000ff007230 */ /* 0x008fca0000004100 */
[----:B------:R-:W-:-:S04]  /*d910*/  FMUL R0, R0, UR8 ;  /* 0x0000000800007c20 */ /* 0x000fc80008400000 */
[----:B-1----:R-:W-:-:S05]  /*d920*/  FFMA R0, R51, UR4, R0 ;  /* 0x0000000433007c23 */ /* 0x002fca0008000000 */
[----:B------:R-:W-:-:S04]  /*d930*/  FMNMX R0, RZ, R0, !PT ;  /* 0x00000000ff007209 */ /* 0x000fc80007800000 */
[----:B------:R-:W-:-:S05]  /*d940*/  F2FP.F16.F32.PACK_AB R0, RZ, R0 ;  /* 0x00000000ff00723e */ /* 0x000fca00000000ff */
[----:B------:R1:W-:Y:S02]  /*d950*/  STG.E.U16 desc[UR6][R4.64+0x6], R0 ;  /* 0x0000060004007986 */ /* 0x0003e4000c101506 */
.L_x_161:
[----:B------:R-:W-:Y:S05]  /*d960*/  BSYNC.RECONVERGENT B2 ;  /* 0x0000000000027941 */ /* 0x000fea0003800200 */
.L_x_160:
        /* <DEDUP_REMOVED lines=16> */
.L_x_200:
[----:B------:R-:W5:Y:S02]  /*da70*/  LDC R11, c[0x0][0x3ac] ;  /* 0x0000eb00ff0b7b82 */ /* 0x000f640000000800 */
[----:B-----5:R-:W-:-:S13]  /*da80*/  ISETP.GE.U32.AND P0, PT, R39, R11, PT ;  /* 0x0000000b2700720c */ /* 0x020fda0003f06070 */
[----:B01234-:R-:W0:Y:S01]  /*da90*/  @!P0 LDC.64 R4, c[0x0][0x380] ;  /* 0x0000e000ff048b82 */ /* 0x01fe220000000a00 */
[----:B------:R-:W-:Y:S01]  /*daa0*/  @!P0 IMAD R7, R10, R11, R39 ;  /* 0x0000000b0a078224 */ /* 0x000fe200078e0227 */
[----:B------:R-:W-:-:S06]  /*dab0*/  IADD3 R2, PT, PT, R39, 0x1, RZ ;  /* 0x0000000127027810 */ /* 0x000fcc0007ffe0ff */
[----:B------:R-:W1:Y:S01]  /*dac0*/  @!P0 LDC.64 R8, c[0x0][0x3a0] ;  /* 0x0000e800ff088b82 */ /* 0x000e620000000a00 */
[----:B0-----:R-:W-:-:S05]  /*dad0*/  @!P0 IMAD.WIDE.U32 R4, R7, 0x2, R4 ;  /* 0x0000000207048825 */ /* 0x001fca00078e0004 */
[----:B------:R-:W2:Y:S01]  /*dae0*/  @!P0 LDG.E.U16 R0, desc[UR6][R4.64] ;  /* 0x0000000604008981 */ /* 0x000ea2000c1e1500 */
[----:B------:R-:W-:-:S13]  /*daf0*/  ISETP.GE.U32.AND P1, PT, R2, R11, PT ;  /* 0x0000000b0200720c */ /* 0x000fda0003f26070 */
[----:B------:R-:W0:Y:S01]  /*db00*/  @!P1 LDC.64 R6, c[0x0][0x380] ;  /* 0x0000e000ff069b82 */ /* 0x000e220000000a00 */
[----:B------:R-:W-:-:S04]  /*db10*/  @!P1 IMAD R13, R10, R11, R2 ;  /* 0x0000000b0a0d9224 */ /* 0x000fc800078e0202 */
[----:B0-----:R-:W-:-:S04]  /*db20*/  @!P1 IMAD.WIDE.U32 R6, R13, 0x2, R6 ;  /* 0x000000020d069825 */ /* 0x001fc800078e0006 */
[----:B--2---:R-:W-:-:S05]  /*db30*/  @!P0 HADD2.F32 R0, -RZ, R0.H0_H0 ;  /* 0x20000000ff008230 */ /* 0x004fca0000004100 */
[----:B-1----:R-:W-:-:S04]  /*db40*/  @!P0 FMUL R9, R0, R9 ;  /* 0x0000000900098220 */ /* 0x002fc80000400000 */
[----:B------:R-:W-:-:S05]  /*db50*/  @!P0 FFMA R9, R46, R8, R9 ;  /* 0x000000082e098223 */ /* 0x000fca0000000009 */
[----:B------:R-:W-:-:S04]  /*db60*/  @!P0 F2FP.F16.F32.PACK_AB R9, RZ, R9 ;  /* 0x00000009ff09823e */ /* 0x000fc800000000ff */
[----:B------:R-:W-:Y:S02]  /*db70*/  PRMT R12, R9, 0x7610, R12 ;  /* 0x00007610090c7816 */ /* 0x000fe4000000000c */
[----:B------:R-:W0:Y:S03]  /*db80*/  @!P1 LDC.64 R8, c[0x0][0x3a0] ;  /* 0x0000e800ff089b82 */ /* 0x000e260000000a00 */
[----:B------:R1:W-:Y:S04]  /*db90*/  @!P0 STG.E.U16 desc[UR6][R4.64], R12 ;  /* 0x0000000c04008986 */ /* 0x0003e8000c101506 */
[----:B------:R-:W2:Y:S01]  /*dba0*/  @!P1 LDG.E.U16 R0, desc[UR6][R6.64] ;  /* 0x0000000606009981 */ /* 0x000ea2000c1e1500 */
[----:B------:R-:W-:Y:S01]  /*dbb0*/  IADD3 R2, PT, PT, R39, 0x3, RZ ;  /* 0x0000000327027810 */ /* 0x000fe20007ffe0ff */
[----:B------:R-:W-:Y:S01]  /*dbc0*/  BSSY.RECONVERGENT B0, `(.L_x_204) ;  /* 0x0000015000007945 */ /* 0x000fe20003800200 */
[----:B--2---:R-:W-:-:S05]  /*dbd0*/  @!P1 HADD2.F32 R0, -RZ, R0.H0_H0 ;  /* 0x20000000ff009230 */ /* 0x004fca0000004100 */
[----:B0-----:R-:W-:-:S04]  /*dbe0*/  @!P1 FMUL R0, R0, R9 ;  /* 0x0000000900009220 */ /* 0x001fc80000400000 */
[----:B------:R-:W-:-:S05]  /*dbf0*/  @!P1 FFMA R0, R29, R8, R0 ;  /* 0x000000081d009223 */ /* 0x000fca0000000000 */
[----:B------:R-:W-:-:S04]  /*dc00*/  @!P1 F2FP.F16.F32.PACK_AB R0, RZ, R0 ;  /* 0x00000000ff00923e */ /* 0x000fc800000000ff */
[----:B-1----:R-:W-:Y:S02]  /*dc10*/  PRMT R5, R0, 0x7610, R5 ;  /* 0x0000761000057816 */ /* 0x002fe40000000005 */
[----:B------:R-:W-:-:S03]  /*dc20*/  IADD3 R0, PT, PT, R39, 0x2, RZ ;  /* 0x0000000227007810 */ /* 0x000fc60007ffe0ff */
[----:B------:R0:W-:Y:S01]  /*dc30*/  @!P1 STG.E.U16 desc[UR6][R6.64], R5 ;  /* 0x0000000506009986 */ /* 0x0001e2000c101506 */
[-C--:B------:R-:W-:Y:S02]  /*dc40*/  ISETP.GE.U32.AND P0, PT, R0, R11.reuse, PT ;  /* 0x0000000b0000720c */ /* 0x080fe40003f06070 */
[----:B------:R-:W-:-:S11]  /*dc50*/  ISETP.GE.U32.AND P1, PT, R2, R11, PT ;  /* 0x0000000b0200720c */ /* 0x000fd60003f26070 */
[----:B0-----:R-:W-:Y:S05]  /*dc60*/  @P0 BRA `(.L_x_205) ;  /* 0x0000000000280947 */ /* 0x001fea0003800000 */
[----:B------:R-:W0:Y:S01]  /*dc70*/  LDC.64 R4, c[0x0][0x380] ;  /* 0x0000e000ff047b82 */ /* 0x000e220000000a00 */
[----:B------:R-:W-:Y:S01]  /*dc80*/  IMAD R7, R10, R11, R0 ;  /* 0x0000000b0a077224 */ /* 0x000fe200078e0200 */
[----:B------:R-:W1:Y:S03]  /*dc90*/  LDCU.64 UR4, c[0x0][0x3a0] ;  /* 0x00007400ff0477ac */ /* 0x000e660008000a00 */
[----:B0-----:R-:W-:-:S05]  /*dca0*/  IMAD.WIDE.U32 R4, R7, 0x2, R4 ;  /* 0x0000000207047825 */ /* 0x001fca00078e0004 */
[----:B------:R-:W2:Y:S02]  /*dcb0*/  LDG.E.U16 R0, desc[UR6][R4.64] ;  /* 0x0000000604007981 */ /* 0x000ea4000c1e1500 */
[----:B--2---:R-:W-:-:S05]  /*dcc0*/  HADD2.F32 R0, -RZ, R0.H0_H0 ;  /* 0x20000000ff007230 */ /* 0x004fca0000004100 */
[----:B-1----:R-:W-:-:S04]  /*dcd0*/  FMUL R0, R0, UR5 ;  /* 0x0000000500007c20 */ /* 0x002fc80008400000 */
[----:B------:R-:W-:-:S05]  /*dce0*/  FFMA R0, R47, UR4, R0 ;  /* 0x000000042f007c23 */ /* 0x000fca0008000000 */
[----:B------:R-:W-:-:S05]  /*dcf0*/  F2FP.F16.F32.PACK_AB R0, RZ, R0 ;  /* 0x00000000ff00723e */ /* 0x000fca00000000ff */
[----:B------:R0:W-:Y:S02]  /*dd00*/  STG.E.U16 desc[UR6][R4.64], R0 ;  /* 0x0000000004007986 */ /* 0x0001e4000c101506 */
.L_x_205:
[----:B------:R-:W-:Y:S05]  /*dd10*/  BSYNC.RECONVERGENT B0 ;  /* 0x0000000000007941 */ /* 0x000fea0003800200 */
.L_x_204:
[----:B------:R-:W-:Y:S05]  /*dd20*/  @P1 BRA `(.L_x_199) ;  /* 0x0000001400d81947 */ /* 0x000fea0003800000 */
[----:B0-----:R-:W0:Y:S01]  /*dd30*/  LDC.64 R4, c[0x0][0x380] ;  /* 0x0000e000ff047b82 */ /* 0x001e220000000a00 */
        /* <DEDUP_REMOVED lines=8> */
[----:B------:R0:W-:Y:S01]  /*ddc0*/  STG.E.U16 desc[UR6][R4.64], R7 ;  /* 0x0000000704007986 */ /* 0x0001e2000c101506 */
[----:B------:R-:W-:Y:S05]  /*ddd0*/  BRA `(.L_x_199) ;  /* 0x0000001400ac7947 */ /* 0x000fea0003800000 */
.L_x_203:
[----:B012---:R-:W0:Y:S01]  /*dde0*/  LDC R0, c[0x0][0x3ac] ;  /* 0x0000eb00ff007b82 */ /* 0x007e220000000800 */
[----:B------:R-:W-:Y:S01]  /*ddf0*/  BSSY.RECONVERGENT B3, `(.L_x_206) ;  /* 0x0000024000037945 */ /* 0x000fe20003800200 */
[----:B0-----:R-:W-:-:S13]  /*de00*/  ISETP.GE.U32.AND P0, PT, R39, R0, PT ;  /* 0x000000002700720c */ /* 0x001fda0003f06070 */
[----:B------:R-:W-:Y:S05]  /*de10*/  @P0 BRA `(.L_x_207) ;  /* 0x0000000000840947 */ /* 0x000fea0003800000 */
[----:B---34-:R-:W0:Y:S01]  /*de20*/  LDC.64 R4, c[0x0][0x380] ;  /* 0x0000e000ff047b82 */ /* 0x018e220000000a00 */
[----:B------:R-:W-:Y:S01]  /*de30*/  IMAD R7, R10, R0, R39 ;  /* 0x000000000a077224 */ /* 0x000fe200078e0227 */
[----:B------:R-:W1:Y:S03]  /*de40*/  LDCU.64 UR4, c[0x0][0x3a0] ;  /* 0x00007400ff0477ac */ /* 0x000e660008000a00 */
[----:B0-----:R-:W-:-:S05]  /*de50*/  IMAD.WIDE.U32 R4, R7, 0x2, R4 ;  /* 0x0000000207047825 */ /* 0x001fca00078e0004 */
[----:B------:R-:W2:Y:S01]  /*de60*/  LDG.E.U16 R0, desc[UR6][R4.64] ;  /* 0x0000000604007981 */ /* 0x000ea2000c1e1500 */
[----:B------:R-:W-:Y:S01]  /*de70*/  HFMA2 R9, -RZ, RZ, 0.96630859375, -0.0022525787353515625 ;  /* 0x3bbb989dff097431 */ /* 0x000fe200000001ff */
[----:B------:R-:W-:Y:S01]  /*de80*/  BSSY.RECONVERGENT B4, `(.L_x_208) ;  /* 0x0000018000047945 */ /* 0x000fe20003800200 */
[----:B--2---:R-:W-:-:S05]  /*de90*/  HADD2.F32 R0, -RZ, R0.H0_H0 ;  /* 0x20000000ff007230 */ /* 0x004fca0000004100 */
[----:B-1----:R-:W-:-:S04]  /*dea0*/  FMUL R7, R0, UR5 ;  /* 0x0000000500077c20 */ /* 0x002fc80008400000 */
        /* <DEDUP_REMOVED lines=21> */
.L_x_209:
[----:B------:R-:W-:Y:S05]  /*e000*/  BSYNC.RECONVERGENT B4 ;  /* 0x0000000000047941 */ /* 0x000fea0003800200 */
.L_x_208:
[----:B------:R-:W-:-:S05]  /*e010*/  F2FP.F16.F32.PACK_AB R0, RZ, R0 ;  /* 0x00000000ff00723e */ /* 0x000fca00000000ff */
[----:B------:R0:W-:Y:S02]  /*e020*/  STG.E.U16 desc[UR6][R4.64], R0 ;  /* 0x0000000004007986 */ /* 0x0001e4000c101506 */
.L_x_207:
[----:B------:R-:W-:Y:S05]  /*e030*/  BSYNC.RECONVERGENT B3 ;  /* 0x0000000000037941 */ /* 0x000fea0003800200 */
.L_x_206:
[----:B0-----:R-:W0:Y:S01]  /*e040*/  LDC R0, c[0x0][0x3ac] ;  /* 0x0000eb00ff007b82 */ /* 0x001e220000000800 */
[----:B------:R-:W-:Y:S01]  /*e050*/  IADD3 R7, PT, PT, R39, 0x1, RZ ;  /* 0x0000000127077810 */ /* 0x000fe20007ffe0ff */
[----:B------:R-:W-:Y:S03]  /*e060*/  BSSY.RECONVERGENT B3, `(.L_x_210) ;  /* 0x0000024000037945 */ /* 0x000fe60003800200 */
        /* <DEDUP_REMOVED lines=8> */
[----:B------:R-:W-:Y:S01]  /*e0f0*/  MOV R9, 0x437c0000 ;  /* 0x437c000000097802 */ /* 0x000fe20000000f00 */
[----:B------:R-:W-:Y:S01]  /*e100*/  BSSY.RECONVERGENT B4, `(.L_x_212) ;  /* 0x0000017000047945 */ /* 0x000fe20003800200 */
[----:B--2---:R-:W-:-:S05]  /*e110*/  HADD2.F32 R0, -RZ, R0.H0_H0 ;  /* 0x20000000ff007230 */ /* 0x004fca0000004100 */
[----:B-1----:R-:W-:-:S04]  /*e120*/  FMUL R0, R0, UR5 ;  /* 0x0000000500007c20 */ /* 0x002fc80008400000 */
        /* <DEDUP_REMOVED lines=20> */
.L_x_213:
[----:B------:R-:W-:Y:S05]  /*e270*/  BSYNC.RECONVERGENT B4 ;  /* 0x0000000000047941 */ /* 0x000fea0003800200 */
.L_x_212:
[----:B------:R-:W-:-:S05]  /*e280*/  F2FP.F16.F32.PACK_AB R0, RZ, R0 ;  /* 0x00000000ff00723e */ /* 0x000fca00000000ff */
[----:B------:R0:W-:Y:S02]  /*e290*/  STG.E.U16 desc[UR6][R4.64], R0 ;  /* 0x0000000004007986 */ /* 0x0001e4000c101506 */
.L_x_211:
[----:B------:R-:W-:Y:S05]  /*e2a0*/  BSYNC.RECONVERGENT B3 ;  /* 0x0000000000037941 */ /* 0x000fea0003800200 */
.L_x_210:
        /* <DEDUP_REMOVED lines=35> */
.L_x_217:
[----:B------:R-:W-:Y:S05]  /*e4e0*/  BSYNC.RECONVERGENT B4 ;  /* 0x0000000000047941 */ /* 0x000fea0003800200 */
.L_x_216:
[----:B------:R-:W-:-:S05]  /*e4f0*/  F2FP.F16.F32.PACK_AB R0, RZ, R0 ;  /* 0x00000000ff00723e */ /* 0x000fca00000000ff */
[----:B------:R0:W-:Y:S02]  /*e500*/  STG.E.U16 desc[UR6][R4.64], R0 ;  /* 0x0000000004007986 */ /* 0x0001e4000c101506 */
.L_x_215:
[----:B------:R-:W-:Y:S05]  /*e510*/  BSYNC.RECONVERGENT B3 ;  /* 0x0000000000037941 */ /* 0x000fea0003800200 */
.L_x_214:
[----:B0-----:R-:W0:Y:S01]  /*e520*/  LDC R0, c[0x0][0x3ac] ;  /* 0x0000eb00ff007b82 */ /* 0x001e220000000800 */
[----:B------:R-:W-:-:S04]  /*e530*/  IADD3 R7, PT, PT, R39, 0x3, RZ ;  /* 0x0000000327077810 */ /* 0x000fc80007ffe0ff */
        /* <DEDUP_REMOVED lines=32> */
.L_x_219:
[----:B------:R-:W-:Y:S05]  /*e740*/  BSYNC.RECONVERGENT B3 ;  /* 0x0000000000037941 */ /* 0x000fea0003800200 */
.L_x_218:
[----:B------:R-:W-:-:S05]  /*e750*/  F2FP.F16.F32.PACK_AB R0, RZ, R0 ;  /* 0x00000000ff00723e */ /* 0x000fca00000000ff */
[----:B------:R0:W-:Y:S01]  /*e760*/  STG.E.U16 desc[UR6][R4.64], R0 ;  /* 0x0000000004007986 */ /* 0x0001e2000c101506 */
[----:B------:R-:W-:Y:S05]  /*e770*/  BRA `(.L_x_199) ;  /* 0x0000000c00447947 */ /* 0x000fea0003800000 */
.L_x_202:
[----:B0-2---:R-:W0:Y:S01]  /*e780*/  LDC R7, c[0x0][0x3ac] ;  /* 0x0000eb00ff077b82 */ /* 0x005e220000000800 */
[C---:B------:R-:W-:Y:S01]  /*e790*/  IADD3 R16, PT, PT, R39.reuse, 0x1, RZ ;  /* 0x0000000127107810 */ /* 0x040fe20007ffe0ff */
[----:B------:R-:W-:Y:S01]  /*e7a0*/  BSSY.RECONVERGENT B0, `(.L_x_220) ;  /* 0x000002a000007945 */ /* 0x000fe20003800200 */
[C---:B------:R-:W-:Y:S02]  /*e7b0*/  IADD3 R6, PT, PT, R39.reuse, 0x2, RZ ;  /* 0x0000000227067810 */ /* 0x040fe40007ffe0ff */
[C---:B------:R-:W-:Y:S02]  /*e7c0*/  IADD3 R2, PT, PT, R39.reuse, 0x3, RZ ;  /* 0x0000000327027810 */ /* 0x040fe40007ffe0ff */
[-C--:B0-----:R-:W-:Y:S02]  /*e7d0*/  ISETP.GE.U32.AND P2, PT, R39, R7.reuse, PT ;  /* 0x000000072700720c */ /* 0x081fe40003f46070 */
[-C--:B------:R-:W-:Y:S02]  /*e7e0*/  ISETP.GE.U32.AND P4, PT, R16, R7.reuse, PT ;  /* 0x000000071000720c */ /* 0x080fe40003f86070 */
[----:B------:R-:W-:-:S02]  /*e7f0*/  ISETP.GE.U32.AND P1, PT, R6, R7, PT ;  /* 0x000000070600720c */ /* 0x000fc40003f26070 */
[----:B------:R-:W-:-:S07]  /*e800*/  ISETP.GE.U32.AND P0, PT, R2, R7, PT ;  /* 0x000000070200720c */ /* 0x000fce0003f06070 */
[----:B------:R-:W-:Y:S06]  /*e810*/  @P2 BRA `(.L_x_221) ;  /* 0x0000000000882947 */ /* 0x000fec0003800000 */
[----:B-1-34-:R-:W0:Y:S01]  /*e820*/  LDC.64 R4, c[0x0][0x380] ;  /* 0x0000e000ff047b82 */ /* 0x01ae220000000a00 */
[----:B------:R-:W-:Y:S01]  /*e830*/  IMAD R9, R10, R7, R39 ;  /* 0x000000070a097224 */ /* 0x000fe200078e0227 */
[----:B------:R-:W1:Y:S03]  /*e840*/  LDCU.64 UR4, c[0x0][0x3a0] ;  /* 0x00007400ff0477ac */ /* 0x000e660008000a00 */
[----:B0-----:R-:W-:-:S05]  /*e850*/  IMAD.WIDE.U32 R4, R9, 0x2, R4 ;  /* 0x0000000209047825 */ /* 0x001fca00078e0004 */
[----:B------:R-:W2:Y:S01]  /*e860*/  LDG.E.U16 R0, desc[UR6][R4.64] ;  /* 0x0000000604007981 */ /* 0x000ea2000c1e1500 */
[----:B------:R-:W-:Y:S01]  /*e870*/  HFMA2 R14, -RZ, RZ, 1.125, -9232 ;  /* 0x3c80f082ff0e7431 */ /* 0x000fe200000001ff */
[----:B------:R-:W-:Y:S01]  /*e880*/  MOV R12, 0x3f800000 ;  /* 0x3f800000000c7802 */ /* 0x000fe20000000f00 */
[----:B--2---:R-:W-:-:S05]  /*e890*/  HADD2.F32 R0, -RZ, R0.H0_H0 ;  /* 0x20000000ff007230 */ /* 0x004fca0000004100 */
[----:B-1----:R-:W-:-:S04]  /*e8a0*/  FMUL R9, R0, UR5 ;  /* 0x0000000500097c20 */ /* 0x002fc80008400000 */
[----:B------:R-:W-:-:S04]  /*e8b0*/  FFMA R9, R46, UR4, R9 ;  /* 0x000000042e097c23 */ /* 0x000fc80008000009 */
        /* <DEDUP_REMOVED lines=24> */
.L_x_221:
[----:B------:R-:W-:Y:S05]  /*ea40*/  BSYNC.RECONVERGENT B0 ;  /* 0x0000000000007941 */ /* 0x000fea0003800200 */
.L_x_220:
[----:B------:R-:W-:Y:S04]  /*ea50*/  BSSY.RECONVERGENT B0, `(.L_x_222) ;  /* 0x0000024000007945 */ /* 0x000fe80003800200 */
[----:B------:R-:W-:Y:S05]  /*ea60*/  @P4 BRA `(.L_x_223) ;  /* 0x0000000000884947 */ /* 0x000fea0003800000 */
[----:B01-34-:R-:W0:Y:S01]  /*ea70*/  LDC.64 R4, c[0x0][0x380] ;  /* 0x0000e000ff047b82 */ /* 0x01be220000000a00 */
        /* <DEDUP_REMOVED lines=33> */
.L_x_223:
[----:B------:R-:W-:Y:S05]  /*ec90*/  BSYNC.RECONVERGENT B0 ;  /* 0x0000000000007941 */ /* 0x000fea0003800200 */
.L_x_222:
[----:B------:R-:W-:Y:S04]  /*eca0*/  BSSY.RECONVERGENT B0, `(.L_x_224) ;  /* 0x0000024000007945 */ /* 0x000fe80003800200 */
[----:B------:R-:W-:Y:S05]  /*ecb0*/  @P1 BRA `(.L_x_225) ;  /* 0x0000000000881947 */ /* 0x000fea0003800000 */
[----:B01234-:R-:W0:Y:S01]  /*ecc0*/  LDC.64 R4, c[0x0][0x380] ;  /* 0x0000e000ff047b82 */ /* 0x01fe220000000a00 */
        /* <DEDUP_REMOVED lines=33> */
.L_x_225:
[----:B------:R-:W-:Y:S05]  /*eee0*/  BSYNC.RECONVERGENT B0 ;  /* 0x0000000000007941 */ /* 0x000fea0003800200 */
.L_x_224:
        /* <DEDUP_REMOVED lines=36> */
.L_x_201:
[----:B------:R-:W5:Y:S02]  /*f130*/  LDCU UR4, c[0x0][0x3ac] ;  /* 0x00007580ff0477ac */ /* 0x000f640008000800 */
[----:B-----5:R-:W-:-:S13]  /*f140*/  ISETP.GE.U32.AND P0, PT, R39, UR4, PT ;  /* 0x0000000427007c0c */ /* 0x020fda000bf06070 */
[----:B01234-:R-:W0:Y:S01]  /*f150*/  @!P0 LDC.64 R4, c[0x0][0x380] ;  /* 0x0000e000ff048b82 */ /* 0x01fe220000000a00 */
[----:B------:R-:W-:Y:S01]  /*f160*/  @!P0 IMAD R7, R10, UR4, R39 ;  /* 0x000000040a078c24 */ /* 0x000fe2000f8e0227 */
[----:B------:R-:W-:-:S06]  /*f170*/  IADD3 R11, PT, PT, R39, 0x1, RZ ;  /* 0x00000001270b7810 */ /* 0x000fcc0007ffe0ff */
[----:B------:R-:W1:Y:S01]  /*f180*/  @!P0 LDC.64 R8, c[0x0][0x3a0] ;  /* 0x0000e800ff088b82 */ /* 0x000e620000000a00 */
[----:B0-----:R-:W-:-:S05]  /*f190*/  @!P0 IMAD.WIDE.U32 R4, R7, 0x2, R4 ;  /* 0x0000000207048825 */ /* 0x001fca00078e0004 */
[----:B------:R-:W2:Y:S01]  /*f1a0*/  @!P0 LDG.E.U16 R0, desc[UR6][R4.64] ;  /* 0x0000000604008981 */ /* 0x000ea2000c1e1500 */
[----:B------:R-:W-:-:S13]  /*f1b0*/  ISETP.GE.U32.AND P1, PT, R11, UR4, PT ;  /* 0x000000040b007c0c */ /* 0x000fda000bf26070 */
[----:B------:R-:W0:Y:S01]  /*f1c0*/  @!P1 LDC.64 R6, c[0x0][0x380] ;  /* 0x0000e000ff069b82 */ /* 0x000e220000000a00 */
[----:B------:R-:W-:-:S07]  /*f1d0*/  @!P1 IMAD R11, R10, UR4, R11 ;  /* 0x000000040a0b9c24 */ /* 0x000fce000f8e020b */
[----:B------:R-:W3:Y:S01]  /*f1e0*/  @!P1 LDC.64 R12, c[0x0][0x3a0] ;  /* 0x0000e800ff0c9b82 */ /* 0x000ee20000000a00 */
[----:B0-----:R-:W-:-:S04]  /*f1f0*/  @!P1 IMAD.WIDE.U32 R6, R11, 0x2, R6 ;  /* 0x000000020b069825 */ /* 0x001fc800078e0006 */
[----:B--2---:R-:W-:-:S05]  /*f200*/  @!P0 HADD2.F32 R0, -RZ, R0.H0_H0 ;  /* 0x20000000ff008230 */ /* 0x004fca0000004100 */
[----:B-1----:R-:W-:-:S04]  /*f210*/  @!P0 FMUL R9, R0, R9 ;  /* 0x0000000900098220 */ /* 0x002fc80000400000 */
[----:B------:R-:W-:-:S05]  /*f220*/  @!P0 FFMA R9, R46, R8, R9 ;  /* 0x000000082e098223 */ /* 0x000fca0000000009 */
[----:B------:R-:W-:-:S04]  /*f230*/  @!P0 FMNMX R9, RZ, R9, !PT ;  /* 0x00000009ff098209 */ /* 0x000fc80007800000 */
[----:B------:R-:W-:-:S05]  /*f240*/  @!P0 F2FP.F16.F32.PACK_AB R9, RZ, R9 ;  /* 0x00000009ff09823e */ /* 0x000fca00000000ff */
[----:B------:R0:W-:Y:S04]  /*f250*/  @!P0 STG.E.U16 desc[UR6][R4.64], R9 ;  /* 0x0000000904008986 */ /* 0x0001e8000c101506 */
[----:B------:R-:W2:Y:S01]  /*f260*/  @!P1 LDG.E.U16 R0, desc[UR6][R6.64] ;  /* 0x0000000606009981 */ /* 0x000ea2000c1e1500 */
[----:B------:R-:W-:-:S04]  /*f270*/  IADD3 R11, PT, PT, R39, 0x2, RZ ;  /* 0x00000002270b7810 */ /* 0x000fc80007ffe0ff */
[----:B------:R-:W-:-:S13]  /*f280*/  ISETP.GE.U32.AND P0, PT, R11, UR4, PT ;  /* 0x000000040b007c0c */ /* 0x000fda000bf06070 */
[----:B0-----:R-:W0:Y:S01]  /*f290*/  @!P0 LDC.64 R8, c[0x0][0x380] ;  /* 0x0000e000ff088b82 */ /* 0x001e220000000a00 */
[----:B------:R-:W-:-:S04]  /*f2a0*/  @!P0 IMAD R11, R10, UR4, R11 ;  /* 0x000000040a0b8c24 */ /* 0x000fc8000f8e020b */
[----:B0-----:R-:W-:-:S04]  /*f2b0*/  @!P0 IMAD.WIDE.U32 R8, R11, 0x2, R8 ;  /* 0x000000020b088825 */ /* 0x001fc800078e0008 */
[----:B--2---:R-:W-:-:S05]  /*f2c0*/  @!P1 HADD2.F32 R0, -RZ, R0.H0_H0 ;  /* 0x20000000ff009230 */ /* 0x004fca0000004100 */
[----:B---3--:R-:W-:-:S04]  /*f2d0*/  @!P1 FMUL R0, R0, R13 ;  /* 0x0000000d00009220 */ /* 0x008fc80000400000 */
[----:B------:R-:W-:Y:S01]  /*f2e0*/  @!P1 FFMA R0, R29, R12, R0 ;  /* 0x0000000c1d009223 */ /* 0x000fe20000000000 */
[----:B------:R-:W-:Y:S01]  /*f2f0*/  IADD3 R11, PT, PT, R39, 0x3, RZ ;  /* 0x00000003270b7810 */ /* 0x000fe20007ffe0ff */
[----:B------:R-:W0:Y:S03]  /*f300*/  @!P0 LDC.64 R12, c[0x0][0x3a0] ;  /* 0x0000e800ff0c8b82 */ /* 0x000e260000000a00 */
[----:B------:R-:W-:-:S04]  /*f310*/  @!P1 FMNMX R0, RZ, R0, !PT ;  /* 0x00000000ff009209 */ /* 0x000fc80007800000 */
[----:B------:R-:W-:-:S04]  /*f320*/  @!P1 F2FP.F16.F32.PACK_AB R0, RZ, R0 ;  /* 0x00000000ff00923e */ /* 0x000fc800000000ff */
[----:B------:R-:W-:-:S05]  /*f330*/  PRMT R2, R0, 0x7610, R2 ;  /* 0x0000761000027816 */ /* 0x000fca0000000002 */
[----:B------:R1:W-:Y:S04]  /*f340*/  @!P1 STG.E.U16 desc[UR6][R6.64], R2 ;  /* 0x0000000206009986 */ /* 0x0003e8000c101506 */
[----:B------:R-:W2:Y:S01]  /*f350*/  @!P0 LDG.E.U16 R0, desc[UR6][R8.64] ;  /* 0x0000000608008981 */ /* 0x000ea2000c1e1500 */
[----:B------:R-:W-:-:S13]  /*f360*/  ISETP.GE.U32.AND P1, PT, R11, UR4, PT ;  /* 0x000000040b007c0c */ /* 0x000fda000bf26070 */
[----:B------:R-:W3:Y:S01]  /*f370*/  @!P1 LDC.64 R4, c[0x0][0x380] ;  /* 0x0000e000ff049b82 */ /* 0x000ee20000000a00 */
[----:B------:R-:W-:-:S07]  /*f380*/  @!P1 IMAD R11, R10, UR4, R11 ;  /* 0x000000040a0b9c24 */ /* 0x000fce000f8e020b */
[----:B-1----:R-:W1:Y:S01]  /*f390*/  @!P1 LDC.64 R6, c[0x0][0x3a0] ;  /* 0x0000e800ff069b82 */ /* 0x002e620000000a00 */
[----:B---3--:R-:W-:-:S04]  /*f3a0*/  @!P1 IMAD.WIDE.U32 R4, R11, 0x2, R4 ;  /* 0x000000020b049825 */ /* 0x008fc800078e0004 */
[----:B--2---:R-:W-:-:S05]  /*f3b0*/  @!P0 HADD2.F32 R0, -RZ, R0.H0_H0 ;  /* 0x20000000ff008230 */ /* 0x004fca0000004100 */
[----:B0-----:R-:W-:-:S04]  /*f3c0*/  @!P0 FMUL R0, R0, R13 ;  /* 0x0000000d00008220 */ /* 0x001fc80000400000 */
[----:B------:R-:W-:-:S05]  /*f3d0*/  @!P0 FFMA R0, R47, R12, R0 ;  /* 0x0000000c2f008223 */ /* 0x000fca0000000000 */
[----:B------:R-:W-:-:S04]  /*f3e0*/  @!P0 FMNMX R0, RZ, R0, !PT ;  /* 0x00000000ff008209 */ /* 0x000fc80007800000 */
[----:B------:R-:W-:-:S04]  /*f3f0*/  @!P0 F2FP.F16.F32.PACK_AB R0, RZ, R0 ;  /* 0x00000000ff00823e */ /* 0x000fc800000000ff */
[----:B------:R-:W-:-:S05]  /*f400*/  PRMT R2, R0, 0x7610, R2 ;  /* 0x0000761000027816 */ /* 0x000fca0000000002 */
[----:B------:R0:W-:Y:S04]  /*f410*/  @!P0 STG.E.U16 desc[UR6][R8.64], R2 ;  /* 0x0000000208008986 */ /* 0x0001e8000c101506 */
[----:B------:R-:W2:Y:S02]  /*f420*/  @!P1 LDG.E.U16 R0, desc[UR6][R4.64] ;  /* 0x0000000604009981 */ /* 0x000ea4000c1e1500 */
[----:B--2---:R-:W-:-:S05]  /*f430*/  @!P1 HADD2.F32 R0, -RZ, R0.H0_H0 ;  /* 0x20000000ff009230 */ /* 0x004fca0000004100 */
[----:B-1----:R-:W-:-:S04]  /*f440*/  @!P1 FMUL R7, R0, R7 ;  /* 0x0000000700079220 */ /* 0x002fc80000400000 */
[----:B------:R-:W-:-:S05]  /*f450*/  @!P1 FFMA R7, R44, R6, R7 ;  /* 0x000000062c079223 */ /* 0x000fca0000000007 */
[----:B------:R-:W-:-:S04]  /*f460*/  @!P1 FMNMX R7, RZ, R7, !PT ;  /* 0x00000007ff079209 */ /* 0x000fc80007800000 */
[----:B------:R-:W-:-:S05]  /*f470*/  @!P1 F2FP.F16.F32.PACK_AB R7, RZ, R7 ;  /* 0x00000007ff07923e */ /* 0x000fca00000000ff */
[----:B------:R0:W-:Y:S02]  /*f480*/  @!P1 STG.E.U16 desc[UR6][R4.64], R7 ;  /* 0x0000000704009986 */ /* 0x0001e4000c101506 */
.L_x_199:
[----:B------:R-:W-:Y:S05]  /*f490*/  BSYNC.RECONVERGENT B2 ;  /* 0x0000000000027941 */ /* 0x000fea0003800200 */
.L_x_198:
        /* <DEDUP_REMOVED lines=16> */
.L_x_228:
[----:B------:R-:W0:Y:S01]  /*f5a0*/  LDC R2, c[0x0][0x3ac] ;  /* 0x0000eb00ff027b82 */ /* 0x000e220000000800 */
[----:B---34-:R-:W-:-:S07]  /*f5b0*/  IADD3 R5, PT, PT, R39, 0x1, RZ ;  /* 0x0000000127057810 */ /* 0x018fce0007ffe0ff */
[----:B------:R-:W1:Y:S01]  /*f5c0*/  LDC.64 R8, c[0x0][0x380] ;  /* 0x0000e000ff087b82 */ /* 0x000e620000000a00 */
[-C--:B0-----:R-:W-:Y:S01]  /*f5d0*/  ISETP.GE.U32.AND P0, PT, R5, R2.reuse, PT ;  /* 0x000000020500720c */ /* 0x081fe20003f06070 */
[----:B------:R-:W-:-:S04]  /*f5e0*/  IMAD R7, R4, R2, R39 ;  /* 0x0000000204077224 */ /* 0x000fc800078e0227 */
[----:B-1----:R-:W-:-:S08]  /*f5f0*/  IMAD.WIDE.U32 R6, R7, 0x2, R8 ;  /* 0x0000000207067825 */ /* 0x002fd000078e0008 */
[----:B------:R-:W2:Y:S01]  /*f600*/  @!P0 LDG.E.U16 R0, desc[UR6][R6.64+0x2] ;  /* 0x0000020606008981 */ /* 0x000ea2000c1e1500 */
[----:B------:R-:W0:Y:S01]  /*f610*/  @!P0 LDC.64 R10, c[0x0][0x3a0] ;  /* 0x0000e800ff0a8b82 */ /* 0x000e220000000a00 */
[----:B------:R-:W-:Y:S01]  /*f620*/  IADD3 R5, PT, PT, R39, 0x2, RZ ;  /* 0x0000000227057810 */ /* 0x000fe20007ffe0ff */
[----:B------:R-:W-:Y:S03]  /*f630*/  BSSY.RECONVERGENT B0, `(.L_x_232) ;  /* 0x0000014000007945 */ /* 0x000fe60003800200 */
[-C--:B------:R-:W-:Y:S01]  /*f640*/  ISETP.GE.U32.AND P1, PT, R5, R2.reuse, PT ;  /* 0x000000020500720c */ /* 0x080fe20003f26070 */
[----:B------:R-:W-:-:S04]  /*f650*/  IMAD R5, R4, R2, R5 ;  /* 0x0000000204057224 */ /* 0x000fc800078e0205 */
[----:B------:R-:W-:-:S04]  /*f660*/  IMAD.WIDE.U32 R8, R5, 0x2, R8 ;  /* 0x0000000205087825 */ /* 0x000fc800078e0008 */
[----:B--2---:R-:W-:-:S05]  /*f670*/  @!P0 HADD2.F32 R0, -RZ, R0.H0_H0 ;  /* 0x20000000ff008230 */ /* 0x004fca0000004100 */
[----:B0-----:R-:W-:Y:S01]  /*f680*/  @!P0 FMUL R0, R0, R11 ;  /* 0x0000000b00008220 */ /* 0x001fe20000400000 */
[----:B------:R-:W-:-:S03]  /*f690*/  IADD3 R11, PT, PT, R39, 0x3, RZ ;  /* 0x00000003270b7810 */ /* 0x000fc60007ffe0ff */
[----:B------:R-:W-:Y:S01]  /*f6a0*/  @!P0 FFMA R0, R53, R10, R0 ;  /* 0x0000000a35008223 */ /* 0x000fe20000000000 */
[----:B------:R-:W-:-:S04]  /*f6b0*/  ISETP.GE.U32.AND P2, PT, R11, R2, PT ;  /* 0x000000020b00720c */ /* 0x000fc80003f46070 */
[----:B------:R-:W-:-:S05]  /*f6c0*/  @!P0 F2FP.F16.F32.PACK_AB R0, RZ, R0 ;  /* 0x00000000ff00823e */ /* 0x000fca00000000ff */
[----:B------:R0:W-:Y:S01]  /*f6d0*/  @!P0 STG.E.U16 desc[UR6][R6.64+0x2], R0 ;  /* 0x0000020006008986 */ /* 0x0001e2000c101506 */
[----:B------:R-:W-:-:S13]  /*f6e0*/  ISETP.GE.U32.AND P0, PT, R39, R2, PT ;  /* 0x000000022700720c */ /* 0x000fda0003f06070 */
[----:B0-----:R-:W-:Y:S05]  /*f6f0*/  @P0 BRA `(.L_x_233) ;  /* 0x00000000001c0947 */ /* 0x001fea0003800000 */
[----:B------:R-:W2:Y:S01]  /*f700*/  LDG.E.U16 R0, desc[UR6][R6.64] ;  /* 0x0000000606007981 */ /* 0x000ea2000c1e1500 */
[----:B------:R-:W0:Y:S01]  /*f710*/  LDCU.64 UR4, c[0x0][0x3a0] ;  /* 0x00007400ff0477ac */ /* 0x000e220008000a00 */
[----:B--2---:R-:W-:-:S05]  /*f720*/  HADD2.F32 R0, -RZ, R0.H0_H0 ;  /* 0x20000000ff007230 */ /* 0x004fca0000004100 */
[----:B0-----:R-:W-:-:S04]  /*f730*/  FMUL R0, R0, UR5 ;  /* 0x0000000500007c20 */ /* 0x001fc80008400000 */
[----:B------:R-:W-:-:S05]  /*f740*/  FFMA R0, R55, UR4, R0 ;  /* 0x0000000437007c23 */ /* 0x000fca0008000000 */
[----:B------:R-:W-:-:S05]  /*f750*/  F2FP.F16.F32.PACK_AB R0, RZ, R0 ;  /* 0x00000000ff00723e */ /* 0x000fca00000000ff */
[----:B------:R0:W-:Y:S02]  /*f760*/  STG.E.U16 desc[UR6][R6.64], R0 ;  /* 0x0000000006007986 */ /* 0x0001e4000c101506 */
.L_x_233:
[----:B------:R-:W-:Y:S05]  /*f770*/  BSYNC.RECONVERGENT B0 ;  /* 0x0000000000007941 */ /* 0x000fea0003800200 */
.L_x_232:
[----:B------:R-:W-:Y:S04]  /*f780*/  BSSY.RECONVERGENT B0, `(.L_x_234) ;  /* 0x0000009000007945 */ /* 0x000fe80003800200 */
[----:B------:R-:W-:Y:S05]  /*f790*/  @P1 BRA `(.L_x_235) ;  /* 0x00000000001c1947 */ /* 0x000fea0003800000 */
[----:B0-----:R-:W2:Y:S01]  /*f7a0*/  LDG.E.U16 R0, desc[UR6][R8.64] ;  /* 0x0000000608007981 */ /* 0x001ea2000c1e1500 */
[----:B------:R-:W0:Y:S01]  /*f7b0*/  LDCU.64 UR4, c[0x0][0x3a0] ;  /* 0x00007400ff0477ac */ /* 0x000e220008000a00 */
[----:B--2---:R-:W-:-:S05]  /*f7c0*/  HADD2.F32 R0, -RZ, R0.H0_H0 ;  /* 0x20000000ff007230 */ /* 0x004fca0000004100 */
[----:B0-----:R-:W-:-:S04]  /*f7d0*/  FMUL R5, R0, UR5 ;  /* 0x0000000500057c20 */ /* 0x001fc80008400000 */
[----:B------:R-:W-:-:S05]  /*f7e0*/  FFMA R5, R54, UR4, R5 ;  /* 0x0000000436057c23 */ /* 0x000fca0008000005 */
[----:B------:R-:W-:-:S05]  /*f7f0*/  F2FP.F16.F32.PACK_AB R5, RZ, R5 ;  /* 0x00000005ff05723e */ /* 0x000fca00000000ff */
[----:B------:R1:W-:Y:S02]  /*f800*/  STG.E.U16 desc[UR6][R8.64], R5 ;  /* 0x0000000508007986 */ /* 0x0003e4000c101506 */
.L_x_235:
[----:B------:R-:W-:Y:S05]  /*f810*/  BSYNC.RECONVERGENT B0 ;  /* 0x0000000000007941 */ /* 0x000fea0003800200 */
.L_x_234:
[----:B------:R-:W-:Y:S05]  /*f820*/  @P2 BRA `(.L_x_227) ;  /* 0x0000001400902947 */ /* 0x000fea0003800000 */
[----:B0-----:R-:W2:Y:S01]  /*f830*/  LDG.E.U16 R0, desc[UR6][R8.64+0x2] ;  /* 0x0000020608007981 */ /* 0x001ea2000c1e1500 */
[----:B------:R-:W0:Y:S01]  /*f840*/  LDCU.64 UR4, c[0x0][0x3a0] ;  /* 0x00007400ff0477ac */ /* 0x000e220008000a00 */
[----:B--2---:R-:W-:-:S05]  /*f850*/  HADD2.F32 R0, -RZ, R0.H0_H0 ;  /* 0x20000000ff007230 */ /* 0x004fca0000004100 */
[----:B0-----:R-:W-:-:S04]  /*f860*/  FMUL R0, R0, UR5 ;  /* 0x0000000500007c20 */ /* 0x001fc80008400000 */
[----:B------:R-:W-:-:S05]  /*f870*/  FFMA R0, R45, UR4, R0 ;  /* 0x000000042d007c23 */ /* 0x000fca0008000000 */
[----:B------:R-:W-:-:S05]  /*f880*/  F2FP.F16.F32.PACK_AB R0, RZ, R0 ;  /* 0x00000000ff00723e */ /* 0x000fca00000000ff */
[----:B------:R0:W-:Y:S01]  /*f890*/  STG.E.U16 desc[UR6][R8.64+0x2], R0 ;  /* 0x0000020008007986 */ /* 0x0001e2000c101506 */
[----:B------:R-:W-:Y:S05]  /*f8a0*/  BRA `(.L_x_227) ;  /* 0x0000001400707947 */ /* 0x000fea0003800000 */
.L_x_231:
[----:B------:R-:W0:Y:S01]  /*f8b0*/  LDCU UR4, c[0x0][0x3ac] ;  /* 0x00007580ff0477ac */ /* 0x000e220008000800 */
[----:B------:R-:W1:Y:S01]  /*f8c0*/  LDC.64 R10, c[0x0][0x380] ;  /* 0x0000e000ff0a7b82 */ /* 0x000e620000000a00 */
[----:B------:R-:W-:Y:S01]  /*f8d0*/  BSSY.RECONVERGENT B3, `(.L_x_236) ;  /* 0x0000023000037945 */ /* 0x000fe20003800200 */
[----:B0-----:R-:W-:Y:S01]  /*f8e0*/  ISETP.GE.U32.AND P0, PT, R39, UR4, PT ;  /* 0x0000000427007c0c */ /* 0x001fe2000bf06070 */
[----:B---34-:R-:W-:-:S04]  /*f8f0*/  IMAD R5, R4, UR4, R39 ;  /* 0x0000000404057c24 */ /* 0x018fc8000f8e0227 */
[----:B-1----:R-:W-:-:S08]  /*f900*/  IMAD.WIDE.U32 R10, R5, 0x2, R10 ;  /* 0x00000002050a7825 */ /* 0x002fd000078e000a */
        /* <DEDUP_REMOVED lines=28> */
.L_x_239:
[----:B------:R-:W-:Y:S05]  /*fad0*/  BSYNC.RECONVERGENT B4 ;  /* 0x0000000000047941 */ /* 0x000fea0003800200 */
.L_x_238:
[----:B------:R-:W-:-:S05]  /*fae0*/  F2FP.F16.F32.PACK_AB R0, RZ, R0 ;  /* 0x00000000ff00723e */ /* 0x000fca00000000ff */
[----:B------:R0:W-:Y:S02]  /*faf0*/  STG.E.U16 desc[UR6][R10.64], R0 ;  /* 0x000000000a007986 */ /* 0x0001e4000c101506 */
.L_x_237:
[----:B------:R-:W-:Y:S05]  /*fb00*/  BSYNC.RECONVERGENT B3 ;  /* 0x0000000000037941 */ /* 0x000fea0003800200 */
.L_x_236:
        /* <DEDUP_REMOVED lines=32> */
.L_x_243:
[----:B------:R-:W-:Y:S05]  /*fd10*/  BSYNC.RECONVERGENT B4 ;  /* 0x0000000000047941 */ /* 0x000fea0003800200 */
.L_x_242:
[----:B------:R-:W-:-:S05]  /*fd20*/  F2FP.F16.F32.PACK_AB R0, RZ, R0 ;  /* 0x00000000ff00723e */ /* 0x000fca00000000ff */
[----:B------:R0:W-:Y:S02]  /*fd30*/  STG.E.U16 desc[UR6][R10.64+0x2], R0 ;  /* 0x000002000a007986 */ /* 0x0001e4000c101506 */
.L_x_241:
[----:B------:R-:W-:Y:S05]  /*fd40*/  BSYNC.RECONVERGENT B3 ;  /* 0x0000000000037941 */ /* 0x000fea0003800200 */
.L_x_240:
        /* <DEDUP_REMOVED lines=8> */
[----:B0-----:R-:W2:Y:S01]  /*fdd0*/  LDG.E.U16 R0, desc[UR6][R4.64] ;  /* 0x0000000604007981 */ /* 0x001ea2000c1e1500 */
        /* <DEDUP_REMOVED lines=26> */
.L_x_247:
[----:B------:R-:W-:Y:S05]  /*ff80*/  BSYNC.RECONVERGENT B4 ;  /* 0x0000000000047941 */ /* 0x000fea0003800200 */
.L_x_246:
[----:B------:R-:W-:-:S05]  /*ff90*/  F2FP.F16.F32.PACK_AB R0, RZ, R0 ;  /* 0x00000000ff00723e */ /* 0x000fca00000000ff */
[----:B------:R1:W-:Y:S02]  /*ffa0*/  STG.E.U16 desc[UR6][R4.64], R0 ;  /* 0x0000000004007986 */ /* 0x0003e4000c101506 */
.L_x_245:
[----:B------:R-:W-:Y:S05]  /*ffb0*/  BSYNC.RECONVERGENT B3 ;  /* 0x0000000000037941 */ /* 0x000fea0003800200 */
.L_x_244:
[----:B------:R-:W2:Y:S01]  /*ffc0*/  LDCU UR4, c[0x0][0x3ac] ;  /* 0x00007580ff0477ac */ /* 0x000ea20008000800 */
[----:B01----:R-:W-:-:S04]  /*ffd0*/  IADD3 R0, PT, PT, R39, 0x3, RZ ;  /* 0x0000000327007810 */ /* 0x003fc80007ffe0ff */
[----:B--2---:R-:W-:-:S13]  /*ffe0*/  ISETP.GE.U32.AND P0, PT, R0, UR4, PT ;  /* 0x0000000400007c0c */ /* 0x004fda000bf06070 */
        /* <DEDUP_REMOVED lines=28> */
.L_x_249:
[----:B------:R-:W-:Y:S05]  /*101b0*/  BSYNC.RECONVERGENT B3 ;  /* 0x0000000000037941 */ /* 0x000fea0003800200 */
.L_x_248:
[----:B------:R-:W-:-:S05]  /*101c0*/  F2FP.F16.F32.PACK_AB R0, RZ, R0 ;  /* 0x00000000ff00723e */ /* 0x000fca00000000ff */
[----:B------:R0:W-:Y:S01]  /*101d0*/  STG.E.U16 desc[UR6][R4.64+0x2], R0 ;  /* 0x0000020004007986 */ /* 0x0001e2000c101506 */
[----:B------:R-:W-:Y:S05]  /*101e0*/  BRA `(.L_x_227) ;  /* 0x0000000c00207947 */ /* 0x000fea0003800000 */
.L_x_230:
        /* <DEDUP_REMOVED lines=15> */
[----:B------:R-:W2:Y:S01]  /*102e0*/  LDG.E.U16 R0, desc[UR6][R6.64] ;  /* 0x0000000606007981 */ /* 0x000ea2000c1e1500 */
[----:B------:R-:W0:Y:S01]  /*102f0*/  LDCU.64 UR4, c[0x0][0x3a0] ;  /* 0x00007400ff0477ac */ /* 0x000e220008000a00 */
[----:B------:R-:W-:Y:S01]  /*10300*/  HFMA2 R10, -RZ, RZ, 1.125, -9232 ;  /* 0x3c80f082ff0a7431 */ /* 0x000fe200000001ff */
[----:B------:R-:W-:Y:S01]  /*10310*/  MOV R9, 0x3f800000 ;  /* 0x3f80000000097802 */ /* 0x000fe20000000f00 */
[----:B--2---:R-:W-:-:S05]  /*10320*/  HADD2.F32 R0, -RZ, R0.H0_H0 ;  /* 0x20000000ff007230 */ /* 0x004fca0000004100 */
[----:B0-----:R-:W-:-:S04]  /*10330*/  FMUL R0, R0, UR5 ;  /* 0x0000000500007c20 */ /* 0x001fc80008400000 */
        /* <DEDUP_REMOVED lines=25> */
.L_x_251:
[----:B------:R-:W-:Y:S05]  /*104d0*/  BSYNC.RECONVERGENT B0 ;  /* 0x0000000000007941 */ /* 0x000fea0003800200 */
.L_x_250:
[----:B------:R-:W-:Y:S04]  /*104e0*/  BSSY.RECONVERGENT B0, `(.L_x_252) ;  /* 0x0000021000007945 */ /* 0x000fe80003800200 */
[----:B------:R-:W-:Y:S05]  /*104f0*/  @P4 BRA `(.L_x_253) ;  /* 0x00000000007c4947 */ /* 0x000fea0003800000 */
[----:B0-----:R-:W2:Y:S01]  /*10500*/  LDG.E.U16 R0, desc[UR6][R6.64+0x2] ;  /* 0x0000020606007981 */ /* 0x001ea2000c1e1500 */
        /* <DEDUP_REMOVED lines=30> */
.L_x_253:
[----:B------:R-:W-:Y:S05]  /*106f0*/  BSYNC.RECONVERGENT B0 ;  /* 0x0000000000007941 */ /* 0x000fea0003800200 */
.L_x_252:
[----:B------:R-:W-:Y:S04]  /*10700*/  BSSY.RECONVERGENT B0, `(.L_x_254) ;  /* 0x0000021000007945 */ /* 0x000fe80003800200 */
[----:B------:R-:W-:Y:S05]  /*10710*/  @P1 BRA `(.L_x_255) ;  /* 0x00000000007c1947 */ /* 0x000fea0003800000 */
[----:B01----:R-:W2:Y:S01]  /*10720*/  LDG.E.U16 R0, desc[UR6][R4.64] ;  /* 0x0000000604007981 */ /* 0x003ea2000c1e1500 */
        /* <DEDUP_REMOVED lines=30> */
.L_x_255:
[----:B------:R-:W-:Y:S05]  /*10910*/  BSYNC.RECONVERGENT B0 ;  /* 0x0000000000007941 */ /* 0x000fea0003800200 */
.L_x_254:
[----:B------:R-:W-:Y:S05]  /*10920*/  @P0 BRA `(.L_x_227) ;  /* 0x0000000400500947 */ /* 0x000fea0003800000 */
[----:B012---:R-:W2:Y:S01]  /*10930*/  LDG.E.U16 R0, desc[UR6][R4.64+0x2] ;  /* 0x0000020604007981 */ /* 0x007ea2000c1e1500 */
        /* <DEDUP_REMOVED lines=31> */
.L_x_229:
        /* <DEDUP_REMOVED lines=18> */
[----:B------:R-:W-:-:S04]  /*10c50*/  @!P0 FMNMX R0, RZ, R0, !PT ;  /* 0x00000000ff008209 */ /* 0x000fc80007800000 */
        /* <DEDUP_REMOVED lines=9> */
[----:B------:R-:W-:-:S04]  /*10cf0*/  FMNMX R0, RZ, R0, !PT ;  /* 0x00000000ff007209 */ /* 0x000fc80007800000 */
[----:B------:R-:W-:-:S05]  /*10d00*/  F2FP.F16.F32.PACK_AB R0, RZ, R0 ;  /* 0x00000000ff00723e */ /* 0x000fca00000000ff */
[----:B------:R0:W-:Y:S02]  /*10d10*/  STG.E.U16 desc[UR6][R6.64], R0 ;  /* 0x0000000006007986 */ /* 0x0001e4000c101506 */
.L_x_257:
[----:B------:R-:W-:Y:S05]  /*10d20*/  BSYNC.RECONVERGENT B0 ;  /* 0x0000000000007941 */ /* 0x000fea0003800200 */
.L_x_256:
[----:B------:R-:W-:Y:S04]  /*10d30*/  BSSY.RECONVERGENT B0, `(.L_x_258) ;  /* 0x000000a000007945 */ /* 0x000fe80003800200 */
[----:B------:R-:W-:Y:S05]  /*10d40*/  @P1 BRA `(.L_x_259) ;  /* 0x0000000000201947 */ /* 0x000fea0003800000 */
[----:B0-----:R-:W2:Y:S01]  /*10d50*/  LDG.E.U16 R0, desc[UR6][R4.64] ;  /* 0x0000000604007981 */ /* 0x001ea2000c1e1500 */
[----:B------:R-:W0:Y:S01]  /*10d60*/  LDCU.64 UR4, c[0x0][0x3a0] ;  /* 0x00007400ff0477ac */ /* 0x000e220008000a00 */
[----:B--2---:R-:W-:-:S05]  /*10d70*/  HADD2.F32 R0, -RZ, R0.H0_H0 ;  /* 0x20000000ff007230 */ /* 0x004fca0000004100 */
[----:B0-----:R-:W-:-:S04]  /*10d80*/  FMUL R7, R0, UR5 ;  /* 0x0000000500077c20 */ /* 0x001fc80008400000 */
[----:B------:R-:W-:-:S05]  /*10d90*/  FFMA R7, R54, UR4, R7 ;  /* 0x0000000436077c23 */ /* 0x000fca0008000007 */
[----:B------:R-:W-:-:S04]  /*10da0*/  FMNMX R7, RZ, R7, !PT ;  /* 0x00000007ff077209 */ /* 0x000fc80007800000 */
[----:B------:R-:W-:-:S05]  /*10db0*/  F2FP.F16.F32.PACK_AB R7, RZ, R7 ;  /* 0x00000007ff07723e */ /* 0x000fca00000000ff */
[----:B------:R1:W-:Y:S02]  /*10dc0*/  STG.E.U16 desc[UR6][R4.64], R7 ;  /* 0x0000000704007986 */ /* 0x0003e4000c101506 */
.L_x_259:
[----:B------:R-:W-:Y:S05]  /*10dd0*/  BSYNC.RECONVERGENT B0 ;  /* 0x0000000000007941 */ /* 0x000fea0003800200 */
.L_x_258:
        /* <DEDUP_REMOVED lines=9> */
.L_x_227:
[----:B------:R-:W-:Y:S05]  /*10e70*/  BSYNC.RECONVERGENT B2 ;  /* 0x0000000000027941 */ /* 0x000fea0003800200 */
.L_x_226:
        /* <DEDUP_REMOVED lines=15> */
.L_x_260:
        /* <DEDUP_REMOVED lines=10> */
[----:B------:R-:W-:-:S04]  /*11010*/  @!P1 IMAD R11, R3, UR4, R2 ;  /* 0x00000004030b9c24 */ /* 0x000fc8000f8e0202 */
        /* <DEDUP_REMOVED lines=10> */
[----:B------:R-:W-:Y:S03]  /*110c0*/  BSSY.RECONVERGENT B0, `(.L_x_264) ;  /* 0x0000014000007945 */ /* 0x000fe60003800200 */
[----:B------:R-:W-:Y:S01]  /*110d0*/  ISETP.GE.U32.AND P0, PT, R2, UR4, PT ;  /* 0x0000000402007c0c */ /* 0x000fe2000bf06070 */
[----:B--2---:R-:W-:-:S05]  /*110e0*/  @!P1 HADD2.F32 R0, -RZ, R0.H0_H0 ;  /* 0x20000000ff009230 */ /* 0x004fca0000004100 */
[----:B0-----:R-:W-:-:S04]  /*110f0*/  @!P1 FMUL R0, R0, R9 ;  /* 0x0000000900009220 */ /* 0x001fc80000400000 */
[----:B------:R-:W-:Y:S01]  /*11100*/  @!P1 FFMA R0, R57, R8, R0 ;  /* 0x0000000839009223 */ /* 0x000fe20000000000 */
[----:B------:R-:W-:-:S04]  /*11110*/  IADD3 R8, PT, PT, R39, 0x3, RZ ;  /* 0x0000000327087810 */ /* 0x000fc80007ffe0ff */
[----:B------:R-:W-:Y:S02]  /*11120*/  @!P1 F2FP.F16.F32.PACK_AB R0, RZ, R0 ;  /* 0x00000000ff00923e */ /* 0x000fe400000000ff */
[----:B------:R-:W-:-:S03]  /*11130*/  ISETP.GE.U32.AND P2, PT, R8, UR4, PT ;  /* 0x0000000408007c0c */ /* 0x000fc6000bf46070 */
[----:B------:R1:W-:Y:S01]  /*11140*/  @!P1 STG.E.U16 desc[UR6][R6.64], R0 ;  /* 0x0000000006009986 */ /* 0x0003e2000c101506 */
[----:B------:R-:W-:Y:S09]  /*11150*/  @P0 BRA `(.L_x_265) ;  /* 0x0000000000280947 */ /* 0x000ff20003800000 */
[----:B-1----:R-:W0:Y:S01]  /*11160*/  LDC.64 R4, c[0x0][0x380] ;  /* 0x0000e000ff047b82 */ /* 0x002e220000000a00 */
[----:B------:R-:W-:Y:S01]  /*11170*/  IMAD R7, R3, UR4, R2 ;  /* 0x0000000403077c24 */ /* 0x000fe2000f8e0202 */
        /* <DEDUP_REMOVED lines=8> */
.L_x_265:
[----:B------:R-:W-:Y:S05]  /*11200*/  BSYNC.RECONVERGENT B0 ;  /* 0x0000000000007941 */ /* 0x000fea0003800200 */
.L_x_264:
[----:B------:R-:W-:Y:S05]  /*11210*/  @P2 EXIT ;  /* 0x000000000000294d */ /* 0x000fea0003800000 */
[----:B01----:R-:W0:Y:S01]  /*11220*/  LDC.64 R4, c[0x0][0x380] ;  /* 0x0000e000ff047b82 */ /* 0x003e220000000a00 */
        /* <DEDUP_REMOVED lines=8> */
[----:B------:R-:W-:Y:S01]  /*112b0*/  STG.E.U16 desc[UR6][R4.64], R0 ;  /* 0x0000000004007986 */ /* 0x000fe2000c101506 */
[----:B------:R-:W-:Y:S05]  /*112c0*/  EXIT ;  /* 0x000000000000794d */ /* 0x000fea0003800000 */
.L_x_263:
[----:B------:R-:W5:Y:S01]  /*112d0*/  LDCU UR4, c[0x0][0x3ac] ;  /* 0x00007580ff0477ac */ /* 0x000f620008000800 */
[----:B------:R-:W-:Y:S01]  /*112e0*/  BSSY.RECONVERGENT B2, `(.L_x_266) ;  /* 0x0000024000027945 */ /* 0x000fe20003800200 */
[----:B-----5:R-:W-:-:S13]  /*112f0*/  ISETP.GE.U32.AND P0, PT, R39, UR4, PT ;  /* 0x0000000427007c0c */ /* 0x020fda000bf06070 */
[----:B------:R-:W-:Y:S05]  /*11300*/  @P0 BRA `(.L_x_267) ;  /* 0x0000000000840947 */ /* 0x000fea0003800000 */
[----:B01234-:R-:W0:Y:S01]  /*11310*/  LDC.64 R4, c[0x0][0x380] ;  /* 0x0000e000ff047b82 */ /* 0x01fe220000000a00 */
[----:B------:R-:W-:Y:S01]  /*11320*/  IMAD R7, R3, UR4, R39 ;  /* 0x0000000403077c24 */ /* 0x000fe2000f8e0227 */
        /* <DEDUP_REMOVED lines=28> */
.L_x_269:
[----:B------:R-:W-:Y:S05]  /*114f0*/  BSYNC.RECONVERGENT B3 ;  /* 0x0000000000037941 */ /* 0x000fea0003800200 */
.L_x_268:
[----:B------:R-:W-:-:S05]  /*11500*/  F2FP.F16.F32.PACK_AB R0, RZ, R0 ;  /* 0x00000000ff00723e */ /* 0x000fca00000000ff */
[----:B------:R0:W-:Y:S02]  /*11510*/  STG.E.U16 desc[UR6][R4.64], R0 ;  /* 0x0000000004007986 */ /* 0x0001e4000c101506 */
.L_x_267:
[----:B------:R-:W-:Y:S05]  /*11520*/  BSYNC.RECONVERGENT B2 ;  /* 0x0000000000027941 */ /* 0x000fea0003800200 */
.L_x_266:
[----:B------:R-:W5:Y:S01]  /*11530*/  LDCU UR4, c[0x0][0x3ac] ;  /* 0x00007580ff0477ac */ /* 0x000f620008000800 */
[----:B012---:R-:W-:Y:S01]  /*11540*/  IADD3 R0, PT, PT, R39, 0x1, RZ ;  /* 0x0000000127007810 */ /* 0x007fe20007ffe0ff */
[----:B------:R-:W-:Y:S03]  /*11550*/  BSSY.RECONVERGENT B2, `(.L_x_270) ;  /* 0x0000024000027945 */ /* 0x000fe60003800200 */
[----:B-----5:R-:W-:-:S13]  /*11560*/  ISETP.GE.U32.AND P0, PT, R0, UR4, PT ;  /* 0x0000000400007c0c */ /* 0x020fda000bf06070 */
[----:B------:R-:W-:Y:S05]  /*11570*/  @P0 BRA `(.L_x_271) ;  /* 0x0000000000840947 */ /* 0x000fea0003800000 */
[----:B---34-:R-:W0:Y:S01]  /*11580*/  LDC.64 R4, c[0x0][0x380] ;  /* 0x0000e000ff047b82 */ /* 0x018e220000000a00 */
[----:B------:R-:W-:Y:S01]  /*11590*/  IMAD R7, R3, UR4, R0 ;  /* 0x0000000403077c24 */ /* 0x000fe2000f8e0200 */
        /* <DEDUP_REMOVED lines=28> */
.L_x_273:
[----:B------:R-:W-:Y:S05]  /*11760*/  BSYNC.RECONVERGENT B3 ;  /* 0x0000000000037941 */ /* 0x000fea0003800200 */
.L_x_272:
[----:B------:R-:W-:-:S05]  /*11770*/  F2FP.F16.F32.PACK_AB R0, RZ, R0 ;  /* 0x00000000ff00723e */ /* 0x000fca00000000ff */
[----:B------:R0:W-:Y:S02]  /*11780*/  STG.E.U16 desc[UR6][R4.64], R0 ;  /* 0x0000000004007986 */ /* 0x0001e4000c101506 */
.L_x_271:
[----:B------:R-:W-:Y:S05]  /*11790*/  BSYNC.RECONVERGENT B2 ;  /* 0x0000000000027941 */ /* 0x000fea0003800200 */
.L_x_270:
[----:B------:R-:W1:Y:S01]  /*117a0*/  LDCU UR4, c[0x0][0x3ac] ;  /* 0x00007580ff0477ac */ /* 0x000e620008000800 */
[----:B0-----:R-:W-:Y:S01]  /*117b0*/  IADD3 R0, PT, PT, R39, 0x2, RZ ;  /* 0x0000000227007810 */ /* 0x001fe20007ffe0ff */
[----:B------:R-:W-:Y:S03]  /*117c0*/  BSSY.RECONVERGENT B2, `(.L_x_274) ;  /* 0x0000024000027945 */ /* 0x000fe60003800200 */
[----:B-1----:R-:W-:-:S13]  /*117d0*/  ISETP.GE.U32.AND P0, PT, R0, UR4, PT ;  /* 0x0000000400007c0c */ /* 0x002fda000bf06070 */
[----:B------:R-:W-:Y:S05]  /*117e0*/  @P0 BRA `(.L_x_275) ;  /* 0x0000000000840947 */ /* 0x000fea0003800000 */
[----:B---34-:R-:W0:Y:S01]  /*117f0*/  LDC.64 R4, c[0x0][0x380] ;  /* 0x0000e000ff047b82 */ /* 0x018e220000000a00 */
        /* <DEDUP_REMOVED lines=29> */
.L_x_277:
[----:B------:R-:W-:Y:S05]  /*119d0*/  BSYNC.RECONVERGENT B3 ;  /* 0x0000000000037941 */ /* 0x000fea0003800200 */
.L_x_276:
[----:B------:R-:W-:-:S05]  /*119e0*/  F2FP.F16.F32.PACK_AB R0, RZ, R0 ;  /* 0x00000000ff00723e */ /* 0x000fca00000000ff */
[----:B------:R0:W-:Y:S02]  /*119f0*/  STG.E.U16 desc[UR6][R4.64], R0 ;  /* 0x0000000004007986 */ /* 0x0001e4000c101506 */
.L_x_275:
[----:B------:R-:W-:Y:S05]  /*11a00*/  BSYNC.RECONVERGENT B2 ;  /* 0x0000000000027941 */ /* 0x000fea0003800200 */
.L_x_274:
[----:B------:R-:W1:Y:S01]  /*11a10*/  LDCU UR5, c[0x0][0x3ac] ;  /* 0x00007580ff0577ac */ /* 0x000e620008000800 */
[----:B0-----:R-:W-:-:S04]  /*11a20*/  IADD3 R0, PT, PT, R39, 0x3, RZ ;  /* 0x0000000327007810 */ /* 0x001fc80007ffe0ff */
[----:B-1----:R-:W-:-:S13]  /*11a30*/  ISETP.GE.U32.AND P0, PT, R0, UR5, PT ;  /* 0x0000000500007c0c */ /* 0x002fda000bf06070 */
[----:B------:R-:W-:Y:S05]  /*11a40*/  @P0 EXIT ;  /* 0x000000000000094d */ /* 0x000fea0003800000 */
        /* <DEDUP_REMOVED lines=30> */
.L_x_279:
[----:B------:R-:W-:Y:S05]  /*11c30*/  BSYNC.RECONVERGENT B2 ;  /* 0x0000000000027941 */ /* 0x000fea0003800200 */
.L_x_278:
[----:B------:R-:W-:-:S05]  /*11c40*/  F2FP.F16.F32.PACK_AB R0, RZ, R0 ;  /* 0x00000000ff00723e */ /* 0x000fca00000000ff */
[----:B------:R-:W-:Y:S01]  /*11c50*/  STG.E.U16 desc[UR6][R4.64], R0 ;  /* 0x0000000004007986 */ /* 0x000fe2000c101506 */
[----:B------:R-:W-:Y:S05]  /*11c60*/  EXIT ;  /* 0x000000000000794d */ /* 0x000fea0003800000 */
.L_x_262:
        /* <DEDUP_REMOVED lines=44> */
.L_x_281:
[----:B------:R-:W-:Y:S05]  /*11f30*/  BSYNC.RECONVERGENT B0 ;  /* 0x0000000000007941 */ /* 0x000fea0003800200 */
.L_x_280:
[----:B------:R-:W-:Y:S04]  /*11f40*/  BSSY.RECONVERGENT B0, `(.L_x_282) ;  /* 0x0000024000007945 */ /* 0x000fe80003800200 */
[----:B------:R-:W-:Y:S05]  /*11f50*/  @P4 BRA `(.L_x_283) ;  /* 0x0000000000884947 */ /* 0x000fea0003800000 */
[----:B0-234-:R-:W0:Y:S01]  /*11f60*/  LDC.64 R4, c[0x0][0x380] ;  /* 0x0000e000ff047b82 */ /* 0x01de220000000a00 */
        /* <DEDUP_REMOVED lines=33> */
.L_x_283:
[----:B------:R-:W-:Y:S05]  /*12180*/  BSYNC.RECONVERGENT B0 ;  /* 0x0000000000007941 */ /* 0x000fea0003800200 */
.L_x_282:
[----:B------:R-:W-:Y:S04]  /*12190*/  BSSY.RECONVERGENT B0, `(.L_x_284) ;  /* 0x0000024000007945 */ /* 0x000fe80003800200 */
[----:B------:R-:W-:Y:S05]  /*121a0*/  @P1 BRA `(.L_x_285) ;  /* 0x0000000000881947 */ /* 0x000fea0003800000 */
[----:B01234-:R-:W0:Y:S01]  /*121b0*/  LDC.64 R4, c[0x0][0x380] ;  /* 0x0000e000ff047b82 */ /* 0x01fe220000000a00 */
        /* <DEDUP_REMOVED lines=33> */
.L_x_285:
[----:B------:R-:W-:Y:S05]  /*123d0*/  BSYNC.RECONVERGENT B0 ;  /* 0x0000000000007941 */ /* 0x000fea0003800200 */
.L_x_284:
[----:B------:R-:W-:Y:S05]  /*123e0*/  @P0 EXIT ;  /* 0x000000000000094d */ /* 0x000fea0003800000 */
        /* <DEDUP_REMOVED lines=35> */
.L_x_261:
        /* <DEDUP_REMOVED lines=15> */
[----:B------:R-:W-:-:S04]  /*12710*/  @!P0 FMNMX R9, RZ, R9, !PT ;  /* 0x00000009ff098209 */ /* 0x000fc80007800000 */
        /* <DEDUP_REMOVED lines=12> */
[----:B------:R-:W-:Y:S02]  /*127e0*/  @!P1 FMNMX R0, RZ, R0, !PT ;  /* 0x00000000ff009209 */ /* 0x000fe40007800000 */
[----:B------:R-:W-:Y:S02]  /*127f0*/  ISETP.GE.U32.AND P2, PT, R8, UR4, PT ;  /* 0x0000000408007c0c */ /* 0x000fe4000bf46070 */
[----:B------:R-:W-:-:S05]  /*12800*/  @!P1 F2FP.F16.F32.PACK_AB R0, RZ, R0 ;  /* 0x00000000ff00923e */ /* 0x000fca00000000ff */
[----:B------:R1:W-:Y:S01]  /*12810*/  @!P1 STG.E.U16 desc[UR6][R6.64], R0 ;  /* 0x0000000006009986 */ /* 0x0003e2000c101506 */
[----:B------:R-:W-:Y:S05]  /*12820*/  @P0 BRA `(.L_x_287) ;  /* 0x00000000002c0947 */ /* 0x000fea0003800000 */
        /* <DEDUP_REMOVED lines=8> */
[----:B------:R-:W-:-:S04]  /*128b0*/  FMNMX R7, RZ, R7, !PT ;  /* 0x00000007ff077209 */ /* 0x000fc80007800000 */
[----:B------:R-:W-:-:S05]  /*128c0*/  F2FP.F16.F32.PACK_AB R7, RZ, R7 ;  /* 0x00000007ff07723e */ /* 0x000fca00000000ff */
[----:B------:R0:W-:Y:S02]  /*128d0*/  STG.E.U16 desc[UR6][R4.64], R7 ;  /* 0x0000000704007986 */ /* 0x0001e4000c101506 */
.L_x_287:
[----:B------:R-:W-:Y:S05]  /*128e0*/  BSYNC.RECONVERGENT B0 ;  /* 0x0000000000007941 */ /* 0x000fea0003800200 */
.L_x_286:
        /* <DEDUP_REMOVED lines=11> */
[----:B------:R-:W-:Y:S01]  /*129a0*/  STG.E.U16 desc[UR6][R4.64], R0 ;  /* 0x0000000004007986 */ /* 0x000fe2000c101506 */
[----:B------:R-:W-:Y:S05]  /*129b0*/  EXIT ;  /* 0x000000000000794d */ /* 0x000fea0003800000 */
.L_x_48:
        /* <DEDUP_REMOVED lines=15> */
.L_x_291:
[----:B------:R-:W0:Y:S01]  /*12ab0*/  LDCU UR4, c[0x0][0x3ac] ;  /* 0x00007580ff0477ac */ /* 0x000e220008000800 */
[----:B--234-:R-:W1:Y:S01]  /*12ac0*/  LDC.64 R4, c[0x0][0x398] ;  /* 0x0000e600ff047b82 */ /* 0x01ce620000000a00 */
[C---:B------:R-:W-:Y:S02]  /*12ad0*/  IADD3 R0, PT, PT, R39.reuse, 0x1, RZ ;  /* 0x0000000127007810 */ /* 0x040fe40007ffe0ff */
[----:B------:R-:W-:-:S05]  /*12ae0*/  IADD3 R2, PT, PT, R39, 0x2, RZ ;  /* 0x0000000227027810 */ /* 0x000fca0007ffe0ff */
[----:B------:R-:W2:Y:S01]  /*12af0*/  LDC.64 R6, c[0x0][0x380] ;  /* 0x0000e000ff067b82 */ /* 0x000ea20000000a00 */
[C---:B0-----:R-:W-:Y:S02]  /*12b00*/  ISETP.GE.U32.AND P0, PT, R39.reuse, UR4, PT ;  /* 0x0000000427007c0c */ /* 0x041fe4000bf06070 */
[----:B------:R-:W-:Y:S02]  /*12b10*/  ISETP.GE.U32.AND P1, PT, R0, UR4, PT ;  /* 0x0000000400007c0c */ /* 0x000fe4000bf26070 */
[----:B------:R-:W-:Y:S01]  /*12b20*/  ISETP.GE.U32.AND P2, PT, R2, UR4, PT ;  /* 0x0000000402007c0c */ /* 0x000fe2000bf46070 */
[----:B-1----:R-:W-:-:S08]  /*12b30*/  IMAD.WIDE.U32 R4, R39, 0x2, R4 ;  /* 0x0000000227047825 */ /* 0x002fd000078e0004 */
[----:B------:R-:W3:Y:S01]  /*12b40*/  @!P0 LDG.E.U16.CONSTANT R0, desc[UR6][R4.64] ;  /* 0x0000000604008981 */ /* 0x000ee2000c1e9500 */
[----:B------:R-:W0:Y:S03]  /*12b50*/  @!P0 LDC R2, c[0x0][0x3a0] ;  /* 0x0000e800ff028b82 */ /* 0x000e260000000800 */
[----:B------:R-:W4:Y:S04]  /*12b60*/  @!P1 LDG.E.U16.CONSTANT R8, desc[UR6][R4.64+0x2] ;  /* 0x0000020604089981 */ /* 0x000f28000c1e9500 */
[----:B------:R-:W5:Y:S01]  /*12b70*/  @!P2 LDG.E.U16.CONSTANT R11, desc[UR6][R4.64+0x4] ;  /* 0x00000406040ba981 */ /* 0x000f62000c1e9500 */
[----:B------:R-:W1:Y:S08]  /*12b80*/  @!P1 LDC R10, c[0x0][0x3a0] ;  /* 0x0000e800ff0a9b82 */ /* 0x000e700000000800 */
[----:B------:R-:W2:Y:S01]  /*12b90*/  @!P2 LDC R12, c[0x0][0x3a0] ;  /* 0x0000e800ff0cab82 */ /* 0x000ea20000000800 */
[----:B---3--:R-:W-:Y:S01]  /*12ba0*/  @!P0 HADD2.F32 R9, -RZ, R0.H0_H0 ;  /* 0x20000000ff098230 */ /* 0x008fe20000004100 */
[----:B------:R-:W-:Y:S01]  /*12bb0*/  IADD3 R0, PT, PT, R39, 0x3, RZ ;  /* 0x0000000327007810 */ /* 0x000fe20007ffe0ff */
[----:B----4-:R-:W-:-:S03]  /*12bc0*/  @!P1 HADD2.F32 R8, -RZ, R8.H0_H0 ;  /* 0x20000008ff089230 */ /* 0x010fc60000004100 */
[----:B0-----:R-:W-:Y:S01]  /*12bd0*/  @!P0 FFMA R52, R52, R2, R9 ;  /* 0x0000000234348223 */ /* 0x001fe20000000009 */
[----:B------:R-:W-:Y:S02]  /*12be0*/  IMAD R9, R3, UR4, R39 ;  /* 0x0000000403097c24 */ /* 0x000fe4000f8e0227 */
[----:B-----5:R-:W-:Y:S02]  /*12bf0*/  @!P2 HADD2.F32 R11, -RZ, R11.H0_H0 ;  /* 0x2000000bff0ba230 */ /* 0x020fe40000004100 */
[----:B-1----:R-:W-:Y:S01]  /*12c00*/  @!P1 FFMA R49, R49, R10, R8 ;  /* 0x0000000a31319223 */ /* 0x002fe20000000008 */
[----:B--2---:R-:W-:Y:S01]  /*12c10*/  IMAD.WIDE.U32 R6, R9, 0x2, R6 ;  /* 0x0000000209067825 */ /* 0x004fe200078e0006 */
[----:B------:R-:W-:-:S03]  /*12c20*/  @!P0 F2FP.F16.F32.PACK_AB R52, RZ, R52 ;  /* 0x00000034ff34823e */ /* 0x000fc600000000ff */
[----:B------:R-:W-:Y:S01]  /*12c30*/  @!P2 FFMA R50, R50, R12, R11 ;  /* 0x0000000c3232a223 */ /* 0x000fe2000000000b */
[----:B------:R-:W-:Y:S01]  /*12c40*/  @!P1 F2FP.F16.F32.PACK_AB R49, RZ, R49 ;  /* 0x00000031ff31923e */ /* 0x000fe200000000ff */
[----:B------:R0:W-:Y:S01]  /*12c50*/  @!P0 STG.E.U16 desc[UR6][R6.64], R52 ;  /* 0x0000003406008986 */ /* 0x0001e2000c101506 */
[----:B------:R-:W-:Y:S02]  /*12c60*/  ISETP.GE.U32.AND P0, PT, R0, UR4, PT ;  /* 0x0000000400007c0c */ /* 0x000fe4000bf06070 */
[----:B------:R-:W-:Y:S01]  /*12c70*/  @!P2 F2FP.F16.F32.PACK_AB R50, RZ, R50 ;  /* 0x00000032ff32a23e */ /* 0x000fe200000000ff */
[----:B------:R0:W-:Y:S04]  /*12c80*/  @!P1 STG.E.U16 desc[UR6][R6.64+0x2], R49 ;  /* 0x0000023106009986 */ /* 0x0001e8000c101506 */
[----:B------:R0:W-:Y:S06]  /*12c90*/  @!P2 STG.E.U16 desc[UR6][R6.64+0x4], R50 ;  /* 0x000004320600a986 */ /* 0x0001ec000c101506 */
[----:B------:R-:W-:Y:S05]  /*12ca0*/  @P0 BRA `(.L_x_290) ;  /* 0x00000014003c0947 */ /* 0x000fea0003800000 */
[----:B------:R-:W2:Y:S01]  /*12cb0*/  LDG.E.U16.CONSTANT R4, desc[UR6][R4.64+0x6] ;  /* 0x0000060604047981 */ /* 0x000ea2000c1e9500 */
[----:B------:R-:W1:Y:S01]  /*12cc0*/  LDCU UR4, c[0x0][0x3a0] ;  /* 0x00007400ff0477ac */ /* 0x000e620008000800 */
[----:B--2---:R-:W-:-:S05]  /*12cd0*/  HADD2.F32 R0, -RZ, R4.H0_H0 ;  /* 0x20000004ff007230 */ /* 0x004fca0000004100 */
[----:B-1----:R-:W-:-:S05]  /*12ce0*/  FFMA R51, R51, UR4, R0 ;  /* 0x0000000433337c23 */ /* 0x002fca0008000000 */
[----:B------:R-:W-:-:S05]  /*12cf0*/  F2FP.F16.F32.PACK_AB R51, RZ, R51 ;  /* 0x00000033ff33723e */ /* 0x000fca00000000ff */
[----:B------:R1:W-:Y:S01]  /*12d00*/  STG.E.U16 desc[UR6][R6.64+0x6], R51 ;  /* 0x0000063306007986 */ /* 0x0003e2000c101506 */
[----:B------:R-:W-:Y:S05]  /*12d10*/  BRA `(.L_x_290) ;  /* 0x0000001400207947 */ /* 0x000fea0003800000 */
.L_x_294:
        /* <DEDUP_REMOVED lines=9> */
[----:B------:R-:W2:Y:S01]  /*12db0*/  LDG.E.U16.CONSTANT R0, desc[UR6][R10.64] ;  /* 0x000000060a007981 */ /* 0x000ea2000c1e9500 */
[----:B------:R-:W0:Y:S01]  /*12dc0*/  LDCU UR4, c[0x0][0x3a0] ;  /* 0x00007400ff0477ac */ /* 0x000e220008000800 */
[----:B------:R-:W-:Y:S01]  /*12dd0*/  HFMA2 R9, -RZ, RZ, 0.96630859375, -0.0022525787353515625 ;  /* 0x3bbb989dff097431 */ /* 0x000fe200000001ff */
[----:B------:R-:W-:Y:S01]  /*12de0*/  BSSY.RECONVERGENT B4, `(.L_x_297) ;  /* 0x0000017000047945 */ /* 0x000fe20003800200 */
[----:B--2---:R-:W-:-:S05]  /*12df0*/  HADD2.F32 R7, -RZ, R0.H0_H0 ;  /* 0x20000000ff077230 */ /* 0x004fca0000004100 */
        /* <DEDUP_REMOVED lines=21> */
.L_x_298:
[----:B------:R-:W-:Y:S05]  /*12f50*/  BSYNC.RECONVERGENT B4 ;  /* 0x0000000000047941 */ /* 0x000fea0003800200 */
.L_x_297:
[----:B------:R-:W-:-:S05]  /*12f60*/  F2FP.F16.F32.PACK_AB R0, RZ, R0 ;  /* 0x00000000ff00723e */ /* 0x000fca00000000ff */
[----:B------:R0:W-:Y:S02]  /*12f70*/  STG.E.U16 desc[UR6][R4.64], R0 ;  /* 0x0000000004007986 */ /* 0x0001e4000c101506 */
.L_x_296:
[----:B------:R-:W-:Y:S05]  /*12f80*/  BSYNC.RECONVERGENT B3 ;  /* 0x0000000000037941 */ /* 0x000fea0003800200 */
.L_x_295:
[----:B------:R-:W1:Y:S01]  /*12f90*/  LDCU UR4, c[0x0][0x3ac] ;  /* 0x00007580ff0477ac */ /* 0x000e620008000800 */
[----:B0-----:R-:W-:Y:S01]  /*12fa0*/  IADD3 R0, PT, PT, R39, 0x1, RZ ;  /* 0x0000000127007810 */ /* 0x001fe20007ffe0ff */
[----:B------:R-:W-:Y:S03]  /*12fb0*/  BSSY.RECONVERGENT B3, `(.L_x_299) ;  /* 0x0000020000037945 */ /* 0x000fe60003800200 */
[----:B-1----:R-:W-:-:S13]  /*12fc0*/  ISETP.GE.U32.AND P0, PT, R0, UR4, PT ;  /* 0x0000000400007c0c */ /* 0x002fda000bf06070 */
[----:B------:R-:W-:Y:S05]  /*12fd0*/  @P0 BRA `(.L_x_300) ;  /* 0x0000000000740947 */ /* 0x000fea0003800000 */
[----:B------:R-:W2:Y:S01]  /*12fe0*/  LDG.E.U16.CONSTANT R0, desc[UR6][R10.64+0x2] ;  /* 0x000002060a007981 */ /* 0x000ea2000c1e9500 */
[----:B------:R-:W0:Y:S01]  /*12ff0*/  LDCU UR4, c[0x0][0x3a0] ;  /* 0x00007400ff0477ac */ /* 0x000e220008000800 */
[----:B------:R-:W-:Y:S01]  /*13000*/  HFMA2 R7, -RZ, RZ, 0.96630859375, -0.0022525787353515625 ;  /* 0x3bbb989dff077431 */ /* 0x000fe200000001ff */
[----:B------:R-:W-:Y:S01]  /*13010*/  MOV R9, 0x437c0000 ;  /* 0x437c000000097802 */ /* 0x000fe20000000f00 */
[----:B------:R-:W-:Y:S01]  /*13020*/  BSSY.RECONVERGENT B4, `(.L_x_301) ;  /* 0x0000016000047945 */ /* 0x000fe20003800200 */
[----:B--2---:R-:W-:-:S05]  /*13030*/  HADD2.F32 R0, -RZ, R0.H0_H0 ;  /* 0x20000000ff007230 */ /* 0x004fca0000004100 */
[----:B0-----:R-:W-:-:S04]  /*13040*/  FFMA R2, R49, UR4, R0 ;  /* 0x0000000431027c23 */ /* 0x001fc80008000000 */
        /* <DEDUP_REMOVED lines=19> */
.L_x_302:
[----:B------:R-:W-:Y:S05]  /*13180*/  BSYNC.RECONVERGENT B4 ;  /* 0x0000000000047941 */ /* 0x000fea0003800200 */
.L_x_301:
[----:B------:R-:W-:-:S05]  /*13190*/  F2FP.F16.F32.PACK_AB R0, RZ, R0 ;  /* 0x00000000ff00723e */ /* 0x000fca00000000ff */
[----:B------:R0:W-:Y:S02]  /*131a0*/  STG.E.U16 desc[UR6][R4.64+0x2], R0 ;  /* 0x0000020004007986 */ /* 0x0001e4000c101506 */
.L_x_300:
[----:B------:R-:W-:Y:S05]  /*131b0*/  BSYNC.RECONVERGENT B3 ;  /* 0x0000000000037941 */ /* 0x000fea0003800200 */
.L_x_299:
        /* <DEDUP_REMOVED lines=31> */
.L_x_306:
[----:B------:R-:W-:Y:S05]  /*133b0*/  BSYNC.RECONVERGENT B4 ;  /* 0x0000000000047941 */ /* 0x000fea0003800200 */
.L_x_305:
[----:B------:R-:W-:-:S05]  /*133c0*/  F2FP.F16.F32.PACK_AB R0, RZ, R0 ;  /* 0x00000000ff00723e */ /* 0x000fca00000000ff */
[----:B------:R0:W-:Y:S02]  /*133d0*/  STG.E.U16 desc[UR6][R4.64+0x4], R0 ;  /* 0x0000040004007986 */ /* 0x0001e4000c101506 */
.L_x_304:
[----:B------:R-:W-:Y:S05]  /*133e0*/  BSYNC.RECONVERGENT B3 ;  /* 0x0000000000037941 */ /* 0x000fea0003800200 */
.L_x_303:
[----:B------:R-:W1:Y:S01]  /*133f0*/  LDCU UR4, c[0x0][0x3ac] ;  /* 0x00007580ff0477ac */ /* 0x000e620008000800 */
[----:B0-----:R-:W-:-:S04]  /*13400*/  IADD3 R0, PT, PT, R39, 0x3, RZ ;  /* 0x0000000327007810 */ /* 0x001fc80007ffe0ff */
        /* <DEDUP_REMOVED lines=28> */
.L_x_308:
[----:B------:R-:W-:Y:S05]  /*135d0*/  BSYNC.RECONVERGENT B3 ;  /* 0x0000000000037941 */ /* 0x000fea0003800200 */
.L_x_307:
[----:B------:R-:W-:-:S05]  /*135e0*/  F2FP.F16.F32.PACK_AB R0, RZ, R0 ;  /* 0x00000000ff00723e */ /* 0x000fca00000000ff */
[----:B------:R0:W-:Y:S01]  /*135f0*/  STG.E.U16 desc[UR6][R4.64+0x6], R0 ;  /* 0x0000060004007986 */ /* 0x0001e2000c101506 */
[----:B------:R-:W-:Y:S05]  /*13600*/  BRA `(.L_x_290) ;  /* 0x0000000800e47947 */ /* 0x000fea0003800000 */
.L_x_293:
        /* <DEDUP_REMOVED lines=15> */
[----:B------:R-:W2:Y:S01]  /*13700*/  LDG.E.U16.CONSTANT R0, desc[UR6][R6.64] ;  /* 0x0000000606007981 */ /* 0x000ea2000c1e9500 */
[----:B------:R-:W0:Y:S01]  /*13710*/  LDCU UR4, c[0x0][0x3a0] ;  /* 0x00007400ff0477ac */ /* 0x000e220008000800 */
[----:B------:R-:W-:Y:S02]  /*13720*/  HFMA2 R10, -RZ, RZ, 1.125, -9232 ;  /* 0x3c80f082ff0a7431 */ /* 0x000fe400000001ff */
[----:B--2---:R-:W-:-:S05]  /*13730*/  HADD2.F32 R9, -RZ, R0.H0_H0 ;  /* 0x20000000ff097230 */ /* 0x004fca0000004100 */
[----:B0-----:R-:W-:Y:S01]  /*13740*/  FFMA R13, R52, UR4, R9 ;  /* 0x00000004340d7c23 */ /* 0x001fe20008000009 */
[----:B------:R-:W-:-:S03]  /*13750*/  MOV R9, 0x3f800000 ;  /* 0x3f80000000097802 */ /* 0x000fc60000000f00 */
[----:B------:R-:W-:-:S04]  /*13760*/  FMUL R0, R13, R13 ;  /* 0x0000000d0d007220 */ /* 0x000fc80000400000 */
[----:B------:R-:W-:-:S04]  /*13770*/  FMUL R0, R0, R13 ;  /* 0x0000000d00007220 */ /* 0x000fc80000400000 */
[----:B------:R-:W-:-:S04]  /*13780*/  FFMA R0, R0, 0.044714998453855514526, R13 ;  /* 0x3d37271300007823 */ /* 0x000fc8000000000d */
        /* <DEDUP_REMOVED lines=11> */
[----:B------:R-:W0:Y:S01]  /*13840*/  MUFU.RCP R8, R8 ;  /* 0x0000000800087308 */ /* 0x000e220000001000 */
[----:B------:R-:W-:Y:S01]  /*13850*/  FMUL R0, R13, 0.5 ;  /* 0x3f0000000d007820 */ /* 0x000fe20000400000 */
        /* <DEDUP_REMOVED lines=8> */
.L_x_310:
[----:B------:R-:W-:Y:S05]  /*138e0*/  BSYNC.RECONVERGENT B0 ;  /* 0x0000000000007941 */ /* 0x000fea0003800200 */
.L_x_309:
[----:B------:R-:W-:Y:S04]  /*138f0*/  BSSY.RECONVERGENT B0, `(.L_x_311) ;  /* 0x0000020000007945 */ /* 0x000fe80003800200 */
[----:B------:R-:W-:Y:S05]  /*13900*/  @P4 BRA `(.L_x_312) ;  /* 0x0000000000784947 */ /* 0x000fea0003800000 */
[----:B0-----:R-:W2:Y:S01]  /*13910*/  LDG.E.U16.CONSTANT R0, desc[UR6][R6.64+0x2] ;  /* 0x0000020606007981 */ /* 0x001ea2000c1e9500 */
[----:B------:R-:W0:Y:S01]  /*13920*/  LDCU UR4, c[0x0][0x3a0] ;  /* 0x00007400ff0477ac */ /* 0x000e220008000800 */
[----:B------:R-:W-:Y:S01]  /*13930*/  HFMA2 R10, -RZ, RZ, 1.125, -9232 ;  /* 0x3c80f082ff0a7431 */ /* 0x000fe200000001ff */
[----:B------:R-:W-:Y:S01]  /*13940*/  MOV R9, 0x3f800000 ;  /* 0x3f80000000097802 */ /* 0x000fe20000000f00 */
[----:B--2---:R-:W-:-:S05]  /*13950*/  HADD2.F32 R0, -RZ, R0.H0_H0 ;  /* 0x20000000ff007230 */ /* 0x004fca0000004100 */
[----:B0-----:R-:W-:-:S04]  /*13960*/  FFMA R49, R49, UR4, R0 ;  /* 0x0000000431317c23 */ /* 0x001fc80008000000 */
        /* <DEDUP_REMOVED lines=24> */
.L_x_312:
[----:B------:R-:W-:Y:S05]  /*13af0*/  BSYNC.RECONVERGENT B0 ;  /* 0x0000000000007941 */ /* 0x000fea0003800200 */
.L_x_311:
[----:B------:R-:W-:Y:S04]  /*13b00*/  BSSY.RECONVERGENT B0, `(.L_x_313) ;  /* 0x0000020000007945 */ /* 0x000fe80003800200 */
[----:B------:R-:W-:Y:S05]  /*13b10*/  @P1 BRA `(.L_x_314) ;  /* 0x0000000000781947 */ /* 0x000fea0003800000 */
[----:B01----:R-:W2:Y:S01]  /*13b20*/  LDG.E.U16.CONSTANT R0, desc[UR6][R6.64+0x4] ;  /* 0x0000040606007981 */ /* 0x003ea2000c1e9500 */
        /* <DEDUP_REMOVED lines=29> */
.L_x_314:
[----:B------:R-:W-:Y:S05]  /*13d00*/  BSYNC.RECONVERGENT B0 ;  /* 0x0000000000007941 */ /* 0x000fea0003800200 */
.L_x_313:
[----:B------:R-:W-:Y:S05]  /*13d10*/  @P0 BRA `(.L_x_290) ;  /* 0x0000000400200947 */ /* 0x000fea0003800000 */
[----:B------:R3:W0:Y:S01]  /*13d20*/  LDG.E.U16.CONSTANT R6, desc[UR6][R6.64+0x6] ;  /* 0x0000060606067981 */ /* 0x000622000c1e9500 */
[----:B------:R-:W4:Y:S01]  /*13d30*/  LDCU UR4, c[0x0][0x3a0] ;  /* 0x00007400ff0477ac */ /* 0x000f220008000800 */
[----:B------:R-:W-:Y:S01]  /*13d40*/  HFMA2 R10, -RZ, RZ, 1.125, -9232 ;  /* 0x3c80f082ff0a7431 */ /* 0x000fe200000001ff */
[----:B---3--:R-:W-:Y:S01]  /*13d50*/  MOV R7, 0x3f800000 ;  /* 0x3f80000000077802 */ /* 0x008fe20000000f00 */
[----:B012---:R-:W-:-:S05]  /*13d60*/  HADD2.F32 R0, -RZ, R6.H0_H0 ;  /* 0x20000006ff007230 */ /* 0x007fca0000004100 */
[----:B----4-:R-:W-:-:S04]  /*13d70*/  FFMA R51, R51, UR4, R0 ;  /* 0x0000000433337c23 */ /* 0x010fc80008000000 */
        /* <DEDUP_REMOVED lines=25> */
.L_x_292:
[----:B------:R-:W0:Y:S01]  /*13f10*/  LDCU UR4, c[0x0][0x3ac] ;  /* 0x00007580ff0477ac */ /* 0x000e220008000800 */
[----:B--234-:R-:W1:Y:S01]  /*13f20*/  LDC.64 R4, c[0x0][0x398] ;  /* 0x0000e600ff047b82 */ /* 0x01ce620000000a00 */
[C---:B------:R-:W-:Y:S02]  /*13f30*/  IADD3 R0, PT, PT, R39.reuse, 0x1, RZ ;  /* 0x0000000127007810 */ /* 0x040fe40007ffe0ff */
[C---:B------:R-:W-:Y:S02]  /*13f40*/  IADD3 R2, PT, PT, R39.reuse, 0x2, RZ ;  /* 0x0000000227027810 */ /* 0x040fe40007ffe0ff */
[C---:B------:R-:W-:Y:S02]  /*13f50*/  IADD3 R6, PT, PT, R39.reuse, 0x3, RZ ;  /* 0x0000000327067810 */ /* 0x040fe40007ffe0ff */
[----:B0-----:R-:W-:Y:S02]  /*13f60*/  ISETP.GE.U32.AND P0, PT, R39, UR4, PT ;  /* 0x0000000427007c0c */ /* 0x001fe4000bf06070 */
[----:B------:R-:W-:-:S02]  /*13f70*/  ISETP.GE.U32.AND P1, PT, R0, UR4, PT ;  /* 0x0000000400007c0c */ /* 0x000fc4000bf26070 */
[----:B------:R-:W-:Y:S02]  /*13f80*/  ISETP.GE.U32.AND P2, PT, R2, UR4, PT ;  /* 0x0000000402007c0c */ /* 0x000fe4000bf46070 */
[----:B------:R-:W-:Y:S01]  /*13f90*/  ISETP.GE.U32.AND P3, PT, R6, UR4, PT ;  /* 0x0000000406007c0c */ /* 0x000fe2000bf66070 */
[----:B-1----:R-:W-:Y:S02]  /*13fa0*/  IMAD.WIDE.U32 R6, R39, 0x2, R4 ;  /* 0x0000000227067825 */ /* 0x002fe400078e0004 */
[----:B------:R-:W0:Y:S04]  /*13fb0*/  LDC.64 R4, c[0x0][0x380] ;  /* 0x0000e000ff047b82 */ /* 0x000e280000000a00 */
[----:B------:R-:W2:Y:S04]  /*13fc0*/  @!P0 LDG.E.U16.CONSTANT R0, desc[UR6][R6.64] ;  /* 0x0000000606008981 */ /* 0x000ea8000c1e9500 */
[----:B------:R-:W3:Y:S01]  /*13fd0*/  @!P1 LDG.E.U16.CONSTANT R8, desc[UR6][R6.64+0x2] ;  /* 0x0000020606089981 */ /* 0x000ee2000c1e9500 */
[----:B------:R-:W1:Y:S03]  /*13fe0*/  @!P0 LDC R2, c[0x0][0x3a0] ;  /* 0x0000e800ff028b82 */ /* 0x000e660000000800 */
[----:B------:R-:W4:Y:S04]  /*13ff0*/  @!P2 LDG.E.U16.CONSTANT R11, desc[UR6][R6.64+0x4] ;  /* 0x00000406060ba981 */ /* 0x000f28000c1e9500 */
[----:B------:R5:W4:Y:S01]  /*14000*/  @!P3 LDG.E.U16.CONSTANT R13, desc[UR6][R6.64+0x6] ;  /* 0x00000606060db981 */ /* 0x000b22000c1e9500 */
[----:B------:R-:W4:Y:S08]  /*14010*/  @!P1 LDC R10, c[0x0][0x3a0] ;  /* 0x0000e800ff0a9b82 */ /* 0x000f300000000800 */
[----:B------:R-:W4:Y:S01]  /*14020*/  @!P2 LDC R12, c[0x0][0x3a0] ;  /* 0x0000e800ff0cab82 */ /* 0x000f220000000800 */
[----:B-----5:R-:W-:-:S04]  /*14030*/  IMAD R7, R3, UR4, R39 ;  /* 0x0000000403077c24 */ /* 0x020fc8000f8e0227 */
[----:B0-----:R-:W-:-:S03]  /*14040*/  IMAD.WIDE.U32 R4, R7, 0x2, R4 ;  /* 0x0000000207047825 */ /* 0x001fc600078e0004 */
[----:B------:R-:W0:Y:S01]  /*14050*/  @!P3 LDC R15, c[0x0][0x3a0] ;  /* 0x0000e800ff0fbb82 */ /* 0x000e220000000800 */
[----:B--2---:R-:W-:Y:S02]  /*14060*/  @!P0 HADD2.F32 R9, -RZ, R0.H0_H0 ;  /* 0x20000000ff098230 */ /* 0x004fe40000004100 */
[----:B---3--:R-:W-:-:S03]  /*14070*/  @!P1 HADD2.F32 R8, -RZ, R8.H0_H0 ;  /* 0x20000008ff089230 */ /* 0x008fc60000004100 */
[----:B-1----:R-:W-:Y:S01]  /*14080*/  @!P0 FFMA R0, R52, R2, R9 ;  /* 0x0000000234008223 */ /* 0x002fe20000000009 */
[----:B----4-:R-:W-:Y:S02]  /*14090*/  @!P2 HADD2.F32 R11, -RZ, R11.H0_H0 ;  /* 0x2000000bff0ba230 */ /* 0x010fe40000004100 */
[----:B------:R-:W-:Y:S02]  /*140a0*/  @!P1 FFMA R2, R49, R10, R8 ;  /* 0x0000000a31029223 */ /* 0x000fe40000000008 */
[----:B------:R-:W-:Y:S01]  /*140b0*/  @!P0 FMNMX R0, RZ, R0, !PT ;  /* 0x00000000ff008209 */ /* 0x000fe20007800000 */
[----:B------:R-:W-:Y:S02]  /*140c0*/  @!P3 HADD2.F32 R14, -RZ, R13.H0_H0 ;  /* 0x2000000dff0eb230 */ /* 0x000fe40000004100 */
[----:B------:R-:W-:Y:S01]  /*140d0*/  @!P2 FFMA R6, R50, R12, R11 ;  /* 0x0000000c3206a223 */ /* 0x000fe2000000000b */
[----:B------:R-:W-:Y:S02]  /*140e0*/  @!P1 FMNMX R2, RZ, R2, !PT ;  /* 0x00000002ff029209 */ /* 0x000fe40007800000 */
[----:B------:R-:W-:Y:S01]  /*140f0*/  @!P0 F2FP.F16.F32.PACK_AB R0, RZ, R0 ;  /* 0x00000000ff00823e */ /* 0x000fe200000000ff */
[----:B0-----:R-:W-:Y:S01]  /*14100*/  @!P3 FFMA R14, R51, R15, R14 ;  /* 0x0000000f330eb223 */ /* 0x001fe2000000000e */
[----:B------:R-:W-:-:S02]  /*14110*/  @!P2 FMNMX R6, RZ, R6, !PT ;  /* 0x00000006ff06a209 */ /* 0x000fc40007800000 */
[----:B------:R-:W-:Y:S01]  /*14120*/  @!P1 F2FP.F16.F32.PACK_AB R2, RZ, R2 ;  /* 0x00000002ff02923e */ /* 0x000fe200000000ff */
[----:B------:R0:W-:Y:S01]  /*14130*/  @!P0 STG.E.U16 desc[UR6][R4.64], R0 ;  /* 0x0000000004008986 */ /* 0x0001e2000c101506 */
[----:B------:R-:W-:Y:S02]  /*14140*/  @!P3 FMNMX R7, RZ, R14, !PT ;  /* 0x0000000eff07b209 */ /* 0x000fe40007800000 */
[----:B------:R-:W-:Y:S01]  /*14150*/  @!P2 F2FP.F16.F32.PACK_AB R6, RZ, R6 ;  /* 0x00000006ff06a23e */ /* 0x000fe200000000ff */
[----:B------:R0:W-:Y:S01]  /*14160*/  @!P1 STG.E.U16 desc[UR6][R4.64+0x2], R2 ;  /* 0x0000020204009986 */ /* 0x0001e2000c101506 */
[----:B------:R-:W-:-:S03]  /*14170*/  @!P3 F2FP.F16.F32.PACK_AB R7, RZ, R7 ;  /* 0x00000007ff07b23e */ /* 0x000fc600000000ff */
[----:B------:R0:W-:Y:S04]  /*14180*/  @!P2 STG.E.U16 desc[UR6][R4.64+0x4], R6 ;  /* 0x000004060400a986 */ /* 0x0001e8000c101506 */
[----:B------:R0:W-:Y:S02]  /*14190*/  @!P3 STG.E.U16 desc[UR6][R4.64+0x6], R7 ;  /* 0x000006070400b986 */ /* 0x0001e4000c101506 */
.L_x_290:
[----:B------:R-:W-:Y:S05]  /*141a0*/  BSYNC.RECONVERGENT B2 ;  /* 0x0000000000027941 */ /* 0x000fea0003800200 */
.L_x_289:
        /* <DEDUP_REMOVED lines=16> */
.L_x_317:
[----:B---34-:R-:W0:Y:S01]  /*142b0*/  LDC R5, c[0x0][0x3ac] ;  /* 0x0000eb00ff057b82 */ /* 0x018e220000000800 */
[C---:B------:R-:W-:Y:S02]  /*142c0*/  IADD3 R2, PT, PT, R39.reuse, 0x1, RZ ;  /* 0x0000000127027810 */ /* 0x040fe40007ffe0ff */
[C---:B------:R-:W-:Y:S02]  /*142d0*/  IADD3 R20, PT, PT, R39.reuse, 0x2, RZ ;  /* 0x0000000227147810 */ /* 0x040fe40007ffe0ff */
[-C--:B0-----:R-:W-:Y:S02]  /*142e0*/  ISETP.GE.U32.AND P0, PT, R39, R5.reuse, PT ;  /* 0x000000052700720c */ /* 0x081fe40003f06070 */
[-C--:B------:R-:W-:Y:S02]  /*142f0*/  ISETP.GE.U32.AND P1, PT, R2, R5.reuse, PT ;  /* 0x000000050200720c */ /* 0x080fe40003f26070 */
[----:B------:R-:W-:-:S09]  /*14300*/  ISETP.GE.U32.AND P2, PT, R20, R5, PT ;  /* 0x000000051400720c */ /* 0x000fd20003f46070 */
[----:B------:R-:W0:Y:S08]  /*14310*/  @!P0 LDC.64 R6, c[0x0][0x398] ;  /* 0x0000e600ff068b82 */ /* 0x000e300000000a00 */
[----:B------:R-:W1:Y:S08]  /*14320*/  @!P1 LDC.64 R8, c[0x0][0x398] ;  /* 0x0000e600ff089b82 */ /* 0x000e700000000a00 */
[----:B------:R-:W2:Y:S01]  /*14330*/  @!P2 LDC.64 R10, c[0x0][0x398] ;  /* 0x0000e600ff0aab82 */ /* 0x000ea20000000a00 */
[----:B0-----:R-:W-:-:S07]  /*14340*/  @!P0 IMAD.WIDE.U32 R12, R39, 0x2, R6 ;  /* 0x00000002270c8825 */ /* 0x001fce00078e0006 */
[----:B------:R-:W0:Y:S01]  /*14350*/  @!P0 LDC R0, c[0x0][0x3a0] ;  /* 0x0000e800ff008b82 */ /* 0x000e220000000800 */
[----:B------:R3:W4:Y:S01]  /*14360*/  @!P0 LDG.E.U16.CONSTANT R12, desc[UR6][R12.64] ;  /* 0x000000060c0c8981 */ /* 0x000722000c1e9500 */
[----:B-1----:R-:W-:-:S06]  /*14370*/  @!P1 IMAD.WIDE.U32 R14, R39, 0x2, R8 ;  /* 0x00000002270e9825 */ /* 0x002fcc00078e0008 */
[----:B------:R-:W1:Y:S01]  /*14380*/  @!P1 LDC R18, c[0x0][0x3a0] ;  /* 0x0000e800ff129b82 */ /* 0x000e620000000800 */
[----:B------:R-:W5:Y:S01]  /*14390*/  @!P1 LDG.E.U16.CONSTANT R14, desc[UR6][R14.64+0x2] ;  /* 0x000002060e0e9981 */ /* 0x000f62000c1e9500 */
[----:B--2---:R-:W-:-:S06]  /*143a0*/  @!P2 IMAD.WIDE.U32 R16, R39, 0x2, R10 ;  /* 0x000000022710a825 */ /* 0x004fcc00078e000a */
[----:B------:R-:W2:Y:S01]  /*143b0*/  @!P2 LDC R22, c[0x0][0x3a0] ;  /* 0x0000e800ff16ab82 */ /* 0x000ea20000000800 */
[----:B------:R-:W2:Y:S07]  /*143c0*/  @!P2 LDG.E.U16.CONSTANT R16, desc[UR6][R16.64+0x4] ;  /* 0x000004061010a981 */ /* 0x000eae000c1e9500 */
[----:B------:R-:W0:Y:S08]  /*143d0*/  @!P1 LDC.64 R8, c[0x0][0x380] ;  /* 0x0000e000ff089b82 */ /* 0x000e300000000a00 */
[----:B------:R-:W1:Y:S08]  /*143e0*/  @!P0 LDC.64 R10, c[0x0][0x380] ;  /* 0x0000e000ff0a8b82 */ /* 0x000e700000000a00 */
[----:B------:R-:W1:Y:S01]  /*143f0*/  @!P2 LDC.64 R6, c[0x0][0x380] ;  /* 0x0000e000ff06ab82 */ /* 0x000e620000000a00 */
[----:B---3--:R-:W-:-:S02]  /*14400*/  @!P1 IMAD R13, R4, R5, R2 ;  /* 0x00000005040d9224 */ /* 0x008fc400078e0202 */
[----:B------:R-:W-:Y:S02]  /*14410*/  @!P0 IMAD R21, R4, R5, R39 ;  /* 0x0000000504158224 */ /* 0x000fe400078e0227 */
[----:B0-----:R-:W-:-:S04]  /*14420*/  @!P1 IMAD.WIDE.U32 R8, R13, 0x2, R8 ;  /* 0x000000020d089825 */ /* 0x001fc800078e0008 */
[----:B------:R-:W-:Y:S02]  /*14430*/  @!P2 IMAD R13, R4, R5, R20 ;  /* 0x00000005040da224 */ /* 0x000fe400078e0214 */
[----:B-1----:R-:W-:-:S04]  /*14440*/  @!P0 IMAD.WIDE.U32 R10, R21, 0x2, R10 ;  /* 0x00000002150a8825 */ /* 0x002fc800078e000a */
[----:B------:R-:W-:-:S04]  /*14450*/  @!P2 IMAD.WIDE.U32 R6, R13, 0x2, R6 ;  /* 0x000000020d06a825 */ /* 0x000fc800078e0006 */
[----:B----4-:R-:W-:Y:S02]  /*14460*/  @!P0 HADD2.F32 R19, -RZ, R12.H0_H0 ;  /* 0x2000000cff138230 */ /* 0x010fe40000004100 */
[----:B-----5:R-:W-:-:S03]  /*14470*/  @!P1 HADD2.F32 R12, -RZ, R14.H0_H0 ;  /* 0x2000000eff0c9230 */ /* 0x020fc60000004100 */
[----:B------:R-:W-:Y:S01]  /*14480*/  @!P0 FFMA R46, R46, R0, R19 ;  /* 0x000000002e2e8223 */ /* 0x000fe20000000013 */
[----:B--2---:R-:W-:Y:S02]  /*14490*/  @!P2 HADD2.F32 R14, -RZ, R16.H0_H0 ;  /* 0x20000010ff0ea230 */ /* 0x004fe40000004100 */
[----:B------:R-:W-:Y:S02]  /*144a0*/  @!P1 FFMA R29, R29, R18, R12 ;  /* 0x000000121d1d9223 */ /* 0x000fe4000000000c */
[----:B------:R-:W-:Y:S01]  /*144b0*/  @!P0 F2FP.F16.F32.PACK_AB R46, RZ, R46 ;  /* 0x0000002eff2e823e */ /* 0x000fe200000000ff */
[----:B------:R-:W-:Y:S02]  /*144c0*/  @!P2 FFMA R47, R47, R22, R14 ;  /* 0x000000162f2fa223 */ /* 0x000fe4000000000e */
[----:B------:R-:W-:Y:S02]  /*144d0*/  @!P1 F2FP.F16.F32.PACK_AB R29, RZ, R29 ;  /* 0x0000001dff1d923e */ /* 0x000fe400000000ff */
[----:B------:R0:W-:Y:S01]  /*144e0*/  @!P0 STG.E.U16 desc[UR6][R10.64], R46 ;  /* 0x0000002e0a008986 */ /* 0x0001e2000c101506 */
[----:B------:R-:W-:-:S03]  /*144f0*/  @!P2 F2FP.F16.F32.PACK_AB R47, RZ, R47 ;  /* 0x0000002fff2fa23e */ /* 0x000fc600000000ff */
[----:B------:R0:W-:Y:S01]  /*14500*/  @!P1 STG.E.U16 desc[UR6][R8.64], R29 ;  /* 0x0000001d08009986 */ /* 0x0001e2000c101506 */
[----:B------:R-:W-:-:S03]  /*14510*/  IADD3 R0, PT, PT, R39, 0x3, RZ ;  /* 0x0000000327007810 */ /* 0x000fc60007ffe0ff */
[----:B------:R0:W-:Y:S01]  /*14520*/  @!P2 STG.E.U16 desc[UR6][R6.64], R47 ;  /* 0x0000002f0600a986 */ /* 0x0001e2000c101506 */
[----:B------:R-:W-:-:S13]  /*14530*/  ISETP.GE.U32.AND P0, PT, R0, R5, PT ;  /* 0x000000050000720c */ /* 0x000fda0003f06070 */
[----:B0-----:R-:W-:Y:S05]  /*14540*/  @P0 BRA `(.L_x_316) ;  /* 0x0000001800180947 */ /* 0x001fea0003800000 */
[----:B------:R-:W0:Y:S01]  /*14550*/  LDC.64 R6, c[0x0][0x398] ;  /* 0x0000e600ff067b82 */ /* 0x000e220000000a00 */
[----:B------:R-:W1:Y:S07]  /*14560*/  LDCU UR4, c[0x0][0x3a0] ;  /* 0x00007400ff0477ac */ /* 0x000e6e0008000800 */
[----:B------:R-:W2:Y:S01]  /*14570*/  LDC.64 R8, c[0x0][0x380] ;  /* 0x0000e000ff087b82 */ /* 0x000ea20000000a00 */
[----:B0-----:R-:W-:-:S06]  /*14580*/  IMAD.WIDE.U32 R6, R39, 0x2, R6 ;  /* 0x0000000227067825 */ /* 0x001fcc00078e0006 */
[----:B------:R-:W3:Y:S01]  /*14590*/  LDG.E.U16.CONSTANT R6, desc[UR6][R6.64+0x6] ;  /* 0x0000060606067981 */ /* 0x000ee2000c1e9500 */
[----:B------:R-:W-:-:S04]  /*145a0*/  IMAD R5, R4, R5, R0 ;  /* 0x0000000504057224 */ /* 0x000fc800078e0200 */
[----:B--2---:R-:W-:-:S04]  /*145b0*/  IMAD.WIDE.U32 R8, R5, 0x2, R8 ;  /* 0x0000000205087825 */ /* 0x004fc800078e0008 */
[----:B---3--:R-:W-:-:S05]  /*145c0*/  HADD2.F32 R11, -RZ, R6.H0_H0 ;  /* 0x20000006ff0b7230 */ /* 0x008fca0000004100 */
[----:B-1----:R-:W-:-:S05]  /*145d0*/  FFMA R44, R44, UR4, R11 ;  /* 0x000000042c2c7c23 */ /* 0x002fca000800000b */
[----:B------:R-:W-:-:S05]  /*145e0*/  F2FP.F16.F32.PACK_AB R44, RZ, R44 ;  /* 0x0000002cff2c723e */ /* 0x000fca00000000ff */
[----:B------:R0:W-:Y:S01]  /*145f0*/  STG.E.U16 desc[UR6][R8.64], R44 ;  /* 0x0000002c08007986 */ /* 0x0001e2000c101506 */
[----:B------:R-:W-:Y:S05]  /*14600*/  BRA `(.L_x_316) ;  /* 0x0000001400e87947 */ /* 0x000fea0003800000 */
.L_x_320:
[----:B------:R-:W0:Y:S01]  /*14610*/  LDCU UR4, c[0x0][0x3ac] ;  /* 0x00007580ff0477ac */ /* 0x000e220008000800 */
[----:B------:R-:W-:Y:S01]  /*14620*/  BSSY.RECONVERGENT B3, `(.L_x_321) ;  /* 0x0000028000037945 */ /* 0x000fe20003800200 */
[----:B0-----:R-:W-:-:S04]  /*14630*/  MOV R2, UR4 ;  /* 0x0000000400027c02 */ /* 0x001fc80008000f00 */
[----:B------:R-:W-:-:S13]  /*14640*/  ISETP.GE.U32.AND P0, PT, R39, R2, PT ;  /* 0x000000022700720c */ /* 0x000fda0003f06070 */
[----:B------:R-:W-:Y:S05]  /*14650*/  @P0 BRA `(.L_x_322) ;  /* 0x0000000000900947 */ /* 0x000fea0003800000 */
[----:B------:R-:W0:Y:S01]  /*14660*/  LDC.64 R6, c[0x0][0x398] ;  /* 0x0000e600ff067b82 */ /* 0x000e220000000a00 */
[----:B------:R-:W1:Y:S01]  /*14670*/  LDCU UR4, c[0x0][0x3a0] ;  /* 0x00007400ff0477ac */ /* 0x000e620008000800 */
[----:B0-----:R-:W-:-:S06]  /*14680*/  IMAD.WIDE.U32 R6, R39, 0x2, R6 ;  /* 0x0000000227067825 */ /* 0x001fcc00078e0006 */
[----:B------:R-:W3:Y:S01]  /*14690*/  LDG.E.U16.CONSTANT R6, desc[UR6][R6.64] ;  /* 0x0000000606067981 */ /* 0x000ee2000c1e9500 */
[----:B------:R-:W-:Y:S01]  /*146a0*/  HFMA2 R9, -RZ, RZ, 0.96630859375, -0.0022525787353515625 ;  /* 0x3bbb989dff097431 */ /* 0x000fe200000001ff */
[----:B------:R-:W-:Y:S01]  /*146b0*/  BSSY.RECONVERGENT B4, `(.L_x_323) ;  /* 0x0000017000047945 */ /* 0x000fe20003800200 */
[----:B---34-:R-:W-:-:S05]  /*146c0*/  HADD2.F32 R5, -RZ, R6.H0_H0 ;  /* 0x20000006ff057230 */ /* 0x018fca0000004100 */
[----:B-1----:R-:W-:Y:S01]  /*146d0*/  FFMA R2, R46, UR4, R5 ;  /* 0x000000042e027c23 */ /* 0x002fe20008000005 */
        /* <DEDUP_REMOVED lines=20> */
.L_x_324:
[----:B------:R-:W-:Y:S05]  /*14820*/  BSYNC.RECONVERGENT B4 ;  /* 0x0000000000047941 */ /* 0x000fea0003800200 */
.L_x_323:
[----:B------:R-:W0:Y:S01]  /*14830*/  LDCU UR4, c[0x0][0x3ac] ;  /* 0x00007580ff0477ac */ /* 0x000e220008000800 */
[----:B------:R-:W1:Y:S01]  /*14840*/  LDC.64 R6, c[0x0][0x380] ;  /* 0x0000e000ff067b82 */ /* 0x000e620000000a00 */
[----:B------:R-:W-:Y:S02]  /*14850*/  F2FP.F16.F32.PACK_AB R0, RZ, R0 ;  /* 0x00000000ff00723e */ /* 0x000fe400000000ff */
[----:B0-----:R-:W-:-:S05]  /*14860*/  MOV R2, UR4 ;  /* 0x0000000400027c02 */ /* 0x001fca0008000f00 */
[----:B------:R-:W-:-:S04]  /*14870*/  IMAD R5, R4, R2, R39 ;  /* 0x0000000204057224 */ /* 0x000fc800078e0227 */
[----:B-1----:R-:W-:-:S05]  /*14880*/  IMAD.WIDE.U32 R6, R5, 0x2, R6 ;  /* 0x0000000205067825 */ /* 0x002fca00078e0006 */
[----:B------:R0:W-:Y:S02]  /*14890*/  STG.E.U16 desc[UR6][R6.64], R0 ;  /* 0x0000000006007986 */ /* 0x0001e4000c101506 */
.L_x_322:
[----:B------:R-:W-:Y:S05]  /*148a0*/  BSYNC.RECONVERGENT B3 ;  /* 0x0000000000037941 */ /* 0x000fea0003800200 */
.L_x_321:
[----:B---34-:R-:W-:Y:S01]  /*148b0*/  IADD3 R5, PT, PT, R39, 0x1, RZ ;  /* 0x0000000127057810 */ /* 0x018fe20007ffe0ff */
[----:B------:R-:W-:Y:S03]  /*148c0*/  BSSY.RECONVERGENT B3, `(.L_x_325) ;  /* 0x0000027000037945 */ /* 0x000fe60003800200 */
[----:B------:R-:W-:-:S13]  /*148d0*/  ISETP.GE.U32.AND P0, PT, R5, R2, PT ;  /* 0x000000020500720c */ /* 0x000fda0003f06070 */
[----:B------:R-:W-:Y:S05]  /*148e0*/  @P0 BRA `(.L_x_326) ;  /* 0x0000000000900947 */ /* 0x000fea0003800000 */
[----:B0-----:R-:W0:Y:S01]  /*148f0*/  LDC.64 R6, c[0x0][0x398] ;  /* 0x0000e600ff067b82 */ /* 0x001e220000000a00 */
[----:B------:R-:W1:Y:S01]  /*14900*/  LDCU UR4, c[0x0][0x3a0] ;  /* 0x00007400ff0477ac */ /* 0x000e620008000800 */
[----:B0-----:R-:W-:-:S06]  /*14910*/  IMAD.WIDE.U32 R6, R39, 0x2, R6 ;  /* 0x0000000227067825 */ /* 0x001fcc00078e0006 */
[----:B------:R-:W2:Y:S01]  /*14920*/  LDG.E.U16.CONSTANT R6, desc[UR6][R6.64+0x2] ;  /* 0x0000020606067981 */ /* 0x000ea2000c1e9500 */
[----:B------:R-:W-:Y:S01]  /*14930*/  HFMA2 R9, -RZ, RZ, 0.96630859375, -0.0022525787353515625 ;  /* 0x3bbb989dff097431 */ /* 0x000fe200000001ff */
[----:B------:R-:W-:Y:S01]  /*14940*/  MOV R11, 0x437c0000 ;  /* 0x437c0000000b7802 */ /* 0x000fe20000000f00 */
[----:B------:R-:W-:Y:S01]  /*14950*/  BSSY.RECONVERGENT B4, `(.L_x_327) ;  /* 0x0000016000047945 */ /* 0x000fe20003800200 */
[----:B--2---:R-:W-:-:S05]  /*14960*/  HADD2.F32 R2, -RZ, R6.H0_H0 ;  /* 0x20000006ff027230 */ /* 0x004fca0000004100 */
[----:B-1----:R-:W-:-:S04]  /*14970*/  FFMA R2, R29, UR4, R2 ;  /* 0x000000041d027c23 */ /* 0x002fc80008000002 */
        /* <DEDUP_REMOVED lines=19> */
.L_x_328:
[----:B------:R-:W-:Y:S05]  /*14ab0*/  BSYNC.RECONVERGENT B4 ;  /* 0x0000000000047941 */ /* 0x000fea0003800200 */
.L_x_327:
[----:B------:R-:W0:Y:S01]  /*14ac0*/  LDCU UR4, c[0x0][0x3ac] ;  /* 0x00007580ff0477ac */ /* 0x000e220008000800 */
[----:B------:R-:W1:Y:S01]  /*14ad0*/  LDC.64 R6, c[0x0][0x380] ;  /* 0x0000e000ff067b82 */ /* 0x000e620000000a00 */
[----:B------:R-:W-:Y:S02]  /*14ae0*/  F2FP.F16.F32.PACK_AB R0, RZ, R0 ;  /* 0x00000000ff00723e */ /* 0x000fe400000000ff */
[----:B0-----:R-:W-:-:S05]  /*14af0*/  MOV R2, UR4 ;  /* 0x0000000400027c02 */ /* 0x001fca0008000f00 */
[----:B------:R-:W-:-:S04]  /*14b00*/  IMAD R5, R4, R2, R5 ;  /* 0x0000000204057224 */ /* 0x000fc800078e0205 */
[----:B-1----:R-:W-:-:S05]  /*14b10*/  IMAD.WIDE.U32 R6, R5, 0x2, R6 ;  /* 0x0000000205067825 */ /* 0x002fca00078e0006 */
[----:B------:R1:W-:Y:S02]  /*14b20*/  STG.E.U16 desc[UR6][R6.64], R0 ;  /* 0x0000000006007986 */ /* 0x0003e4000c101506 */
.L_x_326:
[----:B------:R-:W-:Y:S05]  /*14b30*/  BSYNC.RECONVERGENT B3 ;  /* 0x0000000000037941 */ /* 0x000fea0003800200 */
.L_x_325:
[----:B------:R-:W-:Y:S01]  /*14b40*/  IADD3 R5, PT, PT, R39, 0x2, RZ ;  /* 0x0000000227057810 */ /* 0x000fe20007ffe0ff */
[----:B------:R-:W-:Y:S03]  /*14b50*/  BSSY.RECONVERGENT B3, `(.L_x_329) ;  /* 0x0000027000037945 */ /* 0x000fe60003800200 */
[----:B------:R-:W-:-:S13]  /*14b60*/  ISETP.GE.U32.AND P0, PT, R5, R2, PT ;  /* 0x000000020500720c */ /* 0x000fda0003f06070 */
[----:B------:R-:W-:Y:S05]  /*14b70*/  @P0 BRA `(.L_x_330) ;  /* 0x0000000000900947 */ /* 0x000fea0003800000 */
[----:B01----:R-:W0:Y:S01]  /*14b80*/  LDC.64 R6, c[0x0][0x398] ;  /* 0x0000e600ff067b82 */ /* 0x003e220000000a00 */
        /* <DEDUP_REMOVED lines=27> */
.L_x_332:
[----:B------:R-:W-:Y:S05]  /*14d40*/  BSYNC.RECONVERGENT B4 ;  /* 0x0000000000047941 */ /* 0x000fea0003800200 */
.L_x_331:
[----:B------:R-:W0:Y:S01]  /*14d50*/  LDCU UR4, c[0x0][0x3ac] ;  /* 0x00007580ff0477ac */ /* 0x000e220008000800 */
[----:B------:R-:W1:Y:S01]  /*14d60*/  LDC.64 R6, c[0x0][0x380] ;  /* 0x0000e000ff067b82 */ /* 0x000e620000000a00 */
[----:B------:R-:W-:Y:S02]  /*14d70*/  F2FP.F16.F32.PACK_AB R0, RZ, R0 ;  /* 0x00000000ff00723e */ /* 0x000fe400000000ff */
[----:B0-----:R-:W-:-:S05]  /*14d80*/  MOV R2, UR4 ;  /* 0x0000000400027c02 */ /* 0x001fca0008000f00 */
[----:B------:R-:W-:-:S04]  /*14d90*/  IMAD R5, R4, R2, R5 ;  /* 0x0000000204057224 */ /* 0x000fc800078e0205 */
[----:B-1----:R-:W-:-:S05]  /*14da0*/  IMAD.WIDE.U32 R6, R5, 0x2, R6 ;  /* 0x0000000205067825 */ /* 0x002fca00078e0006 */
[----:B------:R2:W-:Y:S02]  /*14db0*/  STG.E.U16 desc[UR6][R6.64], R0 ;  /* 0x0000000006007986 */ /* 0x0005e4000c101506 */
.L_x_330:
[----:B------:R-:W-:Y:S05]  /*14dc0*/  BSYNC.RECONVERGENT B3 ;  /* 0x0000000000037941 */ /* 0x000fea0003800200 */
.L_x_329:
[----:B------:R-:W-:-:S04]  /*14dd0*/  IADD3 R5, PT, PT, R39, 0x3, RZ ;  /* 0x0000000327057810 */ /* 0x000fc80007ffe0ff */
[----:B------:R-:W-:-:S13]  /*14de0*/  ISETP.GE.U32.AND P0, PT, R5, R2, PT ;  /* 0x000000020500720c */ /* 0x000fda0003f06070 */
[----:B------:R-:W-:Y:S05]  /*14df0*/  @P0 BRA `(.L_x_316) ;  /* 0x0000000c00ec0947 */ /* 0x000fea0003800000 */
[----:B012---:R-:W0:Y:S01]  /*14e00*/  LDC.64 R6, c[0x0][0x398] ;  /* 0x0000e600ff067b82 */ /* 0x007e220000000a00 */
[----:B------:R-:W1:Y:S01]  /*14e10*/  LDCU UR4, c[0x0][0x3a0] ;  /* 0x00007400ff0477ac */ /* 0x000e620008000800 */
[----:B0-----:R-:W-:-:S06]  /*14e20*/  IMAD.WIDE.U32 R6, R39, 0x2, R6 ;  /* 0x0000000227067825 */ /* 0x001fcc00078e0006 */
[----:B------:R-:W2:Y:S01]  /*14e30*/  LDG.E.U16.CONSTANT R6, desc[UR6][R6.64+0x6] ;  /* 0x0000060606067981 */ /* 0x000ea2000c1e9500 */
[----:B------:R-:W-:Y:S01]  /*14e40*/  HFMA2 R11, -RZ, RZ, 0.96630859375, -0.0022525787353515625 ;  /* 0x3bbb989dff0b7431 */ /* 0x000fe200000001ff */
[----:B------:R-:W-:Y:S01]  /*14e50*/  BSSY.RECONVERGENT B3, `(.L_x_333) ;  /* 0x0000017000037945 */ /* 0x000fe20003800200 */
[----:B--2---:R-:W-:-:S05]  /*14e60*/  HADD2.F32 R9, -RZ, R6.H0_H0 ;  /* 0x20000006ff097230 */ /* 0x004fca0000004100 */
        /* <DEDUP_REMOVED lines=21> */
.L_x_334:
[----:B------:R-:W-:Y:S05]  /*14fc0*/  BSYNC.RECONVERGENT B3 ;  /* 0x0000000000037941 */ /* 0x000fea0003800200 */
.L_x_333:
[----:B------:R-:W0:Y:S01]  /*14fd0*/  LDC.64 R6, c[0x0][0x380] ;  /* 0x0000e000ff067b82 */ /* 0x000e220000000a00 */
[----:B------:R-:W1:Y:S01]  /*14fe0*/  LDCU UR4, c[0x0][0x3ac] ;  /* 0x00007580ff0477ac */ /* 0x000e620008000800 */
[----:B------:R-:W-:Y:S01]  /*14ff0*/  F2FP.F16.F32.PACK_AB R0, RZ, R0 ;  /* 0x00000000ff00723e */ /* 0x000fe200000000ff */
[----:B-1----:R-:W-:-:S04]  /*15000*/  IMAD R5, R4, UR4, R5 ;  /* 0x0000000404057c24 */ /* 0x002fc8000f8e0205 */
[----:B0-----:R-:W-:-:S05]  /*15010*/  IMAD.WIDE.U32 R6, R5, 0x2, R6 ;  /* 0x0000000205067825 */ /* 0x001fca00078e0006 */
[----:B------:R0:W-:Y:S01]  /*15020*/  STG.E.U16 desc[UR6][R6.64], R0 ;  /* 0x0000000006007986 */ /* 0x0001e2000c101506 */
[----:B------:R-:W-:Y:S05]  /*15030*/  BRA `(.L_x_316) ;  /* 0x0000000c005c7947 */ /* 0x000fea0003800000 */
.L_x_319:
[----:B---34-:R-:W0:Y:S01]  /*15040*/  LDC R5, c[0x0][0x3ac] ;  /* 0x0000eb00ff057b82 */ /* 0x018e220000000800 */
        /* <DEDUP_REMOVED lines=9> */
[----:B------:R-:W0:Y:S01]  /*150e0*/  LDC.64 R8, c[0x0][0x398] ;  /* 0x0000e600ff087b82 */ /* 0x000e220000000a00 */
[----:B------:R-:W1:Y:S01]  /*150f0*/  LDCU UR4, c[0x0][0x3a0] ;  /* 0x00007400ff0477ac */ /* 0x000e620008000800 */
[----:B0-----:R-:W-:-:S06]  /*15100*/  IMAD.WIDE.U32 R8, R39, 0x2, R8 ;  /* 0x0000000227087825 */ /* 0x001fcc00078e0008 */
[----:B------:R-:W2:Y:S01]  /*15110*/  LDG.E.U16.CONSTANT R8, desc[UR6][R8.64] ;  /* 0x0000000608087981 */ /* 0x000ea2000c1e9500 */
[----:B------:R-:W-:Y:S01]  /*15120*/  MOV R12, 0x3f800000 ;  /* 0x3f800000000c7802 */ /* 0x000fe20000000f00 */
[----:B--2---:R-:W-:Y:S02]  /*15130*/  HADD2.F32 R7, -RZ, R8.H0_H0 ;  /* 0x20000008ff077230 */ /* 0x004fe40000004100 */
[----:B------:R-:W-:-:S03]  /*15140*/  HFMA2 R8, -RZ, RZ, 1.125, -9232 ;  /* 0x3c80f082ff087431 */ /* 0x000fc600000001ff */
[----:B-1----:R-:W-:-:S04]  /*15150*/  FFMA R15, R46, UR4, R7 ;  /* 0x000000042e0f7c23 */ /* 0x002fc80008000007 */
        /* <DEDUP_REMOVED lines=10> */
[C---:B------:R-:W-:Y:S02]  /*15200*/  FFMA R14, R13.reuse, R8, 0.1331529766321182251 ;  /* 0x3e0859410d0e7423 */ /* 0x040fe40000000008 */
[----:B------:R-:W1:Y:S01]  /*15210*/  LDC.64 R8, c[0x0][0x380] ;  /* 0x0000e000ff087b82 */ /* 0x000e620000000a00 */
[----:B0-----:R-:W-:Y:S01]  /*15220*/  FADD R11, R0, 1 ;  /* 0x3f800000000b7421 */ /* 0x001fe20000000000 */
[----:B------:R-:W-:-:S04]  /*15230*/  FFMA R0, R13, R14, -0.33332768082618713379 ;  /* 0xbeaaa9ed0d007423 */ /* 0x000fc8000000000e */
[----:B------:R-:W-:Y:S01]  /*15240*/  FFMA R0, R13, R0, RZ ;  /* 0x000000000d007223 */ /* 0x000fe200000000ff */
[----:B------:R-:W0:Y:S02]  /*15250*/  MUFU.RCP R11, R11 ;  /* 0x0000000b000b7308 */ /* 0x000e240000001000 */
[----:B0-----:R-:W-:-:S05]  /*15260*/  FFMA R12, R11, -2, R12 ;  /* 0xc00000000b0c7823 */ /* 0x001fca000000000c */
[----:B------:R-:W-:-:S04]  /*15270*/  FSEL R12, R12, 1, !P2 ;  /* 0x3f8000000c0c7808 */ /* 0x000fc80005000000 */
[--C-:B------:R-:W-:Y:S01]  /*15280*/  LOP3.LUT R12, R12, 0x80000000, R7.reuse, 0xb8, !PT ;  /* 0x800000000c0c7812 */ /* 0x100fe200078eb807 */
[----:B------:R-:W-:Y:S01]  /*15290*/  @!P3 FFMA R12, R7, R0, R7 ;  /* 0x00000000070cb223 */ /* 0x000fe20000000007 */
[----:B------:R-:W-:-:S03]  /*152a0*/  FMUL R0, R15, 0.5 ;  /* 0x3f0000000f007820 */ /* 0x000fc60000400000 */
[----:B------:R-:W-:-:S04]  /*152b0*/  FADD R7, R12, 1 ;  /* 0x3f8000000c077421 */ /* 0x000fc80000000000 */
[----:B------:R-:W-:Y:S01]  /*152c0*/  FMUL R0, R0, R7 ;  /* 0x0000000700007220 */ /* 0x000fe20000400000 */
[----:B------:R-:W-:-:S04]  /*152d0*/  IMAD R7, R4, R5, R39 ;  /* 0x0000000504077224 */ /* 0x000fc800078e0227 */
[----:B------:R-:W-:Y:S01]  /*152e0*/  F2FP.F16.F32.PACK_AB R0, RZ, R0 ;  /* 0x00000000ff00723e */ /* 0x000fe200000000ff */
[----:B-1----:R-:W-:-:S05]  /*152f0*/  IMAD.WIDE.U32 R8, R7, 0x2, R8 ;  /* 0x0000000207087825 */ /* 0x002fca00078e0008 */
[----:B------:R0:W-:Y:S02]  /*15300*/  STG.E.U16 desc[UR6][R8.64], R0 ;  /* 0x0000000008007986 */ /* 0x0001e4000c101506 */
.L_x_336:
[----:B------:R-:W-:Y:S05]  /*15310*/  BSYNC.RECONVERGENT B0 ;  /* 0x0000000000007941 */ /* 0x000fea0003800200 */
.L_x_335:
[----:B------:R-:W-:Y:S04]  /*15320*/  BSSY.RECONVERGENT B0, `(.L_x_337) ;  /* 0x0000025000007945 */ /* 0x000fe80003800200 */
[----:B------:R-:W-:Y:S05]  /*15330*/  @P4 BRA `(.L_x_338) ;  /* 0x00000000008c4947 */ /* 0x000fea0003800000 */
[----:B0-----:R-:W0:Y:S01]  /*15340*/  LDC.64 R8, c[0x0][0x398] ;  /* 0x0000e600ff087b82 */ /* 0x001e220000000a00 */
        /* <DEDUP_REMOVED lines=34> */
.L_x_338:
[----:B------:R-:W-:Y:S05]  /*15570*/  BSYNC.RECONVERGENT B0 ;  /* 0x0000000000007941 */ /* 0x000fea0003800200 */
.L_x_337:
[----:B------:R-:W-:Y:S04]  /*15580*/  BSSY.RECONVERGENT B0, `(.L_x_339) ;  /* 0x0000025000007945 */ /* 0x000fe80003800200 */
[----:B------:R-:W-:Y:S05]  /*15590*/  @P1 BRA `(.L_x_340) ;  /* 0x00000000008c1947 */ /* 0x000fea0003800000 */
[----:B01----:R-:W0:Y:S01]  /*155a0*/  LDC.64 R8, c[0x0][0x398] ;  /* 0x0000e600ff087b82 */ /* 0x003e220000000a00 */
        /* <DEDUP_REMOVED lines=34> */
.L_x_340:
[----:B------:R-:W-:Y:S05]  /*157d0*/  BSYNC.RECONVERGENT B0 ;  /* 0x0000000000007941 */ /* 0x000fea0003800200 */
.L_x_339:
[----:B------:R-:W-:Y:S05]  /*157e0*/  @P0 BRA `(.L_x_316) ;  /* 0x0000000400700947 */ /* 0x000fea0003800000 */
[----:B------:R-:W3:Y:S01]  /*157f0*/  LDC.64 R6, c[0x0][0x398] ;  /* 0x0000e600ff067b82 */ /* 0x000ee20000000a00 */
[----:B------:R-:W4:Y:S01]  /*15800*/  LDCU UR4, c[0x0][0x3a0] ;  /* 0x00007400ff0477ac */ /* 0x000f220008000800 */
[----:B---3--:R-:W-:-:S06]  /*15810*/  IMAD.WIDE.U32 R6, R39, 0x2, R6 ;  /* 0x0000000227067825 */ /* 0x008fcc00078e0006 */
[----:B------:R-:W0:Y:S01]  /*15820*/  LDG.E.U16.CONSTANT R6, desc[UR6][R6.64+0x6] ;  /* 0x0000060606067981 */ /* 0x000e22000c1e9500 */
[----:B------:R-:W-:Y:S01]  /*15830*/  MOV R10, 0x3f800000 ;  /* 0x3f800000000a7802 */ /* 0x000fe20000000f00 */
[----:B------:R-:W-:Y:S02]  /*15840*/  IMAD R5, R4, R5, R2 ;  /* 0x0000000504057224 */ /* 0x000fe400078e0202 */
[----:B012---:R-:W-:Y:S02]  /*15850*/  HADD2.F32 R9, -RZ, R6.H0_H0 ;  /* 0x20000006ff097230 */ /* 0x007fe40000004100 */
[----:B------:R-:W-:-:S03]  /*15860*/  HFMA2 R6, -RZ, RZ, 1.125, -9232 ;  /* 0x3c80f082ff067431 */ /* 0x000fc600000001ff */
        /* <DEDUP_REMOVED lines=16> */
[----:B------:R-:W0:Y:S01]  /*15970*/  MUFU.RCP R9, R9 ;  /* 0x0000000900097308 */ /* 0x000e220000001000 */
[----:B------:R-:W-:Y:S01]  /*15980*/  FMUL R0, R15, 0.5 ;  /* 0x3f0000000f007820 */ /* 0x000fe20000400000 */
[----:B-1----:R-:W-:-:S04]  /*15990*/  IMAD.WIDE.U32 R6, R5, 0x2, R6 ;  /* 0x0000000205067825 */ /* 0x002fc800078e0006 */
        /* <DEDUP_REMOVED lines=9> */
.L_x_318:
[----:B------:R-:W0:Y:S01]  /*15a30*/  LDCU UR4, c[0x0][0x3ac] ;  /* 0x00007580ff0477ac */ /* 0x000e220008000800 */
[C---:B---34-:R-:W-:Y:S02]  /*15a40*/  IADD3 R5, PT, PT, R39.reuse, 0x1, RZ ;  /* 0x0000000127057810 */ /* 0x058fe40007ffe0ff */
[C---:B------:R-:W-:Y:S02]  /*15a50*/  IADD3 R23, PT, PT, R39.reuse, 0x2, RZ ;  /* 0x0000000227177810 */ /* 0x040fe40007ffe0ff */
[C---:B------:R-:W-:Y:S02]  /*15a60*/  IADD3 R25, PT, PT, R39.reuse, 0x3, RZ ;  /* 0x0000000327197810 */ /* 0x040fe40007ffe0ff */
[----:B0-----:R-:W-:Y:S02]  /*15a70*/  ISETP.GE.U32.AND P0, PT, R39, UR4, PT ;  /* 0x0000000427007c0c */ /* 0x001fe4000bf06070 */
[----:B------:R-:W-:Y:S02]  /*15a80*/  ISETP.GE.U32.AND P1, PT, R5, UR4, PT ;  /* 0x0000000405007c0c */ /* 0x000fe4000bf26070 */
[----:B------:R-:W-:-:S02]  /*15a90*/  ISETP.GE.U32.AND P2, PT, R23, UR4, PT ;  /* 0x0000000417007c0c */ /* 0x000fc4000bf46070 */
[----:B------:R-:W-:-:S07]  /*15aa0*/  ISETP.GE.U32.AND P3, PT, R25, UR4, PT ;  /* 0x0000000419007c0c */ /* 0x000fce000bf66070 */
[----:B------:R-:W0:Y:S08]  /*15ab0*/  @!P0 LDC.64 R6, c[0x0][0x398] ;  /* 0x0000e600ff068b82 */ /* 0x000e300000000a00 */
[----:B------:R-:W1:Y:S08]  /*15ac0*/  @!P1 LDC.64 R8, c[0x0][0x398] ;  /* 0x0000e600ff089b82 */ /* 0x000e700000000a00 */
[----:B------:R-:W2:Y:S08]  /*15ad0*/  @!P2 LDC.64 R10, c[0x0][0x398] ;  /* 0x0000e600ff0aab82 */ /* 0x000eb00000000a00 */
[----:B------:R-:W3:Y:S01]  /*15ae0*/  @!P3 LDC.64 R12, c[0x0][0x398] ;  /* 0x0000e600ff0cbb82 */ /* 0x000ee20000000a00 */
[----:B0-----:R-:W-:-:S05]  /*15af0*/  @!P0 IMAD.WIDE.U32 R6, R39, 0x2, R6 ;  /* 0x0000000227068825 */ /* 0x001fca00078e0006 */
[----:B------:R-:W4:Y:S01]  /*15b00*/  @!P0 LDG.E.U16.CONSTANT R0, desc[UR6][R6.64] ;  /* 0x0000000606008981 */ /* 0x000f22000c1e9500 */
[C---:B-1----:R-:W-:Y:S01]  /*15b10*/  @!P1 IMAD.WIDE.U32 R14, R39.reuse, 0x2, R8 ;  /* 0x00000002270e9825 */ /* 0x042fe200078e0008 */
[----:B------:R-:W0:Y:S05]  /*15b20*/  @!P0 LDC R2, c[0x0][0x3a0] ;  /* 0x0000e800ff028b82 */ /* 0x000e2a0000000800 */
[----:B------:R1:W5:Y:S01]  /*15b30*/  @!P1 LDG.E.U16.CONSTANT R14, desc[UR6][R14.64+0x2] ;  /* 0x000002060e0e9981 */ /* 0x000362000c1e9500 */
[C---:B--2---:R-:W-:Y:S02]  /*15b40*/  @!P2 IMAD.WIDE.U32 R16, R39.reuse, 0x2, R10 ;  /* 0x000000022710a825 */ /* 0x044fe400078e000a */
[----:B------:R-:W2:Y:S04]  /*15b50*/  @!P1 LDC R20, c[0x0][0x3a0] ;  /* 0x0000e800ff149b82 */ /* 0x000ea80000000800 */
[----:B------:R-:W2:Y:S01]  /*15b60*/  @!P2 LDG.E.U16.CONSTANT R16, desc[UR6][R16.64+0x4] ;  /* 0x000004061010a981 */ /* 0x000ea2000c1e9500 */
[----:B---3--:R-:W-:-:S03]  /*15b70*/  @!P3 IMAD.WIDE.U32 R18, R39, 0x2, R12 ;  /* 0x000000022712b825 */ /* 0x008fc600078e000c */
[----:B------:R-:W3:Y:S03]  /*15b80*/  @!P2 LDC R22, c[0x0][0x3a0] ;  /* 0x0000e800ff16ab82 */ /* 0x000ee60000000800 */
[----:B------:R-:W3:Y:S05]  /*15b90*/  @!P3 LDG.E.U16.CONSTANT R18, desc[UR6][R18.64+0x6] ;  /* 0x000006061212b981 */ /* 0x000eea000c1e9500 */
[----:B------:R-:W0:Y:S08]  /*15ba0*/  @!P0 LDC.64 R12, c[0x0][0x380] ;  /* 0x0000e000ff0c8b82 */ /* 0x000e300000000a00 */
[----:B------:R-:W3:Y:S01]  /*15bb0*/  @!P3 LDC R24, c[0x0][0x3a0] ;  /* 0x0000e800ff18bb82 */ /* 0x000ee20000000800 */
[----:B------:R-:W-:-:S07]  /*15bc0*/  @!P1 IMAD R21, R4, UR4, R5 ;  /* 0x0000000404159c24 */ /* 0x000fce000f8e0205 */
[----:B------:R-:W0:Y:S01]  /*15bd0*/  @!P1 LDC.64 R10, c[0x0][0x380] ;  /* 0x0000e000ff0a9b82 */ /* 0x000e220000000a00 */
[----:B-1----:R-:W-:-:S07]  /*15be0*/  @!P0 IMAD R15, R4, UR4, R39 ;  /* 0x00000004040f8c24 */ /* 0x002fce000f8e0227 */
[----:B------:R-:W1:Y:S08]  /*15bf0*/  @!P2 LDC.64 R8, c[0x0][0x380] ;  /* 0x0000e000ff08ab82 */ /* 0x000e700000000a00 */
[----:B------:R-:W1:Y:S01]  /*15c00*/  @!P3 LDC.64 R6, c[0x0][0x380] ;  /* 0x0000e000ff06bb82 */ /* 0x000e620000000a00 */
[C---:B------:R-:W-:Y:S02]  /*15c10*/  @!P2 IMAD R23, R4.reuse, UR4, R23 ;  /* 0x000000040417ac24 */ /* 0x040fe4000f8e0217 */
[----:B------:R-:W-:-:S02]  /*15c20*/  @!P3 IMAD R25, R4, UR4, R25 ;  /* 0x000000040419bc24 */ /* 0x000fc4000f8e0219 */
[----:B0-----:R-:W-:-:S04]  /*15c30*/  @!P1 IMAD.WIDE.U32 R10, R21, 0x2, R10 ;  /* 0x00000002150a9825 */ /* 0x001fc800078e000a */
[----:B-1----:R-:W-:-:S04]  /*15c40*/  @!P2 IMAD.WIDE.U32 R8, R23, 0x2, R8 ;  /* 0x000000021708a825 */ /* 0x002fc800078e0008 */
[----:B------:R-:W-:-:S04]  /*15c50*/  @!P3 IMAD.WIDE.U32 R6, R25, 0x2, R6 ;  /* 0x000000021906b825 */ /* 0x000fc800078e0006 */
[----:B----4-:R-:W-:-:S05]  /*15c60*/  @!P0 HADD2.F32 R5, -RZ, R0.H0_H0 ;  /* 0x20000000ff058230 */ /* 0x010fca0000004100 */
[----:B------:R-:W-:Y:S01]  /*15c70*/  @!P0 FFMA R0, R46, R2, R5 ;  /* 0x000000022e008223 */ /* 0x000fe20000000005 */
[----:B------:R-:W-:-:S04]  /*15c80*/  @!P0 IMAD.WIDE.U32 R4, R15, 0x2, R12 ;  /* 0x000000020f048825 */ /* 0x000fc800078e000c */
[----:B-----5:R-:W-:Y:S02]  /*15c90*/  @!P1 HADD2.F32 R14, -RZ, R14.H0_H0 ;  /* 0x2000000eff0e9230 */ /* 0x020fe40000004100 */
[----:B--2---:R-:W-:-:S03]  /*15ca0*/  @!P2 HADD2.F32 R16, -RZ, R16.H0_H0 ;  /* 0x20000010ff10a230 */ /* 0x004fc60000004100 */
[----:B------:R-:W-:Y:S01]  /*15cb0*/  @!P1 FFMA R2, R29, R20, R14 ;  /* 0x000000141d029223 */ /* 0x000fe2000000000e */
[----:B---3--:R-:W-:Y:S02]  /*15cc0*/  @!P3 HADD2.F32 R13, -RZ, R18.H0_H0 ;  /* 0x20000012ff0db230 */ /* 0x008fe40000004100 */
[----:B------:R-:W-:Y:S01]  /*15cd0*/  @!P2 FFMA R12, R47, R22, R16 ;  /* 0x000000162f0ca223 */ /* 0x000fe20000000010 */
[----:B------:R-:W-:Y:S02]  /*15ce0*/  @!P0 FMNMX R0, RZ, R0, !PT ;  /* 0x00000000ff008209 */ /* 0x000fe40007800000 */
[----:B------:R-:W-:Y:S01]  /*15cf0*/  @!P3 FFMA R13, R44, R24, R13 ;  /* 0x000000182c0db223 */ /* 0x000fe2000000000d */
[----:B------:R-:W-:Y:S02]  /*15d00*/  @!P1 FMNMX R2, RZ, R2, !PT ;  /* 0x00000002ff029209 */ /* 0x000fe40007800000 */
[----:B------:R-:W-:Y:S02]  /*15d10*/  @!P2 FMNMX R12, RZ, R12, !PT ;  /* 0x0000000cff0ca209 */ /* 0x000fe40007800000 */
[----:B------:R-:W-:-:S02]  /*15d20*/  @!P3 FMNMX R13, RZ, R13, !PT ;  /* 0x0000000dff0db209 */ /* 0x000fc40007800000 */
[----:B------:R-:W-:Y:S02]  /*15d30*/  @!P0 F2FP.F16.F32.PACK_AB R0, RZ, R0 ;  /* 0x00000000ff00823e */ /* 0x000fe400000000ff */
[----:B------:R-:W-:Y:S02]  /*15d40*/  @!P1 F2FP.F16.F32.PACK_AB R2, RZ, R2 ;  /* 0x00000002ff02923e */ /* 0x000fe400000000ff */
[----:B------:R-:W-:Y:S02]  /*15d50*/  @!P2 F2FP.F16.F32.PACK_AB R12, RZ, R12 ;  /* 0x0000000cff0ca23e */ /* 0x000fe400000000ff */
[----:B------:R-:W-:Y:S01]  /*15d60*/  @!P3 F2FP.F16.F32.PACK_AB R13, RZ, R13 ;  /* 0x0000000dff0db23e */ /* 0x000fe200000000ff */
[----:B------:R0:W-:Y:S04]  /*15d70*/  @!P0 STG.E.U16 desc[UR6][R4.64], R0 ;  /* 0x0000000004008986 */ /* 0x0001e8000c101506 */
[----:B------:R0:W-:Y:S04]  /*15d80*/  @!P1 STG.E.U16 desc[UR6][R10.64], R2 ;  /* 0x000000020a009986 */ /* 0x0001e8000c101506 */
[----:B------:R0:W-:Y:S04]  /*15d90*/  @!P2 STG.E.U16 desc[UR6][R8.64], R12 ;  /* 0x0000000c0800a986 */ /* 0x0001e8000c101506 */
[----:B------:R0:W-:Y:S02]  /*15da0*/  @!P3 STG.E.U16 desc[UR6][R6.64], R13 ;  /* 0x0000000d0600b986 */ /* 0x0001e4000c101506 */
.L_x_316:
[----:B------:R-:W-:Y:S05]  /*15db0*/  BSYNC.RECONVERGENT B2 ;  /* 0x0000000000027941 */ /* 0x000fea0003800200 */
.L_x_315:
[----:B------:R-:W5:Y:S01]  /*15dc0*/  LDCU UR4, c[0x0][0x3a8] ;  /* 0x00007500ff0477ac */ /* 0x000f620008000800 */
[----:B0-----:R-:W-:Y:S01]  /*15dd0*/  IADD3 R10, PT, PT, R3, 0x2, RZ ;  /* 0x00000002030a7810 */ /* 0x001fe20007ffe0ff */
        /* <DEDUP_REMOVED lines=14> */
.L_x_343:
[----:B------:R-:W0:Y:S01]  /*15ec0*/  LDCU UR4, c[0x0][0x3ac] ;  /* 0x00007580ff0477ac */ /* 0x000e220008000800 */
[C---:B-12---:R-:W-:Y:S02]  /*15ed0*/  IADD3 R0, PT, PT, R39.reuse, 0x1, RZ ;  /* 0x0000000127007810 */ /* 0x046fe40007ffe0ff */
[C---:B------:R-:W-:Y:S02]  /*15ee0*/  IADD3 R15, PT, PT, R39.reuse, 0x2, RZ ;  /* 0x00000002270f7810 */ /* 0x040fe40007ffe0ff */
[----:B0-----:R-:W-:Y:S02]  /*15ef0*/  ISETP.GE.U32.AND P0, PT, R39, UR4, PT ;  /* 0x0000000427007c0c */ /* 0x001fe4000bf06070 */
[----:B------:R-:W-:Y:S02]  /*15f00*/  ISETP.GE.U32.AND P1, PT, R0, UR4, PT ;  /* 0x0000000400007c0c */ /* 0x000fe4000bf26070 */
[----:B------:R-:W-:-:S09]  /*15f10*/  ISETP.GE.U32.AND P2, PT, R15, UR4, PT ;  /* 0x000000040f007c0c */ /* 0x000fd2000bf46070 */
[----:B---34-:R-:W0:Y:S08]  /*15f20*/  @!P0 LDC.64 R4, c[0x0][0x398] ;  /* 0x0000e600ff048b82 */ /* 0x018e300000000a00 */
        /* <DEDUP_REMOVED lines=11> */
[----:B------:R-:W1:Y:S01]  /*15fe0*/  LDC.64 R4, c[0x0][0x380] ;  /* 0x0000e000ff047b82 */ /* 0x000e620000000a00 */
[C---:B---3--:R-:W-:Y:S02]  /*15ff0*/  IMAD R7, R10.reuse, UR4, R39 ;  /* 0x000000040a077c24 */ /* 0x048fe4000f8e0227 */
[----:B------:R-:W-:-:S02]  /*16000*/  IMAD R15, R10, UR4, R15 ;  /* 0x000000040a0f7c24 */ /* 0x000fc4000f8e020f */
[----:B----4-:R-:W-:Y:S02]  /*16010*/  @!P0 HADD2.F32 R0, -RZ, R6.H0_H0 ;  /* 0x20000006ff008230 */ /* 0x010fe40000004100 */
[----:B-----5:R-:W-:-:S03]  /*16020*/  @!P1 HADD2.F32 R14, -RZ, R8.H0_H0 ;  /* 0x20000008ff0e9230 */ /* 0x020fc60000004100 */
[----:B0-----:R-:W-:Y:S01]  /*16030*/  @!P0 FFMA R55, R55, R2, R0 ;  /* 0x0000000237378223 */ /* 0x001fe20000000000 */
[----:B--2---:R-:W-:Y:S02]  /*16040*/  @!P2 HADD2.F32 R17, -RZ, R12.H0_H0 ;  /* 0x2000000cff11a230 */ /* 0x004fe40000004100 */
[----:B-1----:R-:W-:-:S03]  /*16050*/  @!P1 FFMA R53, R53, R11, R14 ;  /* 0x0000000b35359223 */ /* 0x002fc6000000000e */
[----:B------:R-:W-:Y:S01]  /*16060*/  @!P2 FFMA R54, R54, R16, R17 ;  /* 0x000000103636a223 */ /* 0x000fe20000000011 */
[----:B------:R-:W-:Y:S01]  /*16070*/  @!P0 F2FP.F16.F32.PACK_AB R55, RZ, R55 ;  /* 0x00000037ff37823e */ /* 0x000fe200000000ff */
[--C-:B------:R-:W-:Y:S01]  /*16080*/  IMAD.WIDE.U32 R6, R7, 0x2, R4.reuse ;  /* 0x0000000207067825 */ /* 0x100fe200078e0004 */
[----:B------:R-:W-:Y:S02]  /*16090*/  @!P1 F2FP.F16.F32.PACK_AB R53, RZ, R53 ;  /* 0x00000035ff35923e */ /* 0x000fe400000000ff */
[----:B------:R-:W-:Y:S01]  /*160a0*/  @!P2 F2FP.F16.F32.PACK_AB R54, RZ, R54 ;  /* 0x00000036ff36a23e */ /* 0x000fe200000000ff */
[----:B------:R-:W-:Y:S01]  /*160b0*/  IMAD.WIDE.U32 R4, R15, 0x2, R4 ;  /* 0x000000020f047825 */ /* 0x000fe200078e0004 */
[----:B------:R0:W-:Y:S01]  /*160c0*/  @!P0 STG.E.U16 desc[UR6][R6.64], R55 ;  /* 0x0000003706008986 */ /* 0x0001e2000c101506 */
[----:B------:R-:W-:-:S03]  /*160d0*/  IADD3 R0, PT, PT, R39, 0x3, RZ ;  /* 0x0000000327007810 */ /* 0x000fc60007ffe0ff */
[----:B------:R0:W-:Y:S04]  /*160e0*/  @!P1 STG.E.U16 desc[UR6][R6.64+0x2], R53 ;  /* 0x0000023506009986 */ /* 0x0001e8000c101506 */
[----:B------:R0:W-:Y:S01]  /*160f0*/  @!P2 STG.E.U16 desc[UR6][R4.64], R54 ;  /* 0x000000360400a986 */ /* 0x0001e2000c101506 */
[----:B------:R-:W-:-:S13]  /*16100*/  ISETP.GE.U32.AND P0, PT, R0, UR4, PT ;  /* 0x0000000400007c0c */ /* 0x000fda000bf06070 */
[----:B0-----:R-:W-:Y:S05]  /*16110*/  @P0 BRA `(.L_x_342) ;  /* 0x0000001400a80947 */ /* 0x001fea0003800000 */
[----:B------:R-:W0:Y:S01]  /*16120*/  LDC.64 R6, c[0x0][0x398] ;  /* 0x0000e600ff067b82 */ /* 0x000e220000000a00 */
[----:B------:R-:W1:Y:S01]  /*16130*/  LDCU UR4, c[0x0][0x3a0] ;  /* 0x00007400ff0477ac */ /* 0x000e620008000800 */
[----:B0-----:R-:W-:-:S06]  /*16140*/  IMAD.WIDE.U32 R6, R39, 0x2, R6 ;  /* 0x0000000227067825 */ /* 0x001fcc00078e0006 */
[----:B------:R-:W2:Y:S02]  /*16150*/  LDG.E.U16.CONSTANT R6, desc[UR6][R6.64+0x6] ;  /* 0x0000060606067981 */ /* 0x000ea4000c1e9500 */
[----:B--2---:R-:W-:-:S05]  /*16160*/  HADD2.F32 R0, -RZ, R6.H0_H0 ;  /* 0x20000006ff007230 */ /* 0x004fca0000004100 */
[----:B-1----:R-:W-:-:S05]  /*16170*/  FFMA R45, R45, UR4, R0 ;  /* 0x000000042d2d7c23 */ /* 0x002fca0008000000 */
[----:B------:R-:W-:-:S05]  /*16180*/  F2FP.F16.F32.PACK_AB R45, RZ, R45 ;  /* 0x0000002dff2d723e */ /* 0x000fca00000000ff */
[----:B------:R0:W-:Y:S01]  /*16190*/  STG.E.U16 desc[UR6][R4.64+0x2], R45 ;  /* 0x0000022d04007986 */ /* 0x0001e2000c101506 */
[----:B------:R-:W-:Y:S05]  /*161a0*/  BRA `(.L_x_342) ;  /* 0x0000001400847947 */ /* 0x000fea0003800000 */
.L_x_346:
[----:B------:R-:W0:Y:S01]  /*161b0*/  LDCU UR4, c[0x0][0x3ac] ;  /* 0x00007580ff0477ac */ /* 0x000e220008000800 */
[----:B---34-:R-:W3:Y:S01]  /*161c0*/  LDC.64 R4, c[0x0][0x380] ;  /* 0x0000e000ff047b82 */ /* 0x018ee20000000a00 */
[----:B------:R-:W-:Y:S01]  /*161d0*/  BSSY.RECONVERGENT B3, `(.L_x_347) ;  /* 0x0000024000037945 */ /* 0x000fe20003800200 */
[----:B0-----:R-:W-:Y:S01]  /*161e0*/  ISETP.GE.U32.AND P0, PT, R39, UR4, PT ;  /* 0x0000000427007c0c */ /* 0x001fe2000bf06070 */
[----:B-12---:R-:W-:-:S04]  /*161f0*/  IMAD R7, R10, UR4, R39 ;  /* 0x000000040a077c24 */ /* 0x006fc8000f8e0227 */
[----:B---3--:R-:W-:-:S08]  /*16200*/  IMAD.WIDE.U32 R4, R7, 0x2, R4 ;  /* 0x0000000207047825 */ /* 0x008fd000078e0004 */
[----:B------:R-:W-:Y:S05]  /*16210*/  @P0 BRA `(.L_x_348) ;  /* 0x00000000007c0947 */ /* 0x000fea0003800000 */
[----:B------:R-:W0:Y:S01]  /*16220*/  LDC.64 R6, c[0x0][0x398] ;  /* 0x0000e600ff067b82 */ /* 0x000e220000000a00 */
        /* <DEDUP_REMOVED lines=27> */
.L_x_350:
[----:B------:R-:W-:Y:S05]  /*163e0*/  BSYNC.RECONVERGENT B4 ;  /* 0x0000000000047941 */ /* 0x000fea0003800200 */
.L_x_349:
[----:B------:R-:W-:-:S05]  /*163f0*/  F2FP.F16.F32.PACK_AB R0, RZ, R0 ;  /* 0x00000000ff00723e */ /* 0x000fca00000000ff */
[----:B------:R0:W-:Y:S02]  /*16400*/  STG.E.U16 desc[UR6][R4.64], R0 ;  /* 0x0000000004007986 */ /* 0x0001e4000c101506 */
.L_x_348:
[----:B------:R-:W-:Y:S05]  /*16410*/  BSYNC.RECONVERGENT B3 ;  /* 0x0000000000037941 */ /* 0x000fea0003800200 */
.L_x_347:
[----:B------:R-:W1:Y:S01]  /*16420*/  LDCU UR4, c[0x0][0x3ac] ;  /* 0x00007580ff0477ac */ /* 0x000e620008000800 */
[----:B0-----:R-:W-:Y:S01]  /*16430*/  IADD3 R0, PT, PT, R39, 0x1, RZ ;  /* 0x0000000127007810 */ /* 0x001fe20007ffe0ff */
[----:B------:R-:W-:Y:S03]  /*16440*/  BSSY.RECONVERGENT B3, `(.L_x_351) ;  /* 0x0000022000037945 */ /* 0x000fe60003800200 */
[----:B-1----:R-:W-:-:S13]  /*16450*/  ISETP.GE.U32.AND P0, PT, R0, UR4, PT ;  /* 0x0000000400007c0c */ /* 0x002fda000bf06070 */
        /* <DEDUP_REMOVED lines=29> */
.L_x_354:
[----:B------:R-:W-:Y:S05]  /*16630*/  BSYNC.RECONVERGENT B4 ;  /* 0x0000000000047941 */ /* 0x000fea0003800200 */
.L_x_353:
[----:B------:R-:W-:-:S05]  /*16640*/  F2FP.F16.F32.PACK_AB R0, RZ, R0 ;  /* 0x00000000ff00723e */ /* 0x000fca00000000ff */
[----:B------:R0:W-:Y:S02]  /*16650*/  STG.E.U16 desc[UR6][R4.64+0x2], R0 ;  /* 0x0000020004007986 */ /* 0x0001e4000c101506 */
.L_x_352:
[----:B------:R-:W-:Y:S05]  /*16660*/  BSYNC.RECONVERGENT B3 ;  /* 0x0000000000037941 */ /* 0x000fea0003800200 */
.L_x_351:
[----:B------:R-:W1:Y:S01]  /*16670*/  LDCU UR4, c[0x0][0x3ac] ;  /* 0x00007580ff0477ac */ /* 0x000e620008000800 */
[----:B0-----:R-:W0:Y:S01]  /*16680*/  LDC.64 R4, c[0x0][0x380] ;  /* 0x0000e000ff047b82 */ /* 0x001e220000000a00 */
[----:B------:R-:W-:Y:S01]  /*16690*/  IADD3 R7, PT, PT, R39, 0x2, RZ ;  /* 0x0000000227077810 */ /* 0x000fe20007ffe0ff */
[----:B------:R-:W-:Y:S03]  /*166a0*/  BSSY.RECONVERGENT B3, `(.L_x_355) ;  /* 0x0000024000037945 */ /* 0x000fe60003800200 */
[----:B-1----:R-:W-:Y:S01]  /*166b0*/  ISETP.GE.U32.AND P0, PT, R7, UR4, PT ;  /* 0x0000000407007c0c */ /* 0x002fe2000bf06070 */
[----:B------:R-:W-:-:S04]  /*166c0*/  IMAD R7, R10, UR4, R7 ;  /* 0x000000040a077c24 */ /* 0x000fc8000f8e0207 */
[----:B0-----:R-:W-:-:S08]  /*166d0*/  IMAD.WIDE.U32 R4, R7, 0x2, R4 ;  /* 0x0000000207047825 */ /* 0x001fd000078e0004 */
[----:B------:R-:W-:Y:S05]  /*166e0*/  @P0 BRA `(.L_x_356) ;  /* 0x00000000007c0947 */ /* 0x000fea0003800000 */
[----:B------:R-:W0:Y:S01]  /*166f0*/  LDC.64 R6, c[0x0][0x398] ;  /* 0x0000e600ff067b82 */ /* 0x000e220000000a00 */
        /* <DEDUP_REMOVED lines=27> */
.L_x_358:
[----:B------:R-:W-:Y:S05]  /*168b0*/  BSYNC.RECONVERGENT B4 ;  /* 0x0000000000047941 */ /* 0x000fea0003800200 */
.L_x_357:
[----:B------:R-:W-:-:S05]  /*168c0*/  F2FP.F16.F32.PACK_AB R0, RZ, R0 ;  /* 0x00000000ff00723e */ /* 0x000fca00000000ff */
[----:B------:R0:W-:Y:S02]  /*168d0*/  STG.E.U16 desc[UR6][R4.64], R0 ;  /* 0x0000000004007986 */ /* 0x0001e4000c101506 */
.L_x_356:
[----:B------:R-:W-:Y:S05]  /*168e0*/  BSYNC.RECONVERGENT B3 ;  /* 0x0000000000037941 */ /* 0x000fea0003800200 */
.L_x_355:
[----:B------:R-:W1:Y:S01]  /*168f0*/  LDCU UR4, c[0x0][0x3ac] ;  /* 0x00007580ff0477ac */ /* 0x000e620008000800 */
[----:B0-----:R-:W-:-:S04]  /*16900*/  IADD3 R0, PT, PT, R39, 0x3, RZ ;  /* 0x0000000327007810 */ /* 0x001fc80007ffe0ff */
        /* <DEDUP_REMOVED lines=30> */
.L_x_360:
[----:B------:R-:W-:Y:S05]  /*16af0*/  BSYNC.RECONVERGENT B3 ;  /* 0x0000000000037941 */ /* 0x000fea0003800200 */
.L_x_359:
[----:B------:R-:W-:-:S05]  /*16b00*/  F2FP.F16.F32.PACK_AB R0, RZ, R0 ;  /* 0x00000000ff00723e */ /* 0x000fca00000000ff */
[----:B------:R0:W-:Y:S01]  /*16b10*/  STG.E.U16 desc[UR6][R4.64+0x2], R0 ;  /* 0x0000020004007986 */ /* 0x0001e2000c101506 */
[----:B------:R-:W-:Y:S05]  /*16b20*/  BRA `(.L_x_342) ;  /* 0x0000000c00247947 */ /* 0x000fea0003800000 */
.L_x_345:
[----:B-12---:R-:W0:Y:S01]  /*16b30*/  LDC R0, c[0x0][0x3ac] ;  /* 0x0000eb00ff007b82 */ /* 0x006e220000000800 */
        /* <DEDUP_REMOVED lines=15> */
[----:B------:R-:W1:Y:S01]  /*16c30*/  LDCU UR4, c[0x0][0x3a0] ;  /* 0x00007400ff0477ac */ /* 0x000e620008000800 */
[----:B0-----:R-:W-:-:S06]  /*16c40*/  IMAD.WIDE.U32 R8, R39, 0x2, R8 ;  /* 0x0000000227087825 */ /* 0x001fcc00078e0008 */
[----:B------:R0:W2:Y:S01]  /*16c50*/  LDG.E.U16.CONSTANT R8, desc[UR6][R8.64] ;  /* 0x0000000608087981 */ /* 0x0000a2000c1e9500 */
[----:B------:R-:W-:Y:S01]  /*16c60*/  HFMA2 R12, -RZ, RZ, 1.125, -9232 ;  /* 0x3c80f082ff0c7431 */ /* 0x000fe200000001ff */
[----:B0-----:R-:W-:Y:S01]  /*16c70*/  MOV R9, 0x3f800000 ;  /* 0x3f80000000097802 */ /* 0x001fe20000000f00 */
[----:B--2---:R-:W-:-:S05]  /*16c80*/  HADD2.F32 R0, -RZ, R8.H0_H0 ;  /* 0x20000008ff007230 */ /* 0x004fca0000004100 */
        /* <DEDUP_REMOVED lines=25> */
.L_x_362:
[----:B------:R-:W-:Y:S05]  /*16e20*/  BSYNC.RECONVERGENT B0 ;  /* 0x0000000000007941 */ /* 0x000fea0003800200 */
.L_x_361:
[----:B------:R-:W-:Y:S04]  /*16e30*/  BSSY.RECONVERGENT B0, `(.L_x_363) ;  /* 0x0000022000007945 */ /* 0x000fe80003800200 */
[----:B------:R-:W-:Y:S05]  /*16e40*/  @P4 BRA `(.L_x_364) ;  /* 0x0000000000804947 */ /* 0x000fea0003800000 */
[----:B------:R-:W1:Y:S01]  /*16e50*/  LDC.64 R8, c[0x0][0x398] ;  /* 0x0000e600ff087b82 */ /* 0x000e620000000a00 */
[----:B------:R-:W2:Y:S01]  /*16e60*/  LDCU UR4, c[0x0][0x3a0] ;  /* 0x00007400ff0477ac */ /* 0x000ea20008000800 */
[----:B-1----:R-:W-:-:S06]  /*16e70*/  IMAD.WIDE.U32 R8, R39, 0x2, R8 ;  /* 0x0000000227087825 */ /* 0x002fcc00078e0008 */
[----:B------:R1:W0:Y:S01]  /*16e80*/  LDG.E.U16.CONSTANT R8, desc[UR6][R8.64+0x2] ;  /* 0x0000020608087981 */ /* 0x000222000c1e9500 */
[----:B------:R-:W-:Y:S01]  /*16e90*/  HFMA2 R12, -RZ, RZ, 1.125, -9232 ;  /* 0x3c80f082ff0c7431 */ /* 0x000fe200000001ff */
[----:B-1----:R-:W-:Y:S01]  /*16ea0*/  MOV R9, 0x3f800000 ;  /* 0x3f80000000097802 */ /* 0x002fe20000000f00 */
[----:B0-----:R-:W-:-:S05]  /*16eb0*/  HADD2.F32 R0, -RZ, R8.H0_H0 ;  /* 0x20000008ff007230 */ /* 0x001fca0000004100 */
[----:B--2---:R-:W-:-:S04]  /*16ec0*/  FFMA R53, R53, UR4, R0 ;  /* 0x0000000435357c23 */ /* 0x004fc80008000000 */
        /* <DEDUP_REMOVED lines=24> */
.L_x_364:
[----:B------:R-:W-:Y:S05]  /*17050*/  BSYNC.RECONVERGENT B0 ;  /* 0x0000000000007941 */ /* 0x000fea0003800200 */
.L_x_363:
[----:B------:R-:W-:Y:S04]  /*17060*/  BSSY.RECONVERGENT B0, `(.L_x_365) ;  /* 0x0000022000007945 */ /* 0x000fe80003800200 */
[----:B------:R-:W-:Y:S05]  /*17070*/  @P1 BRA `(.L_x_366) ;  /* 0x0000000000801947 */ /* 0x000fea0003800000 */
[----:B01----:R-:W0:Y:S01]  /*17080*/  LDC.64 R6, c[0x0][0x398] ;  /* 0x0000e600ff067b82 */ /* 0x003e220000000a00 */
        /* <DEDUP_REMOVED lines=31> */
.L_x_366:
[----:B------:R-:W-:Y:S05]  /*17280*/  BSYNC.RECONVERGENT B0 ;  /* 0x0000000000007941 */ /* 0x000fea0003800200 */
.L_x_365:
        /* <DEDUP_REMOVED lines=34> */
.L_x_344:
[----:B------:R-:W0:Y:S01]  /*174b0*/  LDCU UR4, c[0x0][0x3ac] ;  /* 0x00007580ff0477ac */ /* 0x000e220008000800 */
[C---:B-12---:R-:W-:Y:S02]  /*174c0*/  IADD3 R0, PT, PT, R39.reuse, 0x1, RZ ;  /* 0x0000000127007810 */ /* 0x046fe40007ffe0ff */
[C---:B------:R-:W-:Y:S02]  /*174d0*/  IADD3 R15, PT, PT, R39.reuse, 0x2, RZ ;  /* 0x00000002270f7810 */ /* 0x040fe40007ffe0ff */
[C---:B------:R-:W-:Y:S02]  /*174e0*/  IADD3 R2, PT, PT, R39.reuse, 0x3, RZ ;  /* 0x0000000327027810 */ /* 0x040fe40007ffe0ff */
[----:B0-----:R-:W-:Y:S02]  /*174f0*/  ISETP.GE.U32.AND P0, PT, R39, UR4, PT ;  /* 0x0000000427007c0c */ /* 0x001fe4000bf06070 */
[----:B------:R-:W-:Y:S02]  /*17500*/  ISETP.GE.U32.AND P1, PT, R0, UR4, PT ;  /* 0x0000000400007c0c */ /* 0x000fe4000bf26070 */
[----:B------:R-:W-:-:S02]  /*17510*/  ISETP.GE.U32.AND P2, PT, R15, UR4, PT ;  /* 0x000000040f007c0c */ /* 0x000fc4000bf46070 */
[----:B------:R-:W-:-:S07]  /*17520*/  ISETP.GE.U32.AND P3, PT, R2, UR4, PT ;  /* 0x0000000402007c0c */ /* 0x000fce000bf66070 */
[----:B---34-:R-:W0:Y:S08]  /*17530*/  @!P0 LDC.64 R4, c[0x0][0x398] ;  /* 0x0000e600ff048b82 */ /* 0x018e300000000a00 */
[----:B------:R-:W1:Y:S08]  /*17540*/  @!P1 LDC.64 R6, c[0x0][0x398] ;  /* 0x0000e600ff069b82 */ /* 0x000e700000000a00 */
[----:B------:R-:W2:Y:S08]  /*17550*/  @!P2 LDC.64 R8, c[0x0][0x398] ;  /* 0x0000e600ff08ab82 */ /* 0x000eb00000000a00 */
[----:B------:R-:W3:Y:S01]  /*17560*/  @!P3 LDC.64 R12, c[0x0][0x398] ;  /* 0x0000e600ff0cbb82 */ /* 0x000ee20000000a00 */
[----:B0-----:R-:W-:-:S05]  /*17570*/  @!P0 IMAD.WIDE.U32 R4, R39, 0x2, R4 ;  /* 0x0000000227048825 */ /* 0x001fca00078e0004 */
[----:B------:R0:W4:Y:S01]  /*17580*/  @!P0 LDG.E.U16.CONSTANT R0, desc[UR6][R4.64] ;  /* 0x0000000604008981 */ /* 0x000122000c1e9500 */
[C---:B-1----:R-:W-:Y:S01]  /*17590*/  @!P1 IMAD.WIDE.U32 R6, R39.reuse, 0x2, R6 ;  /* 0x0000000227069825 */ /* 0x042fe200078e0006 */
[----:B------:R-:W1:Y:S05]  /*175a0*/  @!P0 LDC R2, c[0x0][0x3a0] ;  /* 0x0000e800ff028b82 */ /* 0x000e6a0000000800 */
[----:B------:R5:W4:Y:S01]  /*175b0*/  @!P1 LDG.E.U16.CONSTANT R6, desc[UR6][R6.64+0x2] ;  /* 0x0000020606069981 */ /* 0x000b22000c1e9500 */
[C---:B--2---:R-:W-:Y:S02]  /*175c0*/  @!P2 IMAD.WIDE.U32 R8, R39.reuse, 0x2, R8 ;  /* 0x000000022708a825 */ /* 0x044fe400078e0008 */
[----:B------:R-:W2:Y:S04]  /*175d0*/  @!P1 LDC R11, c[0x0][0x3a0] ;  /* 0x0000e800ff0b9b82 */ /* 0x000ea80000000800 */
[----:B------:R-:W2:Y:S01]  /*175e0*/  @!P2 LDG.E.U16.CONSTANT R8, desc[UR6][R8.64+0x4] ;  /* 0x000004060808a981 */ /* 0x000ea2000c1e9500 */
[----:B---3--:R-:W-:-:S03]  /*175f0*/  @!P3 IMAD.WIDE.U32 R12, R39, 0x2, R12 ;  /* 0x00000002270cb825 */ /* 0x008fc600078e000c */
[----:B------:R-:W3:Y:S03]  /*17600*/  @!P2 LDC R14, c[0x0][0x3a0] ;  /* 0x0000e800ff0eab82 */ /* 0x000ee60000000800 */
[----:B------:R-:W3:Y:S05]  /*17610*/  @!P3 LDG.E.U16.CONSTANT R12, desc[UR6][R12.64+0x6] ;  /* 0x000006060c0cb981 */ /* 0x000eea000c1e9500 */
[----:B------:R-:W3:Y:S08]  /*17620*/  @!P3 LDC R16, c[0x0][0x3a0] ;  /* 0x0000e800ff10bb82 */ /* 0x000ef00000000800 */
[----:B0-----:R-:W0:Y:S01]  /*17630*/  LDC.64 R4, c[0x0][0x380] ;  /* 0x0000e000ff047b82 */ /* 0x001e220000000a00 */
[----:B-----5:R-:W-:-:S02]  /*17640*/  IMAD R7, R10, UR4, R39 ;  /* 0x000000040a077c24 */ /* 0x020fc4000f8e0227 */
[----:B------:R-:W-:Y:S02]  /*17650*/  IMAD R15, R10, UR4, R15 ;  /* 0x000000040a0f7c24 */ /* 0x000fe4000f8e020f */
[----:B----4-:R-:W-:-:S05]  /*17660*/  @!P0 HADD2.F32 R0, -RZ, R0.H0_H0 ;  /* 0x20000000ff008230 */ /* 0x010fca0000004100 */
[----:B-1----:R-:W-:Y:S01]  /*17670*/  @!P0 FFMA R0, R55, R2, R0 ;  /* 0x0000000237008223 */ /* 0x002fe20000000000 */
[----:B------:R-:W-:Y:S02]  /*17680*/  @!P1 HADD2.F32 R2, -RZ, R6.H0_H0 ;  /* 0x20000006ff029230 */ /* 0x000fe40000004100 */
[----:B--2---:R-:W-:-:S03]  /*17690*/  @!P2 HADD2.F32 R17, -RZ, R8.H0_H0 ;  /* 0x20000008ff11a230 */ /* 0x004fc60000004100 */
[----:B------:R-:W-:Y:S01]  /*176a0*/  @!P1 FFMA R2, R53, R11, R2 ;  /* 0x0000000b35029223 */ /* 0x000fe20000000002 */
[----:B---3--:R-:W-:Y:S02]  /*176b0*/  @!P3 HADD2.F32 R6, -RZ, R12.H0_H0 ;  /* 0x2000000cff06b230 */ /* 0x008fe40000004100 */
[----:B------:R-:W-:-:S03]  /*176c0*/  @!P2 FFMA R8, R54, R14, R17 ;  /* 0x0000000e3608a223 */ /* 0x000fc60000000011 */
[----:B------:R-:W-:Y:S01]  /*176d0*/  @!P3 FFMA R9, R45, R16, R6 ;  /* 0x000000102d09b223 */ /* 0x000fe20000000006 */
[----:B------:R-:W-:Y:S02]  /*176e0*/  @!P0 FMNMX R0, RZ, R0, !PT ;  /* 0x00000000ff008209 */ /* 0x000fe40007800000 */
[----:B------:R-:W-:Y:S02]  /*176f0*/  @!P1 FMNMX R2, RZ, R2, !PT ;  /* 0x00000002ff029209 */ /* 0x000fe40007800000 */
[----:B------:R-:W-:Y:S02]  /*17700*/  @!P2 FMNMX R8, RZ, R8, !PT ;  /* 0x00000008ff08a209 */ /* 0x000fe40007800000 */
[----:B------:R-:W-:Y:S01]  /*17710*/  @!P3 FMNMX R9, RZ, R9, !PT ;  /* 0x00000009ff09b209 */ /* 0x000fe20007800000 */
[--C-:B0-----:R-:W-:Y:S01]  /*17720*/  IMAD.WIDE.U32 R6, R7, 0x2, R4.reuse ;  /* 0x0000000207067825 */ /* 0x101fe200078e0004 */
[----:B------:R-:W-:Y:S02]  /*17730*/  @!P0 F2FP.F16.F32.PACK_AB R0, RZ, R0 ;  /* 0x00000000ff00823e */ /* 0x000fe400000000ff */
[----:B------:R-:W-:Y:S01]  /*17740*/  @!P1 F2FP.F16.F32.PACK_AB R2, RZ, R2 ;  /* 0x00000002ff02923e */ /* 0x000fe200000000ff */
[----:B------:R-:W-:Y:S01]  /*17750*/  IMAD.WIDE.U32 R4, R15, 0x2, R4 ;  /* 0x000000020f047825 */ /* 0x000fe200078e0004 */
[----:B------:R-:W-:-:S02]  /*17760*/  @!P2 F2FP.F16.F32.PACK_AB R8, RZ, R8 ;  /* 0x00000008ff08a23e */ /* 0x000fc400000000ff */
[----:B------:R-:W-:Y:S01]  /*17770*/  @!P3 F2FP.F16.F32.PACK_AB R9, RZ, R9 ;  /* 0x00000009ff09b23e */ /* 0x000fe200000000ff */
[----:B------:R0:W-:Y:S04]  /*17780*/  @!P0 STG.E.U16 desc[UR6][R6.64], R0 ;  /* 0x0000000006008986 */ /* 0x0001e8000c101506 */
[----:B------:R0:W-:Y:S04]  /*17790*/  @!P1 STG.E.U16 desc[UR6][R6.64+0x2], R2 ;  /* 0x0000020206009986 */ /* 0x0001e8000c101506 */
[----:B------:R0:W-:Y:S04]  /*177a0*/  @!P2 STG.E.U16 desc[UR6][R4.64], R8 ;  /* 0x000000080400a986 */ /* 0x0001e8000c101506 */
[----:B------:R0:W-:Y:S02]  /*177b0*/  @!P3 STG.E.U16 desc[UR6][R4.64+0x2], R9 ;  /* 0x000002090400b986 */ /* 0x0001e4000c101506 */
.L_x_342:
[----:B------:R-:W-:Y:S05]  /*177c0*/  BSYNC.RECONVERGENT B2 ;  /* 0x0000000000027941 */ /* 0x000fea0003800200 */
.L_x_341:
[----:B------:R-:W5:Y:S01]  /*177d0*/  LDCU UR4, c[0x0][0x3a8] ;  /* 0x00007500ff0477ac */ /* 0x000f620008000800 */
[----:B0-2---:R-:W-:-:S04]  /*177e0*/  IADD3 R4, PT, PT, R3, 0x3, RZ ;  /* 0x0000000303047810 */ /* 0x005fc80007ffe0ff */
[----:B-----5:R-:W-:-:S13]  /*177f0*/  ISETP.GE.U32.AND P0, PT, R4, UR4, PT ;  /* 0x0000000404007c0c */ /* 0x020fda000bf06070 */
[----:B------:R-:W-:Y:S05]  /*17800*/  @P0 EXIT ;  /* 0x000000000000094d */ /* 0x000fea0003800000 */
        /* <DEDUP_REMOVED lines=11> */
.L_x_367:
[----:B------:R-:W0:Y:S01]  /*178c0*/  LDCU UR4, c[0x0][0x3ac] ;  /* 0x00007580ff0477ac */ /* 0x000e220008000800 */
[C---:B---34-:R-:W-:Y:S02]  /*178d0*/  IADD3 R5, PT, PT, R39.reuse, 0x1, RZ ;  /* 0x0000000127057810 */ /* 0x058fe40007ffe0ff */
[C---:B------:R-:W-:Y:S02]  /*178e0*/  IADD3 R17, PT, PT, R39.reuse, 0x2, RZ ;  /* 0x0000000227117810 */ /* 0x040fe40007ffe0ff */
[----:B0-----:R-:W-:Y:S02]  /*178f0*/  ISETP.GE.U32.AND P0, PT, R39, UR4, PT ;  /* 0x0000000427007c0c */ /* 0x001fe4000bf06070 */
[----:B------:R-:W-:Y:S02]  /*17900*/  ISETP.GE.U32.AND P1, PT, R5, UR4, PT ;  /* 0x0000000405007c0c */ /* 0x000fe4000bf26070 */
[----:B------:R-:W-:-:S09]  /*17910*/  ISETP.GE.U32.AND P2, PT, R17, UR4, PT ;  /* 0x0000000411007c0c */ /* 0x000fd2000bf46070 */
[----:B------:R-:W0:Y:S08]  /*17920*/  @!P0 LDC.64 R2, c[0x0][0x398] ;  /* 0x0000e600ff028b82 */ /* 0x000e300000000a00 */
[----:B-1----:R-:W1:Y:S08]  /*17930*/  @!P1 LDC.64 R6, c[0x0][0x398] ;  /* 0x0000e600ff069b82 */ /* 0x002e700000000a00 */
[----:B------:R-:W2:Y:S01]  /*17940*/  @!P2 LDC.64 R10, c[0x0][0x398] ;  /* 0x0000e600ff0aab82 */ /* 0x000ea20000000a00 */
[----:B0-----:R-:W-:-:S07]  /*17950*/  @!P0 IMAD.WIDE.U32 R2, R39, 0x2, R2 ;  /* 0x0000000227028825 */ /* 0x001fce00078e0002 */
[----:B------:R-:W0:Y:S01]  /*17960*/  @!P0 LDC R0, c[0x0][0x3a0] ;  /* 0x0000e800ff008b82 */ /* 0x000e220000000800 */
[----:B------:R-:W3:Y:S01]  /*17970*/  @!P0 LDG.E.U16.CONSTANT R2, desc[UR6][R2.64] ;  /* 0x0000000602028981 */ /* 0x000ee2000c1e9500 */
[----:B-1----:R-:W-:-:S06]  /*17980*/  @!P1 IMAD.WIDE.U32 R8, R39, 0x2, R6 ;  /* 0x0000000227089825 */ /* 0x002fcc00078e0006 */
[----:B------:R-:W1:Y:S01]  /*17990*/  @!P1 LDC R16, c[0x0][0x3a0] ;  /* 0x0000e800ff109b82 */ /* 0x000e620000000800 */
[----:B------:R-:W4:Y:S01]  /*179a0*/  @!P1 LDG.E.U16.CONSTANT R8, desc[UR6][R8.64+0x2] ;  /* 0x0000020608089981 */ /* 0x000f22000c1e9500 */
[----:B--2---:R-:W-:-:S06]  /*179b0*/  @!P2 IMAD.WIDE.U32 R12, R39, 0x2, R10 ;  /* 0x00000002270ca825 */ /* 0x004fcc00078e000a */
[----:B------:R-:W2:Y:S01]  /*179c0*/  @!P2 LDC R18, c[0x0][0x3a0] ;  /* 0x0000e800ff12ab82 */ /* 0x000ea20000000800 */
[----:B------:R-:W5:Y:S07]  /*179d0*/  @!P2 LDG.E.U16.CONSTANT R12, desc[UR6][R12.64+0x4] ;  /* 0x000004060c0ca981 */ /* 0x000f6e000c1e9500 */
[----:B------:R-:W0:Y:S08]  /*179e0*/  @!P1 LDC.64 R10, c[0x0][0x380] ;  /* 0x0000e000ff0a9b82 */ /* 0x000e300000000a00 */
[----:B------:R-:W2:Y:S08]  /*179f0*/  @!P0 LDC.64 R6, c[0x0][0x380] ;  /* 0x0000e000ff068b82 */ /* 0x000eb00000000a00 */
[----:B------:R-:W1:Y:S01]  /*17a00*/  @!P2 LDC.64 R14, c[0x0][0x380] ;  /* 0x0000e000ff0eab82 */ /* 0x000e620000000a00 */
[----:B------:R-:W-:-:S04]  /*17a10*/  @!P1 IMAD R5, R4, UR4, R5 ;  /* 0x0000000404059c24 */ /* 0x000fc8000f8e0205 */
[----:B0-----:R-:W-:Y:S01]  /*17a20*/  @!P1 IMAD.WIDE.U32 R10, R5, 0x2, R10 ;  /* 0x00000002050a9825 */ /* 0x001fe200078e000a */
[----:B------:R-:W-:-:S04]  /*17a30*/  IADD3 R5, PT, PT, R39, 0x3, RZ ;  /* 0x0000000327057810 */ /* 0x000fc80007ffe0ff */
[----:B------:R-:W-:Y:S01]  /*17a40*/  ISETP.GE.U32.AND P3, PT, R5, UR4, PT ;  /* 0x0000000405007c0c */ /* 0x000fe2000bf66070 */
[----:B------:R-:W-:-:S04]  /*17a50*/  @!P2 IMAD R17, R4, UR4, R17 ;  /* 0x000000040411ac24 */ /* 0x000fc8000f8e0211 */
[----:B-1----:R-:W-:-:S04]  /*17a60*/  @!P2 IMAD.WIDE.U32 R14, R17, 0x2, R14 ;  /* 0x00000002110ea825 */ /* 0x002fc800078e000e */
[----:B---3--:R-:W-:Y:S02]  /*17a70*/  @!P0 HADD2.F32 R3, -RZ, R2.H0_H0 ;  /* 0x20000002ff038230 */ /* 0x008fe40000004100 */
[----:B----4-:R-:W-:-:S03]  /*17a80*/  @!P1 HADD2.F32 R8, -RZ, R8.H0_H0 ;  /* 0x20000008ff089230 */ /* 0x010fc60000004100 */
[----:B------:R-:W-:Y:S01]  /*17a90*/  @!P0 FFMA R48, R48, R0, R3 ;  /* 0x0000000030308223 */ /* 0x000fe20000000003 */
[----:B------:R-:W-:Y:S02]  /*17aa0*/  @!P0 IMAD R3, R4, UR4, R39 ;  /* 0x0000000404038c24 */ /* 0x000fe4000f8e0227 */
[----:B-----5:R-:W-:Y:S02]  /*17ab0*/  @!P2 HADD2.F32 R9, -RZ, R12.H0_H0 ;  /* 0x2000000cff09a230 */ /* 0x020fe40000004100 */
[----:B------:R-:W-:Y:S01]  /*17ac0*/  @!P1 FFMA R57, R57, R16, R8 ;  /* 0x0000001039399223 */ /* 0x000fe20000000008 */
[----:B--2---:R-:W-:-:S04]  /*17ad0*/  @!P0 IMAD.WIDE.U32 R6, R3, 0x2, R6 ;  /* 0x0000000203068825 */ /* 0x004fc800078e0006 */
[----:B------:R-:W-:Y:S01]  /*17ae0*/  @!P2 FFMA R58, R58, R18, R9 ;  /* 0x000000123a3aa223 */ /* 0x000fe20000000009 */
[----:B------:R-:W-:Y:S02]  /*17af0*/  @!P0 F2FP.F16.F32.PACK_AB R48, RZ, R48 ;  /* 0x00000030ff30823e */ /* 0x000fe400000000ff */
[----:B------:R-:W-:Y:S02]  /*17b00*/  @!P1 F2FP.F16.F32.PACK_AB R57, RZ, R57 ;  /* 0x00000039ff39923e */ /* 0x000fe400000000ff */
[----:B------:R-:W-:Y:S01]  /*17b10*/  @!P2 F2FP.F16.F32.PACK_AB R58, RZ, R58 ;  /* 0x0000003aff3aa23e */ /* 0x000fe200000000ff */
[----:B------:R0:W-:Y:S04]  /*17b20*/  @!P0 STG.E.U16 desc[UR6][R6.64], R48 ;  /* 0x0000003006008986 */ /* 0x0001e8000c101506 */
[----:B------:R0:W-:Y:S04]  /*17b30*/  @!P1 STG.E.U16 desc[UR6][R10.64], R57 ;  /* 0x000000390a009986 */ /* 0x0001e8000c101506 */
[----:B------:R0:W-:Y:S01]  /*17b40*/  @!P2 STG.E.U16 desc[UR6][R14.64], R58 ;  /* 0x0000003a0e00a986 */ /* 0x0001e2000c101506 */
[----:B------:R-:W-:Y:S05]  /*17b50*/  @P3 EXIT ;  /* 0x000000000000394d */ /* 0x000fea0003800000 */
[----:B------:R-:W1:Y:S01]  /*17b60*/  LDC.64 R2, c[0x0][0x398] ;  /* 0x0000e600ff027b82 */ /* 0x000e620000000a00 */
[----:B------:R-:W2:Y:S07]  /*17b70*/  LDCU UR5, c[0x0][0x3a0] ;  /* 0x00007400ff0577ac */ /* 0x000eae0008000800 */
[----:B0-----:R-:W0:Y:S01]  /*17b80*/  LDC.64 R6, c[0x0][0x380] ;  /* 0x0000e000ff067b82 */ /* 0x001e220000000a00 */
[----:B-1----:R-:W-:-:S06]  /*17b90*/  IMAD.WIDE.U32 R2, R39, 0x2, R2 ;  /* 0x0000000227027825 */ /* 0x002fcc00078e0002 */
[----:B------:R-:W3:Y:S01]  /*17ba0*/  LDG.E.U16.CONSTANT R2, desc[UR6][R2.64+0x6] ;  /* 0x0000060602027981 */ /* 0x000ee2000c1e9500 */
[----:B------:R-:W-:-:S04]  /*17bb0*/  IMAD R5, R4, UR4, R5 ;  /* 0x0000000404057c24 */ /* 0x000fc8000f8e0205 */
[----:B0-----:R-:W-:-:S04]  /*17bc0*/  IMAD.WIDE.U32 R6, R5, 0x2, R6 ;  /* 0x0000000205067825 */ /* 0x001fc800078e0006 */
[----:B---3--:R-:W-:-:S05]  /*17bd0*/  HADD2.F32 R0, -RZ, R2.H0_H0 ;  /* 0x20000002ff007230 */ /* 0x008fca0000004100 */
[----:B--2---:R-:W-:-:S05]  /*17be0*/  FFMA R59, R59, UR5, R0 ;  /* 0x000000053b3b7c23 */ /* 0x004fca0008000000 */
[----:B------:R-:W-:-:S05]  /*17bf0*/  F2FP.F16.F32.PACK_AB R59, RZ, R59 ;  /* 0x0000003bff3b723e */ /* 0x000fca00000000ff */
[----:B------:R-:W-:Y:S01]  /*17c00*/  STG.E.U16 desc[UR6][R6.64], R59 ;  /* 0x0000003b06007986 */ /* 0x000fe2000c101506 */
[----:B------:R-:W-:Y:S05]  /*17c10*/  EXIT ;  /* 0x000000000000794d */ /* 0x000fea0003800000 */
.L_x_370:
[----:B------:R-:W1:Y:S01]  /*17c20*/  LDCU UR4, c[0x0][0x3ac] ;  /* 0x00007580ff0477ac */ /* 0x000e620008000800 */
[----:B------:R-:W-:Y:S01]  /*17c30*/  BSSY.RECONVERGENT B2, `(.L_x_371) ;  /* 0x0000028000027945 */ /* 0x000fe20003800200 */
[----:B-1----:R-:W-:-:S04]  /*17c40*/  MOV R8, UR4 ;  /* 0x0000000400087c02 */ /* 0x002fc80008000f00 */
[----:B------:R-:W-:-:S13]  /*17c50*/  ISETP.GE.U32.AND P0, PT, R39, R8, PT ;  /* 0x000000082700720c */ /* 0x000fda0003f06070 */
[----:B------:R-:W-:Y:S05]  /*17c60*/  @P0 BRA `(.L_x_372) ;  /* 0x0000000000900947 */ /* 0x000fea0003800000 */
[----:B------:R-:W0:Y:S01]  /*17c70*/  LDC.64 R2, c[0x0][0x398] ;  /* 0x0000e600ff027b82 */ /* 0x000e220000000a00 */
[----:B------:R-:W1:Y:S01]  /*17c80*/  LDCU UR4, c[0x0][0x3a0] ;  /* 0x00007400ff0477ac */ /* 0x000e620008000800 */
[----:B0-----:R-:W-:-:S06]  /*17c90*/  IMAD.WIDE.U32 R6, R39, 0x2, R2 ;  /* 0x0000000227067825 */ /* 0x001fcc00078e0002 */
[----:B------:R-:W2:Y:S01]  /*17ca0*/  LDG.E.U16.CONSTANT R6, desc[UR6][R6.64] ;  /* 0x0000000606067981 */ /* 0x000ea2000c1e9500 */
[----:B---34-:R-:W-:Y:S01]  /*17cb0*/  HFMA2 R5, -RZ, RZ, 0.96630859375, -0.0022525787353515625 ;  /* 0x3bbb989dff057431 */ /* 0x018fe200000001ff */
        /* <DEDUP_REMOVED lines=23> */
.L_x_374:
[----:B------:R-:W-:Y:S05]  /*17e30*/  BSYNC.RECONVERGENT B3 ;  /* 0x0000000000037941 */ /* 0x000fea0003800200 */
.L_x_373:
[----:B------:R-:W0:Y:S01]  /*17e40*/  LDCU UR4, c[0x0][0x3ac] ;  /* 0x00007580ff0477ac */ /* 0x000e220008000800 */
[----:B------:R-:W1:Y:S01]  /*17e50*/  LDC.64 R2, c[0x0][0x380] ;  /* 0x0000e000ff027b82 */ /* 0x000e620000000a00 */
[----:B------:R-:W-:Y:S02]  /*17e60*/  F2FP.F16.F32.PACK_AB R0, RZ, R0 ;  /* 0x00000000ff00723e */ /* 0x000fe400000000ff */
[----:B0-----:R-:W-:-:S05]  /*17e70*/  MOV R8, UR4 ;  /* 0x0000000400087c02 */ /* 0x001fca0008000f00 */
[----:B------:R-:W-:-:S04]  /*17e80*/  IMAD R5, R4, R8, R39 ;  /* 0x0000000804057224 */ /* 0x000fc800078e0227 */
[----:B-1----:R-:W-:-:S05]  /*17e90*/  IMAD.WIDE.U32 R2, R5, 0x2, R2 ;  /* 0x0000000205027825 */ /* 0x002fca00078e0002 */
[----:B------:R0:W-:Y:S02]  /*17ea0*/  STG.E.U16 desc[UR6][R2.64], R0 ;  /* 0x0000000002007986 */ /* 0x0001e4000c101506 */
.L_x_372:
[----:B------:R-:W-:Y:S05]  /*17eb0*/  BSYNC.RECONVERGENT B2 ;  /* 0x0000000000027941 */ /* 0x000fea0003800200 */
.L_x_371:
[----:B0-----:R-:W-:Y:S01]  /*17ec0*/  IADD3 R3, PT, PT, R39, 0x1, RZ ;  /* 0x0000000127037810 */ /* 0x001fe20007ffe0ff */
[----:B------:R-:W-:Y:S03]  /*17ed0*/  BSSY.RECONVERGENT B2, `(.L_x_375) ;  /* 0x0000027000027945 */ /* 0x000fe60003800200 */
[----:B------:R-:W-:-:S13]  /*17ee0*/  ISETP.GE.U32.AND P0, PT, R3, R8, PT ;  /* 0x000000080300720c */ /* 0x000fda0003f06070 */
[----:B------:R-:W-:Y:S05]  /*17ef0*/  @P0 BRA `(.L_x_376) ;  /* 0x0000000000900947 */ /* 0x000fea0003800000 */
[----:B------:R-:W0:Y:S01]  /*17f00*/  LDC.64 R6, c[0x0][0x398] ;  /* 0x0000e600ff067b82 */ /* 0x000e220000000a00 */
[----:B------:R-:W1:Y:S01]  /*17f10*/  LDCU UR4, c[0x0][0x3a0] ;  /* 0x00007400ff0477ac */ /* 0x000e620008000800 */
[----:B0-----:R-:W-:-:S06]  /*17f20*/  IMAD.WIDE.U32 R6, R39, 0x2, R6 ;  /* 0x0000000227067825 */ /* 0x001fcc00078e0006 */
[----:B------:R-:W2:Y:S01]  /*17f30*/  LDG.E.U16.CONSTANT R6, desc[UR6][R6.64+0x2] ;  /* 0x0000020606067981 */ /* 0x000ea2000c1e9500 */
[----:B---34-:R-:W-:Y:S01]  /*17f40*/  HFMA2 R5, -RZ, RZ, 0.96630859375, -0.0022525787353515625 ;  /* 0x3bbb989dff057431 */ /* 0x018fe200000001ff */
        /* <DEDUP_REMOVED lines=23> */
.L_x_378:
[----:B------:R-:W-:Y:S05]  /*180c0*/  BSYNC.RECONVERGENT B3 ;  /* 0x0000000000037941 */ /* 0x000fea0003800200 */
.L_x_377:
[----:B------:R-:W0:Y:S01]  /*180d0*/  LDCU UR4, c[0x0][0x3ac] ;  /* 0x00007580ff0477ac */ /* 0x000e220008000800 */
[----:B------:R-:W1:Y:S01]  /*180e0*/  LDC.64 R6, c[0x0][0x380] ;  /* 0x0000e000ff067b82 */ /* 0x000e620000000a00 */
[----:B------:R-:W-:Y:S02]  /*180f0*/  F2FP.F16.F32.PACK_AB R0, RZ, R0 ;  /* 0x00000000ff00723e */ /* 0x000fe400000000ff */
[----:B0-----:R-:W-:-:S05]  /*18100*/  MOV R8, UR4 ;  /* 0x0000000400087c02 */ /* 0x001fca0008000f00 */
[----:B------:R-:W-:-:S04]  /*18110*/  IMAD R3, R4, R8, R3 ;  /* 0x0000000804037224 */ /* 0x000fc800078e0203 */
[----:B-1----:R-:W-:-:S05]  /*18120*/  IMAD.WIDE.U32 R6, R3, 0x2, R6 ;  /* 0x0000000203067825 */ /* 0x002fca00078e0006 */
[----:B------:R0:W-:Y:S02]  /*18130*/  STG.E.U16 desc[UR6][R6.64], R0 ;  /* 0x0000000006007986 */ /* 0x0001e4000c101506 */
.L_x_376:
[----:B------:R-:W-:Y:S05]  /*18140*/  BSYNC.RECONVERGENT B2 ;  /* 0x0000000000027941 */ /* 0x000fea0003800200 */
.L_x_375:
[----:B------:R-:W-:Y:S01]  /*18150*/  IADD3 R3, PT, PT, R39, 0x2, RZ ;  /* 0x0000000227037810 */ /* 0x000fe20007ffe0ff */
[----:B------:R-:W-:Y:S03]  /*18160*/  BSSY.RECONVERGENT B2, `(.L_x_379) ;  /* 0x0000027000027945 */ /* 0x000fe60003800200 */
[----:B------:R-:W-:-:S13]  /*18170*/  ISETP.GE.U32.AND P0, PT, R3, R8, PT ;  /* 0x000000080300720c */ /* 0x000fda0003f06070 */
[----:B------:R-:W-:Y:S05]  /*18180*/  @P0 BRA `(.L_x_380) ;  /* 0x0000000000900947 */ /* 0x000fea0003800000 */
[----:B0-----:R-:W0:Y:S01]  /*18190*/  LDC.64 R6, c[0x0][0x398] ;  /* 0x0000e600ff067b82 */ /* 0x001e220000000a00 */
        /* <DEDUP_REMOVED lines=27> */
.L_x_382:
[----:B------:R-:W-:Y:S05]  /*18350*/  BSYNC.RECONVERGENT B3 ;  /* 0x0000000000037941 */ /* 0x000fea0003800200 */
.L_x_381:
[----:B------:R-:W0:Y:S01]  /*18360*/  LDCU UR4, c[0x0][0x3ac] ;  /* 0x00007580ff0477ac */ /* 0x000e220008000800 */
[----:B------:R-:W1:Y:S01]  /*18370*/  LDC.64 R6, c[0x0][0x380] ;  /* 0x0000e000ff067b82 */ /* 0x000e620000000a00 */
[----:B------:R-:W-:Y:S02]  /*18380*/  F2FP.F16.F32.PACK_AB R0, RZ, R0 ;  /* 0x00000000ff00723e */ /* 0x000fe400000000ff */
[----:B0-----:R-:W-:-:S05]  /*18390*/  MOV R8, UR4 ;  /* 0x0000000400087c02 */ /* 0x001fca0008000f00 */
[----:B------:R-:W-:-:S04]  /*183a0*/  IMAD R3, R4, R8, R3 ;  /* 0x0000000804037224 */ /* 0x000fc800078e0203 */
[----:B-1----:R-:W-:-:S05]  /*183b0*/  IMAD.WIDE.U32 R6, R3, 0x2, R6 ;  /* 0x0000000203067825 */ /* 0x002fca00078e0006 */
[----:B------:R1:W-:Y:S02]  /*183c0*/  STG.E.U16 desc[UR6][R6.64], R0 ;  /* 0x0000000006007986 */ /* 0x0003e4000c101506 */
.L_x_380:
[----:B------:R-:W-:Y:S05]  /*183d0*/  BSYNC.RECONVERGENT B2 ;  /* 0x0000000000027941 */ /* 0x000fea0003800200 */
.L_x_379:
[----:B------:R-:W-:-:S04]  /*183e0*/  IADD3 R3, PT, PT, R39, 0x3, RZ ;  /* 0x0000000327037810 */ /* 0x000fc80007ffe0ff */
[----:B------:R-:W-:-:S13]  /*183f0*/  ISETP.GE.U32.AND P0, PT, R3, R8, PT ;  /* 0x000000080300720c */ /* 0x000fda0003f06070 */
[----:B------:R-:W-:Y:S05]  /*18400*/  @P0 EXIT ;  /* 0x000000000000094d */ /* 0x000fea0003800000 */
[----:B01----:R-:W0:Y:S01]  /*18410*/  LDC.64 R6, c[0x0][0x398] ;  /* 0x0000e600ff067b82 */ /* 0x003e220000000a00 */
        /* <DEDUP_REMOVED lines=27> */
.L_x_384:
[----:B------:R-:W-:Y:S05]  /*185d0*/  BSYNC.RECONVERGENT B2 ;  /* 0x0000000000027941 */ /* 0x000fea0003800200 */
.L_x_383:
[----:B------:R-:W0:Y:S01]  /*185e0*/  LDC.64 R6, c[0x0][0x380] ;  /* 0x0000e000ff067b82 */ /* 0x000e220000000a00 */
[----:B------:R-:W1:Y:S01]  /*185f0*/  LDCU UR4, c[0x0][0x3ac] ;  /* 0x00007580ff0477ac */ /* 0x000e620008000800 */
[----:B------:R-:W-:Y:S01]  /*18600*/  F2FP.F16.F32.PACK_AB R0, RZ, R0 ;  /* 0x00000000ff00723e */ /* 0x000fe200000000ff */
[----:B-1----:R-:W-:-:S04]  /*18610*/  IMAD R3, R4, UR4, R3 ;  /* 0x0000000404037c24 */ /* 0x002fc8000f8e0203 */
[----:B0-----:R-:W-:-:S05]  /*18620*/  IMAD.WIDE.U32 R6, R3, 0x2, R6 ;  /* 0x0000000203067825 */ /* 0x001fca00078e0006 */
[----:B------:R-:W-:Y:S01]  /*18630*/  STG.E.U16 desc[UR6][R6.64], R0 ;  /* 0x0000000006007986 */ /* 0x000fe2000c101506 */
[----:B------:R-:W-:Y:S05]  /*18640*/  EXIT ;  /* 0x000000000000794d */ /* 0x000fea0003800000 */
.L_x_369:
[----:B------:R-:W0:Y:S01]  /*18650*/  LDCU UR4, c[0x0][0x3ac] ;  /* 0x00007580ff0477ac */ /* 0x000e220008000800 */
[C---:B-1----:R-:W-:Y:S01]  /*18660*/  IADD3 R7, PT, PT, R39.reuse, 0x1, RZ ;  /* 0x0000000127077810 */ /* 0x042fe20007ffe0ff */
[----:B------:R-:W-:Y:S01]  /*18670*/  BSSY.RECONVERGENT B0, `(.L_x_385) ;  /* 0x000002b000007945 */ /* 0x000fe20003800200 */
[C---:B---34-:R-:W-:Y:S02]  /*18680*/  IADD3 R5, PT, PT, R39.reuse, 0x2, RZ ;  /* 0x0000000227057810 */ /* 0x058fe40007ffe0ff */
[C---:B------:R-:W-:Y:S02]  /*18690*/  IADD3 R3, PT, PT, R39.reuse, 0x3, RZ ;  /* 0x0000000327037810 */ /* 0x040fe40007ffe0ff */
[----:B0-----:R-:W-:Y:S02]  /*186a0*/  ISETP.GE.U32.AND P2, PT, R39, UR4, PT ;  /* 0x0000000427007c0c */ /* 0x001fe4000bf46070 */
[----:B------:R-:W-:Y:S02]  /*186b0*/  ISETP.GE.U32.AND P4, PT, R7, UR4, PT ;  /* 0x0000000407007c0c */ /* 0x000fe4000bf86070 */
[----:B------:R-:W-:-:S02]  /*186c0*/  ISETP.GE.U32.AND P1, PT, R5, UR4, PT ;  /* 0x0000000405007c0c */ /* 0x000fc4000bf26070 */
[----:B------:R-:W-:-:S07]  /*186d0*/  ISETP.GE.U32.AND P0, PT, R3, UR4, PT ;  /* 0x0000000403007c0c */ /* 0x000fce000bf06070 */
[----:B------:R-:W-:Y:S06]  /*186e0*/  @P2 BRA `(.L_x_386) ;  /* 0x00000000008c2947 */ /* 0x000fec0003800000 */
[----:B------:R-:W0:Y:S01]  /*186f0*/  LDC.64 R8, c[0x0][0x398] ;  /* 0x0000e600ff087b82 */ /* 0x000e220000000a00 */
[----:B------:R-:W1:Y:S01]  /*18700*/  LDCU UR5, c[0x0][0x3a0] ;  /* 0x00007400ff0577ac */ /* 0x000e620008000800 */
[----:B0-----:R-:W-:-:S06]  /*18710*/  IMAD.WIDE.U32 R8, R39, 0x2, R8 ;  /* 0x0000000227087825 */ /* 0x001fcc00078e0008 */
[----:B------:R0:W2:Y:S02]  /*18720*/  LDG.E.U16.CONSTANT R8, desc[UR6][R8.64] ;  /* 0x0000000608087981 */ /* 0x0000a4000c1e9500 */
[----:B0-----:R-:W-:Y:S01]  /*18730*/  MOV R9, 0x3f800000 ;  /* 0x3f80000000097802 */ /* 0x001fe20000000f00 */
        /* <DEDUP_REMOVED lines=19> */
[----:B0-----:R-:W-:Y:S02]  /*18870*/  FFMA R10, R6, -2, R9 ;  /* 0xc0000000060a7823 */ /* 0x001fe40000000009 */
[----:B------:R-:W0:Y:S03]  /*18880*/  LDC.64 R8, c[0x0][0x380] ;  /* 0x0000e000ff087b82 */ /* 0x000e260000000a00 */
[----:B------:R-:W-:-:S04]  /*18890*/  FSEL R11, R10, 1, !P2 ;  /* 0x3f8000000a0b7808 */ /* 0x000fc80005000000 */
[--C-:B------:R-:W-:Y:S01]  /*188a0*/  LOP3.LUT R11, R11, 0x80000000, R2.reuse, 0xb8, !PT ;  /* 0x800000000b0b7812 */ /* 0x100fe200078eb802 */
[----:B------:R-:W-:-:S04]  /*188b0*/  @!P3 FFMA R11, R2, R13, R2 ;  /* 0x0000000d020bb223 */ /* 0x000fc80000000002 */
[----:B------:R-:W-:-:S04]  /*188c0*/  FADD R11, R11, 1 ;  /* 0x3f8000000b0b7421 */ /* 0x000fc80000000000 */
[----:B------:R-:W-:Y:S01]  /*188d0*/  FMUL R0, R0, R11 ;  /* 0x0000000b00007220 */ /* 0x000fe20000400000 */
[----:B------:R-:W-:-:S04]  /*188e0*/  IMAD R11, R4, UR4, R39 ;  /* 0x00000004040b7c24 */ /* 0x000fc8000f8e0227 */
[----:B------:R-:W-:Y:S01]  /*188f0*/  F2FP.F16.F32.PACK_AB R0, RZ, R0 ;  /* 0x00000000ff00723e */ /* 0x000fe200000000ff */
[----:B0-----:R-:W-:-:S05]  /*18900*/  IMAD.WIDE.U32 R8, R11, 0x2, R8 ;  /* 0x000000020b087825 */ /* 0x001fca00078e0008 */
[----:B------:R0:W-:Y:S02]  /*18910*/  STG.E.U16 desc[UR6][R8.64], R0 ;  /* 0x0000000008007986 */ /* 0x0001e4000c101506 */
.L_x_386:
[----:B------:R-:W-:Y:S05]  /*18920*/  BSYNC.RECONVERGENT B0 ;  /* 0x0000000000007941 */ /* 0x000fea0003800200 */
.L_x_385:
[----:B------:R-:W-:Y:S04]  /*18930*/  BSSY.RECONVERGENT B0, `(.L_x_387) ;  /* 0x0000025000007945 */ /* 0x000fe80003800200 */
[----:B------:R-:W-:Y:S05]  /*18940*/  @P4 BRA `(.L_x_388) ;  /* 0x00000000008c4947 */ /* 0x000fea0003800000 */
[----:B0-----:R-:W0:Y:S01]  /*18950*/  LDC.64 R8, c[0x0][0x398] ;  /* 0x0000e600ff087b82 */ /* 0x001e220000000a00 */
[----:B------:R-:W1:Y:S01]  /*18960*/  LDCU UR5, c[0x0][0x3a0] ;  /* 0x00007400ff0577ac */ /* 0x000e620008000800 */
[----:B0-----:R-:W-:-:S06]  /*18970*/  IMAD.WIDE.U32 R8, R39, 0x2, R8 ;  /* 0x0000000227087825 */ /* 0x001fcc00078e0008 */
[----:B------:R0:W2:Y:S01]  /*18980*/  LDG.E.U16.CONSTANT R8, desc[UR6][R8.64+0x2] ;  /* 0x0000020608087981 */ /* 0x0000a2000c1e9500 */
[----:B------:R-:W-:Y:S01]  /*18990*/  IMAD R7, R4, UR4, R7 ;  /* 0x0000000404077c24 */ /* 0x000fe2000f8e0207 */
        /* <DEDUP_REMOVED lines=26> */
[----:B------:R-:W-:-:S05]  /*18b40*/  FMUL R0, R0, R11 ;  /* 0x0000000b00007220 */ /* 0x000fca0000400000 */
[----:B------:R-:W-:Y:S01]  /*18b50*/  F2FP.F16.F32.PACK_AB R0, RZ, R0 ;  /* 0x00000000ff00723e */ /* 0x000fe200000000ff */
[----:B0-----:R-:W-:-:S05]  /*18b60*/  IMAD.WIDE.U32 R8, R7, 0x2, R8 ;  /* 0x0000000207087825 */ /* 0x001fca00078e0008 */
[----:B------:R1:W-:Y:S02]  /*18b70*/  STG.E.U16 desc[UR6][R8.64], R0 ;  /* 0x0000000008007986 */ /* 0x0003e4000c101506 */
.L_x_388:
[----:B------:R-:W-:Y:S05]  /*18b80*/  BSYNC.RECONVERGENT B0 ;  /* 0x0000000000007941 */ /* 0x000fea0003800200 */
.L_x_387:
[----:B------:R-:W-:Y:S04]  /*18b90*/  BSSY.RECONVERGENT B0, `(.L_x_389) ;  /* 0x0000025000007945 */ /* 0x000fe80003800200 */
[----:B------:R-:W-:Y:S05]  /*18ba0*/  @P1 BRA `(.L_x_390) ;  /* 0x00000000008c1947 */ /* 0x000fea0003800000 */
[----:B------:R-:W2:Y:S01]  /*18bb0*/  LDC.64 R6, c[0x0][0x398] ;  /* 0x0000e600ff067b82 */ /* 0x000ea20000000a00 */
[----:B------:R-:W3:Y:S01]  /*18bc0*/  LDCU UR5, c[0x0][0x3a0] ;  /* 0x00007400ff0577ac */ /* 0x000ee20008000800 */
[----:B--2---:R-:W-:-:S06]  /*18bd0*/  IMAD.WIDE.U32 R6, R39, 0x2, R6 ;  /* 0x0000000227067825 */ /* 0x004fcc00078e0006 */
[----:B------:R-:W0:Y:S01]  /*18be0*/  LDG.E.U16.CONSTANT R6, desc[UR6][R6.64+0x4] ;  /* 0x0000040606067981 */ /* 0x000e22000c1e9500 */
[----:B------:R-:W-:Y:S02]  /*18bf0*/  IMAD R5, R4, UR4, R5 ;  /* 0x0000000404057c24 */ /* 0x000fe4000f8e0205 */
[----:B01----:R-:W-:Y:S02]  /*18c00*/  HADD2.F32 R9, -RZ, R6.H0_H0 ;  /* 0x20000006ff097230 */ /* 0x003fe40000004100 */
[----:B------:R-:W-:-:S03]  /*18c10*/  HFMA2 R6, -RZ, RZ, 1.125, -9232 ;  /* 0x3c80f082ff067431 */ /* 0x000fc600000001ff */
[----:B---3--:R-:W-:Y:S01]  /*18c20*/  FFMA R13, R58, UR5, R9 ;  /* 0x000000053a0d7c23 */ /* 0x008fe20008000009 */
        /* <DEDUP_REMOVED lines=27> */
.L_x_390:
[----:B------:R-:W-:Y:S05]  /*18de0*/  BSYNC.RECONVERGENT B0 ;  /* 0x0000000000007941 */ /* 0x000fea0003800200 */
.L_x_389:
[----:B------:R-:W-:Y:S05]  /*18df0*/  @P0 EXIT ;  /* 0x000000000000094d */ /* 0x000fea0003800000 */
[----:B--2---:R-:W2:Y:S01]  /*18e00*/  LDC.64 R6, c[0x0][0x398] ;  /* 0x0000e600ff067b82 */ /* 0x004ea20000000a00 */
[----:B------:R-:W3:Y:S01]  /*18e10*/  LDCU UR5, c[0x0][0x3a0] ;  /* 0x00007400ff0577ac */ /* 0x000ee20008000800 */
[----:B--2---:R-:W-:-:S06]  /*18e20*/  IMAD.WIDE.U32 R6, R39, 0x2, R6 ;  /* 0x0000000227067825 */ /* 0x004fcc00078e0006 */
[----:B------:R-:W2:Y:S01]  /*18e30*/  LDG.E.U16.CONSTANT R6, desc[UR6][R6.64+0x6] ;  /* 0x0000060606067981 */ /* 0x000ea2000c1e9500 */
[----:B01----:R-:W-:Y:S01]  /*18e40*/  MOV R8, 0x3f800000 ;  /* 0x3f80000000087802 */ /* 0x003fe20000000f00 */
[----:B------:R-:W-:Y:S02]  /*18e50*/  IMAD R3, R4, UR4, R3 ;  /* 0x0000000404037c24 */ /* 0x000fe4000f8e0203 */
[----:B--2---:R-:W-:Y:S02]  /*18e60*/  HADD2.F32 R0, -RZ, R6.H0_H0 ;  /* 0x20000006ff007230 */ /* 0x004fe40000004100 */
[----:B------:R-:W-:-:S03]  /*18e70*/  HFMA2 R6, -RZ, RZ, 1.125, -9232 ;  /* 0x3c80f082ff067431 */ /* 0x000fc600000001ff */
[----:B---3--:R-:W-:-:S04]  /*18e80*/  FFMA R59, R59, UR5, R0 ;  /* 0x000000053b3b7c23 */ /* 0x008fc80008000000 */
        /* <DEDUP_REMOVED lines=27> */
.L_x_368:
[----:B------:R-:W0:Y:S01]  /*19040*/  LDCU UR4, c[0x0][0x3ac] ;  /* 0x00007580ff0477ac */ /* 0x000e220008000800 */
[C---:B------:R-:W-:Y:S02]  /*19050*/  IADD3 R19, PT, PT, R39.reuse, 0x2, RZ ;  /* 0x0000000227137810 */ /* 0x040fe40007ffe0ff */
[C---:B------:R-:W-:Y:S02]  /*19060*/  IADD3 R17, PT, PT, R39.reuse, 0x1, RZ ;  /* 0x0000000127117810 */ /* 0x040fe40007ffe0ff */
[----:B0-----:R-:W-:Y:S02]  /*19070*/  ISETP.GE.U32.AND P0, PT, R39, UR4, PT ;  /* 0x0000000427007c0c */ /* 0x001fe4000bf06070 */
[----:B------:R-:W-:Y:S02]  /*19080*/  ISETP.GE.U32.AND P2, PT, R19, UR4, PT ;  /* 0x0000000413007c0c */ /* 0x000fe4000bf46070 */
[----:B------:R-:W-:-:S09]  /*19090*/  ISETP.GE.U32.AND P1, PT, R17, UR4, PT ;  /* 0x0000000411007c0c */ /* 0x000fd2000bf26070 */
[----:B------:R-:W0:Y:S08]  /*190a0*/  @!P0 LDC.64 R2, c[0x0][0x398] ;  /* 0x0000e600ff028b82 */ /* 0x000e300000000a00 */
[----:B------:R-:W2:Y:S08]  /*190b0*/  @!P2 LDC.64 R10, c[0x0][0x398] ;  /* 0x0000e600ff0aab82 */ /* 0x000eb00000000a00 */
[----:B-1----:R-:W1:Y:S01]  /*190c0*/  @!P1 LDC.64 R6, c[0x0][0x398] ;  /* 0x0000e600ff069b82 */ /* 0x002e620000000a00 */
[----:B0-----:R-:W-:-:S07]  /*190d0*/  @!P0 IMAD.WIDE.U32 R2, R39, 0x2, R2 ;  /* 0x0000000227028825 */ /* 0x001fce00078e0002 */
[----:B------:R-:W0:Y:S01]  /*190e0*/  @!P0 LDC R0, c[0x0][0x3a0] ;  /* 0x0000e800ff008b82 */ /* 0x000e220000000800 */
[----:B------:R-:W5:Y:S01]  /*190f0*/  @!P0 LDG.E.U16.CONSTANT R2, desc[UR6][R2.64] ;  /* 0x0000000602028981 */ /* 0x000f62000c1e9500 */
[----:B--2---:R-:W-:-:S06]  /*19100*/  @!P2 IMAD.WIDE.U32 R12, R39, 0x2, R10 ;  /* 0x00000002270ca825 */ /* 0x004fcc00078e000a */
[----:B------:R-:W2:Y:S01]  /*19110*/  @!P2 LDC R18, c[0x0][0x3a0] ;  /* 0x0000e800ff12ab82 */ /* 0x000ea20000000800 */
[----:B------:R-:W2:Y:S01]  /*19120*/  @!P2 LDG.E.U16.CONSTANT R12, desc[UR6][R12.64+0x4] ;  /* 0x000004060c0ca981 */ /* 0x000ea2000c1e9500 */
[----:B-1----:R-:W-:-:S06]  /*19130*/  @!P1 IMAD.WIDE.U32 R8, R39, 0x2, R6 ;  /* 0x0000000227089825 */ /* 0x002fcc00078e0006 */
[----:B------:R-:W1:Y:S01]  /*19140*/  @!P1 LDC R16, c[0x0][0x3a0] ;  /* 0x0000e800ff109b82 */ /* 0x000e620000000800 */
[----:B------:R2:W2:Y:S07]  /*19150*/  @!P1 LDG.E.U16.CONSTANT R8, desc[UR6][R8.64+0x2] ;  /* 0x0000020608089981 */ /* 0x0004ae000c1e9500 */
[----:B------:R-:W1:Y:S08]  /*19160*/  @!P0 LDC.64 R6, c[0x0][0x380] ;  /* 0x0000e000ff068b82 */ /* 0x000e700000000a00 */
[----:B------:R-:W0:Y:S01]  /*19170*/  @!P1 LDC.64 R10, c[0x0][0x380] ;  /* 0x0000e000ff0a9b82 */ /* 0x000e220000000a00 */
[----:B---34-:R-:W-:-:S07]  /*19180*/  @!P0 IMAD R5, R4, UR4, R39 ;  /* 0x0000000404058c24 */ /* 0x018fce000f8e0227 */
[----:B------:R-:W3:Y:S01]  /*19190*/  @!P2 LDC.64 R14, c[0x0][0x380] ;  /* 0x0000e000ff0eab82 */ /* 0x000ee20000000a00 */
[C---:B------:R-:W-:Y:S02]  /*191a0*/  @!P1 IMAD R17, R4.reuse, UR4, R17 ;  /* 0x0000000404119c24 */ /* 0x040fe4000f8e0211 */
[----:B------:R-:W-:Y:S02]  /*191b0*/  @!P2 IMAD R19, R4, UR4, R19 ;  /* 0x000000040413ac24 */ /* 0x000fe4000f8e0213 */
[----:B0-----:R-:W-:-:S04]  /*191c0*/  @!P1 IMAD.WIDE.U32 R10, R17, 0x2, R10 ;  /* 0x00000002110a9825 */ /* 0x001fc800078e000a */
[----:B---3--:R-:W-:-:S04]  /*191d0*/  @!P2 IMAD.WIDE.U32 R14, R19, 0x2, R14 ;  /* 0x00000002130ea825 */ /* 0x008fc800078e000e */
[----:B-----5:R-:W-:-:S05]  /*191e0*/  @!P0 HADD2.F32 R3, -RZ, R2.H0_H0 ;  /* 0x20000002ff038230 */ /* 0x020fca0000004100 */
[----:B------:R-:W-:Y:S01]  /*191f0*/  @!P0 FFMA R0, R48, R0, R3 ;  /* 0x0000000030008223 */ /* 0x000fe20000000003 */
[----:B--2---:R-:W-:Y:S02]  /*19200*/  @!P2 HADD2.F32 R9, -RZ, R12.H0_H0 ;  /* 0x2000000cff09a230 */ /* 0x004fe40000004100 */
[----:B-1----:R-:W-:-:S04]  /*19210*/  @!P0 IMAD.WIDE.U32 R2, R5, 0x2, R6 ;  /* 0x0000000205028825 */ /* 0x002fc800078e0006 */
[----:B------:R-:W-:Y:S01]  /*19220*/  @!P2 FFMA R6, R58, R18, R9 ;  /* 0x000000123a06a223 */ /* 0x000fe20000000009 */
[----:B------:R-:W-:Y:S01]  /*19230*/  @!P1 HADD2.F32 R8, -RZ, R8.H0_H0 ;  /* 0x20000008ff089230 */ /* 0x000fe20000004100 */
[----:B------:R-:W-:-:S04]  /*19240*/  IADD3 R9, PT, PT, R39, 0x3, RZ ;  /* 0x0000000327097810 */ /* 0x000fc80007ffe0ff */
[----:B------:R-:W-:Y:S01]  /*19250*/  @!P1 FFMA R5, R57, R16, R8 ;  /* 0x0000001039059223 */ /* 0x000fe20000000008 */
[----:B------:R-:W-:Y:S02]  /*19260*/  ISETP.GE.U32.AND P3, PT, R9, UR4, PT ;  /* 0x0000000409007c0c */ /* 0x000fe4000bf66070 */
[----:B------:R-:W-:Y:S02]  /*19270*/  @!P0 FMNMX R0, RZ, R0, !PT ;  /* 0x00000000ff008209 */ /* 0x000fe40007800000 */
[----:B------:R-:W-:Y:S02]  /*19280*/  @!P1 FMNMX R5, RZ, R5, !PT ;  /* 0x00000005ff059209 */ /* 0x000fe40007800000 */
[----:B------:R-:W-:Y:S02]  /*19290*/  @!P2 FMNMX R6, RZ, R6, !PT ;  /* 0x00000006ff06a209 */ /* 0x000fe40007800000 */
[----:B------:R-:W-:Y:S02]  /*192a0*/  @!P0 F2FP.F16.F32.PACK_AB R0, RZ, R0 ;  /* 0x00000000ff00823e */ /* 0x000fe400000000ff */
[----:B------:R-:W-:-:S02]  /*192b0*/  @!P1 F2FP.F16.F32.PACK_AB R5, RZ, R5 ;  /* 0x00000005ff05923e */ /* 0x000fc400000000ff */
[----:B------:R-:W-:Y:S01]  /*192c0*/  @!P2 F2FP.F16.F32.PACK_AB R6, RZ, R6 ;  /* 0x00000006ff06a23e */ /* 0x000fe200000000ff */
[----:B------:R0:W-:Y:S04]  /*192d0*/  @!P0 STG.E.U16 desc[UR6][R2.64], R0 ;  /* 0x0000000002008986 */ /* 0x0001e8000c101506 */
[----:B------:R0:W-:Y:S04]  /*192e0*/  @!P1 STG.E.U16 desc[UR6][R10.64], R5 ;  /* 0x000000050a009986 */ /* 0x0001e8000c101506 */
[----:B------:R0:W-:Y:S01]  /*192f0*/  @!P2 STG.E.U16 desc[UR6][R14.64], R6 ;  /* 0x000000060e00a986 */ /* 0x0001e2000c101506 */
[----:B------:R-:W-:Y:S05]  /*19300*/  @P3 EXIT ;  /* 0x000000000000394d */ /* 0x000fea0003800000 */
[----:B0-----:R-:W0:Y:S01]  /*19310*/  LDC.64 R2, c[0x0][0x398] ;  /* 0x0000e600ff027b82 */ /* 0x001e220000000a00 */
[----:B------:R-:W1:Y:S07]  /*19320*/  LDCU UR5, c[0x0][0x3a0] ;  /* 0x00007400ff0577ac */ /* 0x000e6e0008000800 */
[----:B------:R-:W2:Y:S01]  /*19330*/  LDC.64 R6, c[0x0][0x380] ;  /* 0x0000e000ff067b82 */ /* 0x000ea20000000a00 */
[----:B0-----:R-:W-:-:S06]  /*19340*/  IMAD.WIDE.U32 R2, R39, 0x2, R2 ;  /* 0x0000000227027825 */ /* 0x001fcc00078e0002 */
[----:B------:R-:W3:Y:S01]  /*19350*/  LDG.E.U16.CONSTANT R2, desc[UR6][R2.64+0x6] ;  /* 0x0000060602027981 */ /* 0x000ee2000c1e9500 */
[----:B------:R-:W-:-:S04]  /*19360*/  IMAD R9, R4, UR4, R9 ;  /* 0x0000000404097c24 */ /* 0x000fc8000f8e0209 */
[----:B--2---:R-:W-:-:S04]  /*19370*/  IMAD.WIDE.U32 R6, R9, 0x2, R6 ;  /* 0x0000000209067825 */ /* 0x004fc800078e0006 */
[----:B---3--:R-:W-:-:S05]  /*19380*/  HADD2.F32 R0, -RZ, R2.H0_H0 ;  /* 0x20000002ff007230 */ /* 0x008fca0000004100 */
[----:B-1----:R-:W-:-:S05]  /*19390*/  FFMA R0, R59, UR5, R0 ;  /* 0x000000053b007c23 */ /* 0x002fca0008000000 */
[----:B------:R-:W-:-:S04]  /*193a0*/  FMNMX R0, RZ, R0, !PT ;  /* 0x00000000ff007209 */ /* 0x000fc80007800000 */
[----:B------:R-:W-:-:S05]  /*193b0*/  F2FP.F16.F32.PACK_AB R0, RZ, R0 ;  /* 0x00000000ff00723e */ /* 0x000fca00000000ff */
[----:B------:R-:W-:Y:S01]  /*193c0*/  STG.E.U16 desc[UR6][R6.64], R0 ;  /* 0x0000000006007986 */ /* 0x000fe2000c101506 */
[----:B------:R-:W-:Y:S05]  /*193d0*/  EXIT ;  /* 0x000000000000794d */ /* 0x000fea0003800000 */
.L_x_288:
        /* <DEDUP_REMOVED lines=10> */
.L_x_391:
[----:B------:R-:W0:Y:S01]  /*19480*/  LDCU UR4, c[0x0][0x3a8] ;  /* 0x00007500ff0477ac */ /* 0x000e220008000800 */
[C---:B------:R-:W-:Y:S01]  /*19490*/  IADD3 R12, PT, PT, R3.reuse, 0x1, RZ ;  /* 0x00000001030c7810 */ /* 0x040fe20007ffe0ff */
[----:B------:R-:W-:Y:S01]  /*194a0*/  BSSY.RECONVERGENT B0, `(.L_x_395) ;  /* 0x0000023000007945 */ /* 0x000fe20003800200 */
[C---:B------:R-:W-:Y:S02]  /*194b0*/  IADD3 R2, PT, PT, R3.reuse, 0x2, RZ ;  /* 0x0000000203027810 */ /* 0x040fe40007ffe0ff */
[C---:B------:R-:W-:Y:S02]  /*194c0*/  IADD3 R0, PT, PT, R3.reuse, 0x3, RZ ;  /* 0x0000000303007810 */ /* 0x040fe40007ffe0ff */
[----:B0-----:R-:W-:Y:S02]  /*194d0*/  ISETP.GE.U32.AND P3, PT, R3, UR4, PT ;  /* 0x0000000403007c0c */ /* 0x001fe4000bf66070 */
[----:B------:R-:W-:Y:S02]  /*194e0*/  ISETP.GE.U32.AND P0, PT, R12, UR4, PT ;  /* 0x000000040c007c0c */ /* 0x000fe4000bf06070 */
[----:B------:R-:W-:-:S02]  /*194f0*/  ISETP.GE.U32.AND P1, PT, R2, UR4, PT ;  /* 0x0000000402007c0c */ /* 0x000fc4000bf26070 */
[----:B------:R-:W-:-:S07]  /*19500*/  ISETP.GE.U32.AND P2, PT, R0, UR4, PT ;  /* 0x0000000400007c0c */ /* 0x000fce000bf46070 */
[----:B------:R-:W-:Y:S06]  /*19510*/  @P3 BRA `(.L_x_396) ;  /* 0x00000000006c3947 */ /* 0x000fec0003800000 */
[----:B------:R-:W0:Y:S01]  /*19520*/  LDCU UR5, c[0x0][0x3ac] ;  /* 0x00007580ff0577ac */ /* 0x000e220008000800 */
[C---:B------:R-:W-:Y:S02]  /*19530*/  IADD3 R4, PT, PT, R39.reuse, 0x1, RZ ;  /* 0x0000000127047810 */ /* 0x040fe40007ffe0ff */
[C---:B--234-:R-:W-:Y:S02]  /*19540*/  IADD3 R5, PT, PT, R39.reuse, 0x2, RZ ;  /* 0x0000000227057810 */ /* 0x05cfe40007ffe0ff */
[C---:B------:R-:W-:Y:S02]  /*19550*/  IADD3 R6, PT, PT, R39.reuse, 0x3, RZ ;  /* 0x0000000327067810 */ /* 0x040fe40007ffe0ff */
[----:B0-----:R-:W-:Y:S01]  /*19560*/  ISETP.GE.U32.AND P3, PT, R39, UR5, PT ;  /* 0x0000000527007c0c */ /* 0x001fe2000bf66070 */
[----:B------:R-:W-:Y:S01]  /*19570*/  IMAD R3, R3, UR5, R39 ;  /* 0x0000000503037c24 */ /* 0x000fe2000f8e0227 */
[----:B------:R-:W-:Y:S02]  /*19580*/  ISETP.GE.U32.AND P4, PT, R4, UR5, PT ;  /* 0x0000000504007c0c */ /* 0x000fe4000bf86070 */
[----:B------:R-:W-:-:S02]  /*19590*/  ISETP.GE.U32.AND P5, PT, R5, UR5, PT ;  /* 0x0000000505007c0c */ /* 0x000fc4000bfa6070 */
[----:B------:R-:W-:Y:S01]  /*195a0*/  ISETP.GE.U32.AND P6, PT, R6, UR5, PT ;  /* 0x0000000506007c0c */ /* 0x000fe2000bfc6070 */
[----:B------:R-:W0:Y:S08]  /*195b0*/  LDC.64 R4, c[0x0][0x380] ;  /* 0x0000e000ff047b82 */ /* 0x000e300000000a00 */
[----:B------:R-:W1:Y:S08]  /*195c0*/  @!P3 LDC R7, c[0x0][0x3a0] ;  /* 0x0000e800ff07bb82 */ /* 0x000e700000000800 */
[----:B------:R-:W2:Y:S08]  /*195d0*/  @!P4 LDC R6, c[0x0][0x3a0] ;  /* 0x0000e800ff06cb82 */ /* 0x000eb00000000800 */
[----:B------:R-:W3:Y:S01]  /*195e0*/  @!P5 LDC R9, c[0x0][0x3a0] ;  /* 0x0000e800ff09db82 */ /* 0x000ee20000000800 */
[----:B0-----:R-:W-:-:S07]  /*195f0*/  IMAD.WIDE.U32 R4, R3, 0x2, R4 ;  /* 0x0000000203047825 */ /* 0x001fce00078e0004 */
[----:B------:R-:W0:Y:S01]  /*19600*/  @!P6 LDC R8, c[0x0][0x3a0] ;  /* 0x0000e800ff08eb82 */ /* 0x000e220000000800 */
[----:B-1----:R-:W-:-:S05]  /*19610*/  @!P3 FMUL R52, R52, R7 ;  /* 0x000000073434b220 */ /* 0x002fca0000400000 */
[----:B------:R-:W-:Y:S01]  /*19620*/  @!P3 F2FP.F16.F32.PACK_AB R52, RZ, R52 ;  /* 0x00000034ff34b23e */ /* 0x000fe200000000ff */
[----:B--2---:R-:W-:-:S04]  /*19630*/  @!P4 FMUL R49, R49, R6 ;  /* 0x000000063131c220 */ /* 0x004fc80000400000 */
[----:B------:R1:W-:Y:S01]  /*19640*/  @!P3 STG.E.U16 desc[UR6][R4.64], R52 ;  /* 0x000000340400b986 */ /* 0x0003e2000c101506 */
[----:B------:R-:W-:Y:S01]  /*19650*/  @!P4 F2FP.F16.F32.PACK_AB R49, RZ, R49 ;  /* 0x00000031ff31c23e */ /* 0x000fe200000000ff */
[----:B---3--:R-:W-:-:S04]  /*19660*/  @!P5 FMUL R50, R50, R9 ;  /* 0x000000093232d220 */ /* 0x008fc80000400000 */
[----:B------:R1:W-:Y:S01]  /*19670*/  @!P4 STG.E.U16 desc[UR6][R4.64+0x2], R49 ;  /* 0x000002310400c986 */ /* 0x0003e2000c101506 */
[----:B------:R-:W-:Y:S01]  /*19680*/  @!P5 F2FP.F16.F32.PACK_AB R50, RZ, R50 ;  /* 0x00000032ff32d23e */ /* 0x000fe200000000ff */
[----:B0-----:R-:W-:-:S04]  /*19690*/  @!P6 FMUL R51, R51, R8 ;  /* 0x000000083333e220 */ /* 0x001fc80000400000 */
[----:B------:R1:W-:Y:S01]  /*196a0*/  @!P5 STG.E.U16 desc[UR6][R4.64+0x4], R50 ;  /* 0x000004320400d986 */ /* 0x0003e2000c101506 */
[----:B------:R-:W-:-:S05]  /*196b0*/  @!P6 F2FP.F16.F32.PACK_AB R51, RZ, R51 ;  /* 0x00000033ff33e23e */ /* 0x000fca00000000ff */
[----:B------:R1:W-:Y:S02]  /*196c0*/  @!P6 STG.E.U16 desc[UR6][R4.64+0x6], R51 ;  /* 0x000006330400e986 */ /* 0x0003e4000c101506 */
.L_x_396:
[----:B------:R-:W-:Y:S05]  /*196d0*/  BSYNC.RECONVERGENT B0 ;  /* 0x0000000000007941 */ /* 0x000fea0003800200 */
.L_x_395:
[----:B------:R-:W-:Y:S04]  /*196e0*/  BSSY.RECONVERGENT B0, `(.L_x_397) ;  /* 0x0000026000007945 */ /* 0x000fe80003800200 */
[----:B------:R-:W-:Y:S05]  /*196f0*/  @P0 BRA `(.L_x_398) ;  /* 0x0000000000900947 */ /* 0x000fea0003800000 */
[----:B------:R-:W0:Y:S01]  /*19700*/  LDCU UR5, c[0x0][0x3ac] ;  /* 0x00007580ff0577ac */ /* 0x000e220008000800 */
[C---:B------:R-:W-:Y:S02]  /*19710*/  IADD3 R13, PT, PT, R39.reuse, 0x1, RZ ;  /* 0x00000001270d7810 */ /* 0x040fe40007ffe0ff */
[C---:B------:R-:W-:Y:S02]  /*19720*/  IADD3 R17, PT, PT, R39.reuse, 0x2, RZ ;  /* 0x0000000227117810 */ /* 0x040fe40007ffe0ff */
[C---:B------:R-:W-:Y:S02]  /*19730*/  IADD3 R19, PT, PT, R39.reuse, 0x3, RZ ;  /* 0x0000000327137810 */ /* 0x040fe40007ffe0ff */
[----:B0-----:R-:W-:Y:S02]  /*19740*/  ISETP.GE.U32.AND P0, PT, R39, UR5, PT ;  /* 0x0000000527007c0c */ /* 0x001fe4000bf06070 */
[----:B------:R-:W-:Y:S02]  /*19750*/  ISETP.GE.U32.AND P3, PT, R13, UR5, PT ;  /* 0x000000050d007c0c */ /* 0x000fe4000bf66070 */
[----:B------:R-:W-:-:S02]  /*19760*/  ISETP.GE.U32.AND P4, PT, R17, UR5, PT ;  /* 0x0000000511007c0c */ /* 0x000fc4000bf86070 */
[----:B------:R-:W-:-:S07]  /*19770*/  ISETP.GE.U32.AND P5, PT, R19, UR5, PT ;  /* 0x0000000513007c0c */ /* 0x000fce000bfa6070 */
[----:B------:R-:W0:Y:S02]  /*19780*/  @!P0 LDC R3, c[0x0][0x3a0] ;  /* 0x0000e800ff038b82 */ /* 0x000e240000000800 */
[C---:B------:R-:W-:Y:S02]  /*19790*/  @!P3 IMAD R15, R12.reuse, UR5, R13 ;  /* 0x000000050c0fbc24 */ /* 0x040fe4000f8e020d */
[C---:B------:R-:W-:Y:S02]  /*197a0*/  @!P0 IMAD R13, R12.reuse, UR5, R39 ;  /* 0x000000050c0d8c24 */ /* 0x040fe4000f8e0227 */
[C---:B------:R-:W-:Y:S02]  /*197b0*/  @!P4 IMAD R17, R12.reuse, UR5, R17 ;  /* 0x000000050c11cc24 */ /* 0x040fe4000f8e0211 */
[----:B------:R-:W5:Y:S01]  /*197c0*/  @!P3 LDC R14, c[0x0][0x3a0] ;  /* 0x0000e800ff0ebb82 */ /* 0x000f620000000800 */
[----:B------:R-:W-:-:S07]  /*197d0*/  @!P5 IMAD R19, R12, UR5, R19 ;  /* 0x000000050c13dc24 */ /* 0x000fce000f8e0213 */
[----:B------:R-:W1:Y:S08]  /*197e0*/  @!P4 LDC R16, c[0x0][0x3a0] ;  /* 0x0000e800ff10cb82 */ /* 0x000e700000000800 */
[----:B------:R-:W2:Y:S01]  /*197f0*/  @!P5 LDC R21, c[0x0][0x3a0] ;  /* 0x0000e800ff15db82 */ /* 0x000ea20000000800 */
[----:B0-----:R-:W-:-:S05]  /*19800*/  @!P0 FMUL R46, R46, R3 ;  /* 0x000000032e2e8220 */ /* 0x001fca0000400000 */
[----:B------:R-:W-:Y:S02]  /*19810*/  @!P0 F2FP.F16.F32.PACK_AB R46, RZ, R46 ;  /* 0x0000002eff2e823e */ /* 0x000fe400000000ff */
[----:B------:R-:W0:Y:S01]  /*19820*/  @!P0 LDC.64 R6, c[0x0][0x380] ;  /* 0x0000e000ff068b82 */ /* 0x000e220000000a00 */
[----:B-----5:R-:W-:-:S05]  /*19830*/  @!P3 FMUL R29, R29, R14 ;  /* 0x0000000e1d1db220 */ /* 0x020fca0000400000 */
[----:B------:R-:W-:Y:S02]  /*19840*/  @!P3 F2FP.F16.F32.PACK_AB R29, RZ, R29 ;  /* 0x0000001dff1db23e */ /* 0x000fe400000000ff */
[----:B------:R-:W5:Y:S01]  /*19850*/  @!P3 LDC.64 R10, c[0x0][0x380] ;  /* 0x0000e000ff0abb82 */ /* 0x000f620000000a00 */
[----:B-1----:R-:W-:-:S05]  /*19860*/  @!P4 FMUL R47, R47, R16 ;  /* 0x000000102f2fc220 */ /* 0x002fca0000400000 */
[----:B------:R-:W-:Y:S02]  /*19870*/  @!P4 F2FP.F16.F32.PACK_AB R47, RZ, R47 ;  /* 0x0000002fff2fc23e */ /* 0x000fe400000000ff */
[----:B------:R-:W1:Y:S01]  /*19880*/  @!P4 LDC.64 R8, c[0x0][0x380] ;  /* 0x0000e000ff08cb82 */ /* 0x000e620000000a00 */
[----:B--2---:R-:W-:-:S05]  /*19890*/  @!P5 FMUL R44, R44, R21 ;  /* 0x000000152c2cd220 */ /* 0x004fca0000400000 */
[----:B------:R-:W-:Y:S02]  /*198a0*/  @!P5 F2FP.F16.F32.PACK_AB R44, RZ, R44 ;  /* 0x0000002cff2cd23e */ /* 0x000fe400000000ff */
[----:B---34-:R-:W2:Y:S01]  /*198b0*/  @!P5 LDC.64 R4, c[0x0][0x380] ;  /* 0x0000e000ff04db82 */ /* 0x018ea20000000a00 */
[----:B0-----:R-:W-:-:S05]  /*198c0*/  @!P0 IMAD.WIDE.U32 R6, R13, 0x2, R6 ;  /* 0x000000020d068825 */ /* 0x001fca00078e0006 */
[----:B------:R0:W-:Y:S01]  /*198d0*/  @!P0 STG.E.U16 desc[UR6][R6.64], R46 ;  /* 0x0000002e06008986 */ /* 0x0001e2000c101506 */
[----:B-----5:R-:W-:-:S05]  /*198e0*/  @!P3 IMAD.WIDE.U32 R10, R15, 0x2, R10 ;  /* 0x000000020f0ab825 */ /* 0x020fca00078e000a */
[----:B------:R0:W-:Y:S01]  /*198f0*/  @!P3 STG.E.U16 desc[UR6][R10.64], R29 ;  /* 0x0000001d0a00b986 */ /* 0x0001e2000c101506 */
[----:B-1----:R-:W-:-:S05]  /*19900*/  @!P4 IMAD.WIDE.U32 R8, R17, 0x2, R8 ;  /* 0x000000021108c825 */ /* 0x002fca00078e0008 */
[----:B------:R0:W-:Y:S01]  /*19910*/  @!P4 STG.E.U16 desc[UR6][R8.64], R47 ;  /* 0x0000002f0800c986 */ /* 0x0001e2000c101506 */
[----:B--2---:R-:W-:-:S05]  /*19920*/  @!P5 IMAD.WIDE.U32 R4, R19, 0x2, R4 ;  /* 0x000000021304d825 */ /* 0x004fca00078e0004 */
[----:B------:R0:W-:Y:S02]  /*19930*/  @!P5 STG.E.U16 desc[UR6][R4.64], R44 ;  /* 0x0000002c0400d986 */ /* 0x0001e4000c101506 */
.L_x_398:
[----:B------:R-:W-:Y:S05]  /*19940*/  BSYNC.RECONVERGENT B0 ;  /* 0x0000000000007941 */ /* 0x000fea0003800200 */
.L_x_397:
[----:B------:R-:W-:Y:S04]  /*19950*/  BSSY.RECONVERGENT B0, `(.L_x_399) ;  /* 0x000001f000007945 */ /* 0x000fe80003800200 */
[----:B------:R-:W-:Y:S05]  /*19960*/  @P1 BRA `(.L_x_400) ;  /* 0x0000000000741947 */ /* 0x000fea0003800000 */
[----:B------:R-:W5:Y:S01]  /*19970*/  LDCU UR5, c[0x0][0x3ac] ;  /* 0x00007580ff0577ac */ /* 0x000f620008000800 */
[C---:B01----:R-:W-:Y:S02]  /*19980*/  IADD3 R4, PT, PT, R39.reuse, 0x1, RZ ;  /* 0x0000000127047810 */ /* 0x043fe40007ffe0ff */
[C---:B------:R-:W-:Y:S02]  /*19990*/  IADD3 R3, PT, PT, R39.reuse, 0x2, RZ ;  /* 0x0000000227037810 */ /* 0x040fe40007ffe0ff */
[C---:B--234-:R-:W-:Y:S02]  /*199a0*/  IADD3 R5, PT, PT, R39.reuse, 0x3, RZ ;  /* 0x0000000327057810 */ /* 0x05cfe40007ffe0ff */
[----:B-----5:R-:W-:Y:S01]  /*199b0*/  ISETP.GE.U32.AND P0, PT, R39, UR5, PT ;  /* 0x0000000527007c0c */ /* 0x020fe2000bf06070 */
[----:B------:R-:W-:Y:S01]  /*199c0*/  IMAD R7, R2, UR5, R3 ;  /* 0x0000000502077c24 */ /* 0x000fe2000f8e0203 */
[----:B------:R-:W-:Y:S02]  /*199d0*/  ISETP.GE.U32.AND P1, PT, R4, UR5, PT ;  /* 0x0000000504007c0c */ /* 0x000fe4000bf26070 */
[----:B------:R-:W-:Y:S01]  /*199e0*/  ISETP.GE.U32.AND P3, PT, R3, UR5, PT ;  /* 0x0000000503007c0c */ /* 0x000fe2000bf66070 */
[----:B------:R-:W-:Y:S01]  /*199f0*/  IMAD R3, R2, UR5, R39 ;  /* 0x0000000502037c24 */ /* 0x000fe2000f8e0227 */
[----:B------:R-:W-:-:S02]  /*19a00*/  ISETP.GE.U32.AND P4, PT, R5, UR5, PT ;  /* 0x0000000505007c0c */ /* 0x000fc4000bf86070 */
[----:B------:R-:W0:Y:S08]  /*19a10*/  LDC.64 R4, c[0x0][0x380] ;  /* 0x0000e000ff047b82 */ /* 0x000e300000000a00 */
[----:B------:R-:W1:Y:S08]  /*19a20*/  @!P0 LDC R6, c[0x0][0x3a0] ;  /* 0x0000e800ff068b82 */ /* 0x000e700000000800 */
[----:B------:R-:W2:Y:S08]  /*19a30*/  @!P1 LDC R8, c[0x0][0x3a0] ;  /* 0x0000e800ff089b82 */ /* 0x000eb00000000800 */
[----:B------:R-:W3:Y:S01]  /*19a40*/  @!P3 LDC R9, c[0x0][0x3a0] ;  /* 0x0000e800ff09bb82 */ /* 0x000ee20000000800 */
[----:B0-----:R-:W-:-:S04]  /*19a50*/  IMAD.WIDE.U32 R2, R3, 0x2, R4 ;  /* 0x0000000203027825 */ /* 0x001fc800078e0004 */
[----:B------:R-:W-:-:S03]  /*19a60*/  IMAD.WIDE.U32 R4, R7, 0x2, R4 ;  /* 0x0000000207047825 */ /* 0x000fc600078e0004 */
        /* <DEDUP_REMOVED lines=13> */
.L_x_400:
[----:B------:R-:W-:Y:S05]  /*19b40*/  BSYNC.RECONVERGENT B0 ;  /* 0x0000000000007941 */ /* 0x000fea0003800200 */
.L_x_399:
[----:B------:R-:W-:Y:S05]  /*19b50*/  @P2 EXIT ;  /* 0x000000000000294d */ /* 0x000fea0003800000 */
[----:B------:R-:W5:Y:S01]  /*19b60*/  LDCU UR4, c[0x0][0x3ac] ;  /* 0x00007580ff0477ac */ /* 0x000f620008000800 */
[C---:B------:R-:W-:Y:S02]  /*19b70*/  IADD3 R13, PT, PT, R39.reuse, 0x1, RZ ;  /* 0x00000001270d7810 */ /* 0x040fe40007ffe0ff */
[C---:B------:R-:W-:Y:S02]  /*19b80*/  IADD3 R15, PT, PT, R39.reuse, 0x2, RZ ;  /* 0x00000002270f7810 */ /* 0x040fe40007ffe0ff */
[----:B-----5:R-:W-:Y:S02]  /*19b90*/  ISETP.GE.U32.AND P0, PT, R39, UR4, PT ;  /* 0x0000000427007c0c */ /* 0x020fe4000bf06070 */
[----:B------:R-:W-:Y:S02]  /*19ba0*/  ISETP.GE.U32.AND P1, PT, R13, UR4, PT ;  /* 0x000000040d007c0c */ /* 0x000fe4000bf26070 */
[----:B------:R-:W-:-:S09]  /*19bb0*/  ISETP.GE.U32.AND P2, PT, R15, UR4, PT ;  /* 0x000000040f007c0c */ /* 0x000fd2000bf46070 */
[----:B0-----:R-:W0:Y:S01]  /*19bc0*/  @!P0 LDC R9, c[0x0][0x3a0] ;  /* 0x0000e800ff098b82 */ /* 0x001e220000000800 */
[C---:B------:R-:W-:Y:S01]  /*19bd0*/  @!P0 IMAD R11, R0.reuse, UR4, R39 ;  /* 0x00000004000b8c24 */ /* 0x040fe2000f8e0227 */
[----:B------:R-:W-:Y:S01]  /*19be0*/  IADD3 R39, PT, PT, R39, 0x3, RZ ;  /* 0x0000000327277810 */ /* 0x000fe20007ffe0ff */
[C---:B------:R-:W-:Y:S02]  /*19bf0*/  @!P1 IMAD R13, R0.reuse, UR4, R13 ;  /* 0x00000004000d9c24 */ /* 0x040fe4000f8e020d */
[----:B------:R-:W-:Y:S01]  /*19c00*/  @!P2 IMAD R15, R0, UR4, R15 ;  /* 0x00000004000fac24 */ /* 0x000fe2000f8e020f */
[----:B------:R-:W-:Y:S02]  /*19c10*/  ISETP.GE.U32.AND P3, PT, R39, UR4, PT ;  /* 0x0000000427007c0c */ /* 0x000fe4000bf66070 */
[----:B------:R-:W5:Y:S08]  /*19c20*/  @!P1 LDC R8, c[0x0][0x3a0] ;  /* 0x0000e800ff089b82 */ /* 0x000f700000000800 */
[----:B------:R-:W5:Y:S08]  /*19c30*/  @!P2 LDC R17, c[0x0][0x3a0] ;  /* 0x0000e800ff11ab82 */ /* 0x000f700000000800 */
[----:B-1----:R-:W1:Y:S01]  /*19c40*/  @!P0 LDC.64 R2, c[0x0][0x380] ;  /* 0x0000e000ff028b82 */ /* 0x002e620000000a00 */
[----:B0-----:R-:W-:-:S05]  /*19c50*/  @!P0 FMUL R48, R48, R9 ;  /* 0x0000000930308220 */ /* 0x001fca0000400000 */
[----:B------:R-:W-:Y:S02]  /*19c60*/  @!P0 F2FP.F16.F32.PACK_AB R48, RZ, R48 ;  /* 0x00000030ff30823e */ /* 0x000fe400000000ff */
[----:B--234-:R-:W0:Y:S01]  /*19c70*/  @!P1 LDC.64 R4, c[0x0][0x380] ;  /* 0x0000e000ff049b82 */ /* 0x01ce220000000a00 */
[----:B-----5:R-:W-:-:S05]  /*19c80*/  @!P1 FMUL R57, R57, R8 ;  /* 0x0000000839399220 */ /* 0x020fca0000400000 */
[----:B------:R-:W-:Y:S02]  /*19c90*/  @!P1 F2FP.F16.F32.PACK_AB R57, RZ, R57 ;  /* 0x00000039ff39923e */ /* 0x000fe400000000ff */
[----:B------:R-:W2:Y:S01]  /*19ca0*/  @!P2 LDC.64 R6, c[0x0][0x380] ;  /* 0x0000e000ff06ab82 */ /* 0x000ea20000000a00 */
[----:B------:R-:W-:-:S05]  /*19cb0*/  @!P2 FMUL R58, R58, R17 ;  /* 0x000000113a3aa220 */ /* 0x000fca0000400000 */
[----:B------:R-:W-:Y:S01]  /*19cc0*/  @!P2 F2FP.F16.F32.PACK_AB R58, RZ, R58 ;  /* 0x0000003aff3aa23e */ /* 0x000fe200000000ff */
[----:B-1----:R-:W-:-:S05]  /*19cd0*/  @!P0 IMAD.WIDE.U32 R2, R11, 0x2, R2 ;  /* 0x000000020b028825 */ /* 0x002fca00078e0002 */
[----:B------:R1:W-:Y:S01]  /*19ce0*/  @!P0 STG.E.U16 desc[UR6][R2.64], R48 ;  /* 0x0000003002008986 */ /* 0x0003e2000c101506 */
[----:B0-----:R-:W-:-:S05]  /*19cf0*/  @!P1 IMAD.WIDE.U32 R4, R13, 0x2, R4 ;  /* 0x000000020d049825 */ /* 0x001fca00078e0004 */
[----:B------:R1:W-:Y:S01]  /*19d00*/  @!P1 STG.E.U16 desc[UR6][R4.64], R57 ;  /* 0x0000003904009986 */ /* 0x0003e2000c101506 */
[----:B--2---:R-:W-:-:S05]  /*19d10*/  @!P2 IMAD.WIDE.U32 R6, R15, 0x2, R6 ;  /* 0x000000020f06a825 */ /* 0x004fca00078e0006 */
[----:B------:R1:W-:Y:S01]  /*19d20*/  @!P2 STG.E.U16 desc[UR6][R6.64], R58 ;  /* 0x0000003a0600a986 */ /* 0x0003e2000c101506 */
[----:B------:R-:W-:Y:S05]  /*19d30*/  @P3 EXIT ;  /* 0x000000000000394d */ /* 0x000fea0003800000 */
[----:B-1----:R-:W0:Y:S01]  /*19d40*/  LDC.64 R2, c[0x0][0x380] ;  /* 0x0000e000ff027b82 */ /* 0x002e220000000a00 */
[----:B------:R-:W1:Y:S01]  /*19d50*/  LDCU UR5, c[0x0][0x3a0] ;  /* 0x00007400ff0577ac */ /* 0x000e620008000800 */
[----:B------:R-:W-:Y:S02]  /*19d60*/  IMAD R39, R0, UR4, R39 ;  /* 0x0000000400277c24 */ /* 0x000fe4000f8e0227 */
[----:B-1----:R-:W-:-:S05]  /*19d70*/  FMUL R59, R59, UR5 ;  /* 0x000000053b3b7c20 */ /* 0x002fca0008400000 */
[----:B------:R-:W-:Y:S01]  /*19d80*/  F2FP.F16.F32.PACK_AB R59, RZ, R59 ;  /* 0x0000003bff3b723e */ /* 0x000fe200000000ff */
[----:B0-----:R-:W-:-:S05]  /*19d90*/  IMAD.WIDE.U32 R2, R39, 0x2, R2 ;  /* 0x0000000227027825 */ /* 0x001fca00078e0002 */
[----:B------:R-:W-:Y:S01]  /*19da0*/  STG.E.U16 desc[UR6][R2.64], R59 ;  /* 0x0000003b02007986 */ /* 0x000fe2000c101506 */
[----:B------:R-:W-:Y:S05]  /*19db0*/  EXIT ;  /* 0x000000000000794d */ /* 0x000fea0003800000 */
.L_x_394:
[----:B------:R-:W0:Y:S01]  /*19dc0*/  LDCU UR4, c[0x0][0x3a8] ;  /* 0x00007500ff0477ac */ /* 0x000e220008000800 */
[----:B------:R-:W-:Y:S01]  /*19dd0*/  BSSY.RECONVERGENT B2, `(.L_x_401) ;  /* 0x0000087000027945 */ /* 0x000fe20003800200 */
[----:B0-----:R-:W-:-:S13]  /*19de0*/  ISETP.GE.U32.AND P0, PT, R3, UR4, PT ;  /* 0x0000000403007c0c */ /* 0x001fda000bf06070 */
[----:B------:R-:W-:Y:S05]  /*19df0*/  @P0 BRA `(.L_x_402) ;  /* 0x0000000800100947 */ /* 0x000fea0003800000 */
[----:B------:R-:W0:Y:S01]  /*19e00*/  LDCU UR4, c[0x0][0x3ac] ;  /* 0x00007580ff0477ac */ /* 0x000e220008000800 */
[----:B--234-:R-:W1:Y:S01]  /*19e10*/  LDC.64 R4, c[0x0][0x380] ;  /* 0x0000e000ff047b82 */ /* 0x01ce620000000a00 */
[----:B------:R-:W-:Y:S01]  /*19e20*/  BSSY.RECONVERGENT B3, `(.L_x_403) ;  /* 0x0000020000037945 */ /* 0x000fe20003800200 */
[----:B0-----:R-:W-:Y:S01]  /*19e30*/  ISETP.GE.U32.AND P0, PT, R39, UR4, PT ;  /* 0x0000000427007c0c */ /* 0x001fe2000bf06070 */
[----:B------:R-:W-:-:S04]  /*19e40*/  IMAD R7, R3, UR4, R39 ;  /* 0x0000000403077c24 */ /* 0x000fc8000f8e0227 */
[----:B-1----:R-:W-:-:S08]  /*19e50*/  IMAD.WIDE.U32 R4, R7, 0x2, R4 ;  /* 0x0000000207047825 */ /* 0x002fd000078e0004 */
[----:B------:R-:W-:Y:S05]  /*19e60*/  @P0 BRA `(.L_x_404) ;  /* 0x00000000006c0947 */ /* 0x000fea0003800000 */
[----:B------:R-:W0:Y:S01]  /*19e70*/  LDCU UR4, c[0x0][0x3a0] ;  /* 0x00007400ff0477ac */ /* 0x000e220008000800 */
[----:B------:R-:W-:Y:S01]  /*19e80*/  HFMA2 R7, -RZ, RZ, 0.96630859375, -0.0022525787353515625 ;  /* 0x3bbb989dff077431 */ /* 0x000fe200000001ff */
[----:B------:R-:W-:Y:S01]  /*19e90*/  MOV R9, 0x437c0000 ;  /* 0x437c000000097802 */ /* 0x000fe20000000f00 */
[----:B------:R-:W-:Y:S01]  /*19ea0*/  BSSY.RECONVERGENT B4, `(.L_x_405) ;  /* 0x0000015000047945 */ /* 0x000fe20003800200 */
[----:B0-----:R-:W-:-:S04]  /*19eb0*/  FMUL R2, R52, UR4 ;  /* 0x0000000434027c20 */ /* 0x001fc80008400000 */
        /* <DEDUP_REMOVED lines=19> */
.L_x_406:
[----:B------:R-:W-:Y:S05]  /*19ff0*/  BSYNC.RECONVERGENT B4 ;  /* 0x0000000000047941 */ /* 0x000fea0003800200 */
.L_x_405:
[----:B------:R-:W-:-:S05]  /*1a000*/  F2FP.F16.F32.PACK_AB R0, RZ, R0 ;  /* 0x00000000ff00723e */ /* 0x000fca00000000ff */
[----:B------:R0:W-:Y:S02]  /*1a010*/  STG.E.U16 desc[UR6][R4.64], R0 ;  /* 0x0000000004007986 */ /* 0x0001e4000c101506 */
.L_x_404:
[----:B------:R-:W-:Y:S05]  /*1a020*/  BSYNC.RECONVERGENT B3 ;  /* 0x0000000000037941 */ /* 0x000fea0003800200 */
.L_x_403:
[----:B------:R-:W1:Y:S01]  /*1a030*/  LDCU UR4, c[0x0][0x3ac] ;  /* 0x00007580ff0477ac */ /* 0x000e620008000800 */
[----:B0-----:R-:W-:Y:S01]  /*1a040*/  IADD3 R0, PT, PT, R39, 0x1, RZ ;  /* 0x0000000127007810 */ /* 0x001fe20007ffe0ff */
[----:B------:R-:W-:Y:S03]  /*1a050*/  BSSY.RECONVERGENT B3, `(.L_x_407) ;  /* 0x000001e000037945 */ /* 0x000fe60003800200 */
[----:B-1----:R-:W-:-:S13]  /*1a060*/  ISETP.GE.U32.AND P0, PT, R0, UR4, PT ;  /* 0x0000000400007c0c */ /* 0x002fda000bf06070 */
        /* <DEDUP_REMOVED lines=25> */
.L_x_410:
[----:B------:R-:W-:Y:S05]  /*1a200*/  BSYNC.RECONVERGENT B4 ;  /* 0x0000000000047941 */ /* 0x000fea0003800200 */
.L_x_409:
[----:B------:R-:W-:-:S05]  /*1a210*/  F2FP.F16.F32.PACK_AB R0, RZ, R0 ;  /* 0x00000000ff00723e */ /* 0x000fca00000000ff */
[----:B------:R0:W-:Y:S02]  /*1a220*/  STG.E.U16 desc[UR6][R4.64+0x2], R0 ;  /* 0x0000020004007986 */ /* 0x0001e4000c101506 */
.L_x_408:
[----:B------:R-:W-:Y:S05]  /*1a230*/  BSYNC.RECONVERGENT B3 ;  /* 0x0000000000037941 */ /* 0x000fea0003800200 */
.L_x_407:
        /* <DEDUP_REMOVED lines=29> */
.L_x_414:
[----:B------:R-:W-:Y:S05]  /*1a410*/  BSYNC.RECONVERGENT B4 ;  /* 0x0000000000047941 */ /* 0x000fea0003800200 */
.L_x_413:
[----:B------:R-:W-:-:S05]  /*1a420*/  F2FP.F16.F32.PACK_AB R0, RZ, R0 ;  /* 0x00000000ff00723e */ /* 0x000fca00000000ff */
[----:B------:R0:W-:Y:S02]  /*1a430*/  STG.E.U16 desc[UR6][R4.64+0x4], R0 ;  /* 0x0000040004007986 */ /* 0x0001e4000c101506 */
.L_x_412:
[----:B------:R-:W-:Y:S05]  /*1a440*/  BSYNC.RECONVERGENT B3 ;  /* 0x0000000000037941 */ /* 0x000fea0003800200 */
.L_x_411:
[----:B------:R-:W1:Y:S01]  /*1a450*/  LDCU UR4, c[0x0][0x3ac] ;  /* 0x00007580ff0477ac */ /* 0x000e620008000800 */
[----:B0-----:R-:W-:-:S04]  /*1a460*/  IADD3 R0, PT, PT, R39, 0x3, RZ ;  /* 0x0000000327007810 */ /* 0x001fc80007ffe0ff */
        /* <DEDUP_REMOVED lines=26> */
.L_x_416:
[----:B------:R-:W-:Y:S05]  /*1a610*/  BSYNC.RECONVERGENT B3 ;  /* 0x0000000000037941 */ /* 0x000fea0003800200 */
.L_x_415:
[----:B------:R-:W-:-:S05]  /*1a620*/  F2FP.F16.F32.PACK_AB R0, RZ, R0 ;  /* 0x00000000ff00723e */ /* 0x000fca00000000ff */
[----:B------:R0:W-:Y:S02]  /*1a630*/  STG.E.U16 desc[UR6][R4.64+0x6], R0 ;  /* 0x0000060004007986 */ /* 0x0001e4000c101506 */
.L_x_402:
[----:B------:R-:W-:Y:S05]  /*1a640*/  BSYNC.RECONVERGENT B2 ;  /* 0x0000000000027941 */ /* 0x000fea0003800200 */
.L_x_401:
[----:B------:R-:W1:Y:S01]  /*1a650*/  LDCU UR4, c[0x0][0x3a8] ;  /* 0x00007500ff0477ac */ /* 0x000e620008000800 */
[----:B0-----:R-:W-:Y:S01]  /*1a660*/  IADD3 R4, PT, PT, R3, 0x1, RZ ;  /* 0x0000000103047810 */ /* 0x001fe20007ffe0ff */
[----:B------:R-:W-:Y:S03]  /*1a670*/  BSSY.RECONVERGENT B2, `(.L_x_417) ;  /* 0x0000095000027945 */ /* 0x000fe60003800200 */
[----:B-1----:R-:W-:-:S13]  /*1a680*/  ISETP.GE.U32.AND P0, PT, R4, UR4, PT ;  /* 0x0000000404007c0c */ /* 0x002fda000bf06070 */
[----:B------:R-:W-:Y:S05]  /*1a690*/  @P0 BRA `(.L_x_418) ;  /* 0x0000000800480947 */ /* 0x000fea0003800000 */
[----:B------:R-:W0:Y:S01]  /*1a6a0*/  LDCU UR4, c[0x0][0x3ac] ;  /* 0x00007580ff0477ac */ /* 0x000e220008000800 */
[----:B------:R-:W-:Y:S01]  /*1a6b0*/  BSSY.RECONVERGENT B3, `(.L_x_419) ;  /* 0x0000024000037945 */ /* 0x000fe20003800200 */
[----:B0-----:R-:W-:-:S04]  /*1a6c0*/  MOV R2, UR4 ;  /* 0x0000000400027c02 */ /* 0x001fc80008000f00 */
[----:B------:R-:W-:-:S13]  /*1a6d0*/  ISETP.GE.U32.AND P0, PT, R39, R2, PT ;  /* 0x000000022700720c */ /* 0x000fda0003f06070 */
[----:B------:R-:W-:Y:S05]  /*1a6e0*/  @P0 BRA `(.L_x_420) ;  /* 0x0000000000800947 */ /* 0x000fea0003800000 */
[----:B------:R-:W0:Y:S01]  /*1a6f0*/  LDCU UR4, c[0x0][0x3a0] ;  /* 0x00007400ff0477ac */ /* 0x000e220008000800 */
[----:B--234-:R-:W-:Y:S01]  /*1a700*/  HFMA2 R5, -RZ, RZ, 0.96630859375, -0.0022525787353515625 ;  /* 0x3bbb989dff057431 */ /* 0x01cfe200000001ff */
        /* <DEDUP_REMOVED lines=22> */
.L_x_422:
[----:B------:R-:W-:Y:S05]  /*1a870*/  BSYNC.RECONVERGENT B4 ;  /* 0x0000000000047941 */ /* 0x000fea0003800200 */
.L_x_421:
[----:B------:R-:W0:Y:S01]  /*1a880*/  LDCU UR4, c[0x0][0x3ac] ;  /* 0x00007580ff0477ac */ /* 0x000e220008000800 */
[----:B------:R-:W1:Y:S01]  /*1a890*/  LDC.64 R6, c[0x0][0x380] ;  /* 0x0000e000ff067b82 */ /* 0x000e620000000a00 */
[----:B------:R-:W-:Y:S02]  /*1a8a0*/  F2FP.F16.F32.PACK_AB R0, RZ, R0 ;  /* 0x00000000ff00723e */ /* 0x000fe400000000ff */
[----:B0-----:R-:W-:-:S05]  /*1a8b0*/  MOV R2, UR4 ;  /* 0x0000000400027c02 */ /* 0x001fca0008000f00 */
[----:B------:R-:W-:-:S04]  /*1a8c0*/  IMAD R5, R4, R2, R39 ;  /* 0x0000000204057224 */ /* 0x000fc800078e0227 */
[----:B-1----:R-:W-:-:S05]  /*1a8d0*/  IMAD.WIDE.U32 R6, R5, 0x2, R6 ;  /* 0x0000000205067825 */ /* 0x002fca00078e0006 */
[----:B------:R0:W-:Y:S02]  /*1a8e0*/  STG.E.U16 desc[UR6][R6.64], R0 ;  /* 0x0000000006007986 */ /* 0x0001e4000c101506 */
.L_x_420:
[----:B------:R-:W-:Y:S05]  /*1a8f0*/  BSYNC.RECONVERGENT B3 ;  /* 0x0000000000037941 */ /* 0x000fea0003800200 */
.L_x_419:
[----:B--234-:R-:W-:Y:S01]  /*1a900*/  IADD3 R5, PT, PT, R39, 0x1, RZ ;  /* 0x0000000127057810 */ /* 0x01cfe20007ffe0ff */
[----:B------:R-:W-:Y:S03]  /*1a910*/  BSSY.RECONVERGENT B3, `(.L_x_423) ;  /* 0x0000023000037945 */ /* 0x000fe60003800200 */
[----:B------:R-:W-:-:S13]  /*1a920*/  ISETP.GE.U32.AND P0, PT, R5, R2, PT ;  /* 0x000000020500720c */ /* 0x000fda0003f06070 */
[----:B------:R-:W-:Y:S05]  /*1a930*/  @P0 BRA `(.L_x_424) ;  /* 0x0000000000800947 */ /* 0x000fea0003800000 */
[----:B------:R-:W1:Y:S01]  /*1a940*/  LDCU UR4, c[0x0][0x3a0] ;  /* 0x00007400ff0477ac */ /* 0x000e620008000800 */
[----:B0-----:R-:W-:Y:S01]  /*1a950*/  HFMA2 R7, -RZ, RZ, 0.96630859375, -0.0022525787353515625 ;  /* 0x3bbb989dff077431 */ /* 0x001fe200000001ff */
[----:B------:R-:W-:Y:S01]  /*1a960*/  MOV R9, 0x437c0000 ;  /* 0x437c000000097802 */ /* 0x000fe20000000f00 */
[----:B------:R-:W-:Y:S01]  /*1a970*/  BSSY.RECONVERGENT B4, `(.L_x_425) ;  /* 0x0000015000047945 */ /* 0x000fe20003800200 */
[----:B-1----:R-:W-:-:S04]  /*1a980*/  FMUL R2, R29, UR4 ;  /* 0x000000041d027c20 */ /* 0x002fc80008400000 */
        /* <DEDUP_REMOVED lines=19> */
.L_x_426:
[----:B------:R-:W-:Y:S05]  /*1aac0*/  BSYNC.RECONVERGENT B4 ;  /* 0x0000000000047941 */ /* 0x000fea0003800200 */
.L_x_425:
[----:B------:R-:W0:Y:S01]  /*1aad0*/  LDCU UR4, c[0x0][0x3ac] ;  /* 0x00007580ff0477ac */ /* 0x000e220008000800 */
[----:B------:R-:W1:Y:S01]  /*1aae0*/  LDC.64 R6, c[0x0][0x380] ;  /* 0x0000e000ff067b82 */ /* 0x000e620000000a00 */
[----:B------:R-:W-:Y:S02]  /*1aaf0*/  F2FP.F16.F32.PACK_AB R0, RZ, R0 ;  /* 0x00000000ff00723e */ /* 0x000fe400000000ff */
[----:B0-----:R-:W-:-:S05]  /*1ab00*/  MOV R2, UR4 ;  /* 0x0000000400027c02 */ /* 0x001fca0008000f00 */
[----:B------:R-:W-:-:S04]  /*1ab10*/  IMAD R5, R4, R2, R5 ;  /* 0x0000000204057224 */ /* 0x000fc800078e0205 */
[----:B-1----:R-:W-:-:S05]  /*1ab20*/  IMAD.WIDE.U32 R6, R5, 0x2, R6 ;  /* 0x0000000205067825 */ /* 0x002fca00078e0006 */
[----:B------:R1:W-:Y:S02]  /*1ab30*/  STG.E.U16 desc[UR6][R6.64], R0 ;  /* 0x0000000006007986 */ /* 0x0003e4000c101506 */
.L_x_424:
[----:B------:R-:W-:Y:S05]  /*1ab40*/  BSYNC.RECONVERGENT B3 ;  /* 0x0000000000037941 */ /* 0x000fea0003800200 */
.L_x_423:
[----:B------:R-:W-:Y:S01]  /*1ab50*/  IADD3 R5, PT, PT, R39, 0x2, RZ ;  /* 0x0000000227057810 */ /* 0x000fe20007ffe0ff */
[----:B------:R-:W-:Y:S03]  /*1ab60*/  BSSY.RECONVERGENT B3, `(.L_x_427) ;  /* 0x0000023000037945 */ /* 0x000fe60003800200 */
[----:B------:R-:W-:-:S13]  /*1ab70*/  ISETP.GE.U32.AND P0, PT, R5, R2, PT ;  /* 0x000000020500720c */ /* 0x000fda0003f06070 */
[----:B------:R-:W-:Y:S05]  /*1ab80*/  @P0 BRA `(.L_x_428) ;  /* 0x0000000000800947 */ /* 0x000fea0003800000 */
[----:B------:R-:W2:Y:S01]  /*1ab90*/  LDCU UR4, c[0x0][0x3a0] ;  /* 0x00007400ff0477ac */ /* 0x000ea20008000800 */
[----:B01----:R-:W-:Y:S01]  /*1aba0*/  HFMA2 R7, -RZ, RZ, 0.96630859375, -0.0022525787353515625 ;  /* 0x3bbb989dff077431 */ /* 0x003fe200000001ff */
[----:B------:R-:W-:Y:S01]  /*1abb0*/  MOV R9, 0x437c0000 ;  /* 0x437c000000097802 */ /* 0x000fe20000000f00 */
[----:B------:R-:W-:Y:S01]  /*1abc0*/  BSSY.RECONVERGENT B4, `(.L_x_429) ;  /* 0x0000015000047945 */ /* 0x000fe20003800200 */
[----:B--2---:R-:W-:-:S04]  /*1abd0*/  FMUL R2, R47, UR4 ;  /* 0x000000042f027c20 */ /* 0x004fc80008400000 */
        /* <DEDUP_REMOVED lines=19> */
.L_x_430:
[----:B------:R-:W-:Y:S05]  /*1ad10*/  BSYNC.RECONVERGENT B4 ;  /* 0x0000000000047941 */ /* 0x000fea0003800200 */
.L_x_429:
[----:B------:R-:W0:Y:S01]  /*1ad20*/  LDCU UR4, c[0x0][0x3ac] ;  /* 0x00007580ff0477ac */ /* 0x000e220008000800 */
[----:B------:R-:W1:Y:S01]  /*1ad30*/  LDC.64 R6, c[0x0][0x380] ;  /* 0x0000e000ff067b82 */ /* 0x000e620000000a00 */
[----:B------:R-:W-:Y:S02]  /*1ad40*/  F2FP.F16.F32.PACK_AB R0, RZ, R0 ;  /* 0x00000000ff00723e */ /* 0x000fe400000000ff */
[----:B0-----:R-:W-:-:S05]  /*1ad50*/  MOV R2, UR4 ;  /* 0x0000000400027c02 */ /* 0x001fca0008000f00 */
[----:B------:R-:W-:-:S04]  /*1ad60*/  IMAD R5, R4, R2, R5 ;  /* 0x0000000204057224 */ /* 0x000fc800078e0205 */
[----:B-1----:R-:W-:-:S05]  /*1ad70*/  IMAD.WIDE.U32 R6, R5, 0x2, R6 ;  /* 0x0000000205067825 */ /* 0x002fca00078e0006 */
[----:B------:R2:W-:Y:S02]  /*1ad80*/  STG.E.U16 desc[UR6][R6.64], R0 ;  /* 0x0000000006007986 */ /* 0x0005e4000c101506 */
.L_x_428:
[----:B------:R-:W-:Y:S05]  /*1ad90*/  BSYNC.RECONVERGENT B3 ;  /* 0x0000000000037941 */ /* 0x000fea0003800200 */
.L_x_427:
[----:B------:R-:W-:-:S04]  /*1ada0*/  IADD3 R5, PT, PT, R39, 0x3, RZ ;  /* 0x0000000327057810 */ /* 0x000fc80007ffe0ff */
[----:B------:R-:W-:-:S13]  /*1adb0*/  ISETP.GE.U32.AND P0, PT, R5, R2, PT ;  /* 0x000000020500720c */ /* 0x000fda0003f06070 */
[----:B------:R-:W-:Y:S05]  /*1adc0*/  @P0 BRA `(.L_x_418) ;  /* 0x00000000007c0947 */ /* 0x000fea0003800000 */
[----:B------:R-:W3:Y:S01]  /*1add0*/  LDCU UR4, c[0x0][0x3a0] ;  /* 0x00007400ff0477ac */ /* 0x000ee20008000800 */
[----:B012---:R-:W-:Y:S01]  /*1ade0*/  HFMA2 R7, -RZ, RZ, 0.96630859375, -0.0022525787353515625 ;  /* 0x3bbb989dff077431 */ /* 0x007fe200000001ff */
[----:B------:R-:W-:Y:S01]  /*1adf0*/  MOV R9, 0x437c0000 ;  /* 0x437c000000097802 */ /* 0x000fe20000000f00 */
[----:B------:R-:W-:Y:S01]  /*1ae00*/  BSSY.RECONVERGENT B3, `(.L_x_431) ;  /* 0x0000015000037945 */ /* 0x000fe20003800200 */
[----:B---3--:R-:W-:-:S04]  /*1ae10*/  FMUL R2, R44, UR4 ;  /* 0x000000042c027c20 */ /* 0x008fc80008400000 */
        /* <DEDUP_REMOVED lines=19> */
.L_x_432:
[----:B------:R-:W-:Y:S05]  /*1af50*/  BSYNC.RECONVERGENT B3 ;  /* 0x0000000000037941 */ /* 0x000fea0003800200 */
.L_x_431:
[----:B------:R-:W0:Y:S01]  /*1af60*/  LDC.64 R6, c[0x0][0x380] ;  /* 0x0000e000ff067b82 */ /* 0x000e220000000a00 */
[----:B------:R-:W1:Y:S01]  /*1af70*/  LDCU UR4, c[0x0][0x3ac] ;  /* 0x00007580ff0477ac */ /* 0x000e620008000800 */
[----:B------:R-:W-:Y:S01]  /*1af80*/  F2FP.F16.F32.PACK_AB R0, RZ, R0 ;  /* 0x00000000ff00723e */ /* 0x000fe200000000ff */
[----:B-1----:R-:W-:-:S04]  /*1af90*/  IMAD R5, R4, UR4, R5 ;  /* 0x0000000404057c24 */ /* 0x002fc8000f8e0205 */
[----:B0-----:R-:W-:-:S05]  /*1afa0*/  IMAD.WIDE.U32 R6, R5, 0x2, R6 ;  /* 0x0000000205067825 */ /* 0x001fca00078e0006 */
[----:B------:R0:W-:Y:S02]  /*1afb0*/  STG.E.U16 desc[UR6][R6.64], R0 ;  /* 0x0000000006007986 */ /* 0x0001e4000c101506 */
.L_x_418:
[----:B------:R-:W-:Y:S05]  /*1afc0*/  BSYNC.RECONVERGENT B2 ;  /* 0x0000000000027941 */ /* 0x000fea0003800200 */
.L_x_417:
[----:B------:R-:W5:Y:S01]  /*1afd0*/  LDCU UR4, c[0x0][0x3a8] ;  /* 0x00007500ff0477ac */ /* 0x000f620008000800 */
[----:B------:R-:W-:Y:S01]  /*1afe0*/  IADD3 R10, PT, PT, R3, 0x2, RZ ;  /* 0x00000002030a7810 */ /* 0x000fe20007ffe0ff */
[----:B------:R-:W-:Y:S03]  /*1aff0*/  BSSY.RECONVERGENT B2, `(.L_x_433) ;  /* 0x000008a000027945 */ /* 0x000fe60003800200 */
[----:B-----5:R-:W-:-:S13]  /*1b000*/  ISETP.GE.U32.AND P0, PT, R10, UR4, PT ;  /* 0x000000040a007c0c */ /* 0x020fda000bf06070 */
[----:B------:R-:W-:Y:S05]  /*1b010*/  @P0 BRA `(.L_x_434) ;  /* 0x00000008001c0947 */ /* 0x000fea0003800000 */
[----:B------:R-:W5:Y:S01]  /*1b020*/  LDCU UR4, c[0x0][0x3ac] ;  /* 0x00007580ff0477ac */ /* 0x000f620008000800 */
[----:B--234-:R-:W2:Y:S01]  /*1b030*/  LDC.64 R4, c[0x0][0x380] ;  /* 0x0000e000ff047b82 */ /* 0x01cea20000000a00 */
[----:B------:R-:W-:Y:S01]  /*1b040*/  BSSY.RECONVERGENT B3, `(.L_x_435) ;  /* 0x0000020000037945 */ /* 0x000fe20003800200 */
[----:B-----5:R-:W-:Y:S01]  /*1b050*/  ISETP.GE.U32.AND P0, PT, R39, UR4, PT ;  /* 0x0000000427007c0c */ /* 0x020fe2000bf06070 */
[----:B01----:R-:W-:-:S04]  /*1b060*/  IMAD R7, R10, UR4, R39 ;  /* 0x000000040a077c24 */ /* 0x003fc8000f8e0227 */
[----:B--2---:R-:W-:-:S08]  /*1b070*/  IMAD.WIDE.U32 R4, R7, 0x2, R4 ;  /* 0x0000000207047825 */ /* 0x004fd000078e0004 */
        /* <DEDUP_REMOVED lines=25> */
.L_x_438:
[----:B------:R-:W-:Y:S05]  /*1b210*/  BSYNC.RECONVERGENT B4 ;  /* 0x0000000000047941 */ /* 0x000fea0003800200 */
.L_x_437:
[----:B------:R-:W-:-:S05]  /*1b220*/  F2FP.F16.F32.PACK_AB R0, RZ, R0 ;  /* 0x00000000ff00723e */ /* 0x000fca00000000ff */
[----:B------:R0:W-:Y:S02]  /*1b230*/  STG.E.U16 desc[UR6][R4.64], R0 ;  /* 0x0000000004007986 */ /* 0x0001e4000c101506 */
.L_x_436:
[----:B------:R-:W-:Y:S05]  /*1b240*/  BSYNC.RECONVERGENT B3 ;  /* 0x0000000000037941 */ /* 0x000fea0003800200 */
.L_x_435:
        /* <DEDUP_REMOVED lines=29> */
.L_x_442:
[----:B------:R-:W-:Y:S05]  /*1b420*/  BSYNC.RECONVERGENT B4 ;  /* 0x0000000000047941 */ /* 0x000fea0003800200 */
.L_x_441:
[----:B------:R-:W-:-:S05]  /*1b430*/  F2FP.F16.F32.PACK_AB R0, RZ, R0 ;  /* 0x00000000ff00723e */ /* 0x000fca00000000ff */
[----:B------:R0:W-:Y:S02]  /*1b440*/  STG.E.U16 desc[UR6][R4.64+0x2], R0 ;  /* 0x0000020004007986 */ /* 0x0001e4000c101506 */
.L_x_440:
[----:B------:R-:W-:Y:S05]  /*1b450*/  BSYNC.RECONVERGENT B3 ;  /* 0x0000000000037941 */ /* 0x000fea0003800200 */
.L_x_439:
        /* <DEDUP_REMOVED lines=32> */
.L_x_446:
[----:B------:R-:W-:Y:S05]  /*1b660*/  BSYNC.RECONVERGENT B4 ;  /* 0x0000000000047941 */ /* 0x000fea0003800200 */
.L_x_445:
[----:B------:R-:W-:-:S05]  /*1b670*/  F2FP.F16.F32.PACK_AB R0, RZ, R0 ;  /* 0x00000000ff00723e */ /* 0x000fca00000000ff */
[----:B------:R0:W-:Y:S02]  /*1b680*/  STG.E.U16 desc[UR6][R4.64], R0 ;  /* 0x0000000004007986 */ /* 0x0001e4000c101506 */
.L_x_444:
[----:B------:R-:W-:Y:S05]  /*1b690*/  BSYNC.RECONVERGENT B3 ;  /* 0x0000000000037941 */ /* 0x000fea0003800200 */
.L_x_443:
        /* <DEDUP_REMOVED lines=28> */
.L_x_448:
[----:B------:R-:W-:Y:S05]  /*1b860*/  BSYNC.RECONVERGENT B3 ;  /* 0x0000000000037941 */ /* 0x000fea0003800200 */
.L_x_447:
[----:B------:R-:W-:-:S05]  /*1b870*/  F2FP.F16.F32.PACK_AB R0, RZ, R0 ;  /* 0x00000000ff00723e */ /* 0x000fca00000000ff */
[----:B------:R0:W-:Y:S02]  /*1b880*/  STG.E.U16 desc[UR6][R4.64+0x2], R0 ;  /* 0x0000020004007986 */ /* 0x0001e4000c101506 */
.L_x_434:
[----:B------:R-:W-:Y:S05]  /*1b890*/  BSYNC.RECONVERGENT B2 ;  /* 0x0000000000027941 */ /* 0x000fea0003800200 */
.L_x_433:
[----:B------:R-:W5:Y:S01]  /*1b8a0*/  LDCU UR4, c[0x0][0x3a8] ;  /* 0x00007500ff0477ac */ /* 0x000f620008000800 */
[----:B0-----:R-:W-:-:S04]  /*1b8b0*/  IADD3 R4, PT, PT, R3, 0x3, RZ ;  /* 0x0000000303047810 */ /* 0x001fc80007ffe0ff */
[----:B-----5:R-:W-:-:S13]  /*1b8c0*/  ISETP.GE.U32.AND P0, PT, R4, UR4, PT ;  /* 0x0000000404007c0c */ /* 0x020fda000bf06070 */
[----:B------:R-:W-:Y:S05]  /*1b8d0*/  @P0 EXIT ;  /* 0x000000000000094d */ /* 0x000fea0003800000 */
[----:B------:R-:W0:Y:S01]  /*1b8e0*/  LDCU UR4, c[0x0][0x3ac] ;  /* 0x00007580ff0477ac */ /* 0x000e220008000800 */
[----:B------:R-:W-:Y:S01]  /*1b8f0*/  BSSY.RECONVERGENT B2, `(.L_x_449) ;  /* 0x0000024000027945 */ /* 0x000fe20003800200 */
[----:B0-----:R-:W-:-:S04]  /*1b900*/  MOV R8, UR4 ;  /* 0x0000000400087c02 */ /* 0x001fc80008000f00 */
[----:B------:R-:W-:-:S13]  /*1b910*/  ISETP.GE.U32.AND P0, PT, R39, R8, PT ;  /* 0x000000082700720c */ /* 0x000fda0003f06070 */
[----:B------:R-:W-:Y:S05]  /*1b920*/  @P0 BRA `(.L_x_450) ;  /* 0x0000000000800947 */ /* 0x000fea0003800000 */
[----:B------:R-:W0:Y:S01]  /*1b930*/  LDCU UR4, c[0x0][0x3a0] ;  /* 0x00007400ff0477ac */ /* 0x000e220008000800 */
[----:B------:R-:W-:Y:S01]  /*1b940*/  HFMA2 R3, -RZ, RZ, 0.96630859375, -0.0022525787353515625 ;  /* 0x3bbb989dff037431 */ /* 0x000fe200000001ff */
[----:B--234-:R-:W-:Y:S01]  /*1b950*/  MOV R5, 0x437c0000 ;  /* 0x437c000000057802 */ /* 0x01cfe20000000f00 */
[----:B------:R-:W-:Y:S01]  /*1b960*/  BSSY.RECONVERGENT B3, `(.L_x_451) ;  /* 0x0000015000037945 */ /* 0x000fe20003800200 */
[----:B0-----:R-:W-:-:S04]  /*1b970*/  FMUL R2, R48, UR4 ;  /* 0x0000000430027c20 */ /* 0x001fc80008400000 */
[----:B-1----:R-:W-:-:S04]  /*1b980*/  FFMA.SAT R0, R2, -R3, 0.5 ;  /* 0x3f00000002007423 */ /* 0x002fc80000002803 */
        /* <DEDUP_REMOVED lines=18> */
.L_x_452:
[----:B------:R-:W-:Y:S05]  /*1bab0*/  BSYNC.RECONVERGENT B3 ;  /* 0x0000000000037941 */ /* 0x000fea0003800200 */
.L_x_451:
[----:B------:R-:W0:Y:S01]  /*1bac0*/  LDCU UR4, c[0x0][0x3ac] ;  /* 0x00007580ff0477ac */ /* 0x000e220008000800 */
[----:B------:R-:W1:Y:S01]  /*1bad0*/  LDC.64 R2, c[0x0][0x380] ;  /* 0x0000e000ff027b82 */ /* 0x000e620000000a00 */
[----:B------:R-:W-:Y:S02]  /*1bae0*/  F2FP.F16.F32.PACK_AB R0, RZ, R0 ;  /* 0x00000000ff00723e */ /* 0x000fe400000000ff */
[----:B0-----:R-:W-:-:S05]  /*1baf0*/  MOV R8, UR4 ;  /* 0x0000000400087c02 */ /* 0x001fca0008000f00 */
[----:B------:R-:W-:-:S04]  /*1bb00*/  IMAD R5, R4, R8, R39 ;  /* 0x0000000804057224 */ /* 0x000fc800078e0227 */
[----:B-1----:R-:W-:-:S05]  /*1bb10*/  IMAD.WIDE.U32 R2, R5, 0x2, R2 ;  /* 0x0000000205027825 */ /* 0x002fca00078e0002 */
[----:B------:R0:W-:Y:S02]  /*1bb20*/  STG.E.U16 desc[UR6][R2.64], R0 ;  /* 0x0000000002007986 */ /* 0x0001e4000c101506 */
.L_x_450:
[----:B------:R-:W-:Y:S05]  /*1bb30*/  BSYNC.RECONVERGENT B2 ;  /* 0x0000000000027941 */ /* 0x000fea0003800200 */
.L_x_449:
[----:B0-----:R-:W-:Y:S01]  /*1bb40*/  IADD3 R3, PT, PT, R39, 0x1, RZ ;  /* 0x0000000127037810 */ /* 0x001fe20007ffe0ff */
[----:B------:R-:W-:Y:S03]  /*1bb50*/  BSSY.RECONVERGENT B2, `(.L_x_453) ;  /* 0x0000023000027945 */ /* 0x000fe60003800200 */
[----:B------:R-:W-:-:S13]  /*1bb60*/  ISETP.GE.U32.AND P0, PT, R3, R8, PT ;  /* 0x000000080300720c */ /* 0x000fda0003f06070 */
[----:B------:R-:W-:Y:S05]  /*1bb70*/  @P0 BRA `(.L_x_454) ;  /* 0x0000000000800947 */ /* 0x000fea0003800000 */
[----:B------:R-:W0:Y:S01]  /*1bb80*/  LDCU UR4, c[0x0][0x3a0] ;  /* 0x00007400ff0477ac */ /* 0x000e220008000800 */
[----:B--234-:R-:W-:Y:S01]  /*1bb90*/  HFMA2 R5, -RZ, RZ, 0.96630859375, -0.0022525787353515625 ;  /* 0x3bbb989dff057431 */ /* 0x01cfe200000001ff */
[----:B-1----:R-:W-:Y:S01]  /*1bba0*/  MOV R7, 0x437c0000 ;  /* 0x437c000000077802 */ /* 0x002fe20000000f00 */
        /* <DEDUP_REMOVED lines=21> */
.L_x_456:
[----:B------:R-:W-:Y:S05]  /*1bd00*/  BSYNC.RECONVERGENT B3 ;  /* 0x0000000000037941 */ /* 0x000fea0003800200 */
.L_x_455:
[----:B------:R-:W0:Y:S01]  /*1bd10*/  LDCU UR4, c[0x0][0x3ac] ;  /* 0x00007580ff0477ac */ /* 0x000e220008000800 */
[----:B------:R-:W1:Y:S01]  /*1bd20*/  LDC.64 R6, c[0x0][0x380] ;  /* 0x0000e000ff067b82 */ /* 0x000e620000000a00 */
[----:B------:R-:W-:Y:S02]  /*1bd30*/  F2FP.F16.F32.PACK_AB R0, RZ, R0 ;  /* 0x00000000ff00723e */ /* 0x000fe400000000ff */
[----:B0-----:R-:W-:-:S05]  /*1bd40*/  MOV R8, UR4 ;  /* 0x0000000400087c02 */ /* 0x001fca0008000f00 */
[----:B------:R-:W-:-:S04]  /*1bd50*/  IMAD R3, R4, R8, R3 ;  /* 0x0000000804037224 */ /* 0x000fc800078e0203 */
[----:B-1----:R-:W-:-:S05]  /*1bd60*/  IMAD.WIDE.U32 R6, R3, 0x2, R6 ;  /* 0x0000000203067825 */ /* 0x002fca00078e0006 */
[----:B------:R0:W-:Y:S02]  /*1bd70*/  STG.E.U16 desc[UR6][R6.64], R0 ;  /* 0x0000000006007986 */ /* 0x0001e4000c101506 */
.L_x_454:
[----:B------:R-:W-:Y:S05]  /*1bd80*/  BSYNC.RECONVERGENT B2 ;  /* 0x0000000000027941 */ /* 0x000fea0003800200 */
.L_x_453:
[----:B------:R-:W-:Y:S01]  /*1bd90*/  IADD3 R3, PT, PT, R39, 0x2, RZ ;  /* 0x0000000227037810 */ /* 0x000fe20007ffe0ff */
[----:B------:R-:W-:Y:S03]  /*1bda0*/  BSSY.RECONVERGENT B2, `(.L_x_457) ;  /* 0x0000023000027945 */ /* 0x000fe60003800200 */
[----:B------:R-:W-:-:S13]  /*1bdb0*/  ISETP.GE.U32.AND P0, PT, R3, R8, PT ;  /* 0x000000080300720c */ /* 0x000fda0003f06070 */
[----:B------:R-:W-:Y:S05]  /*1bdc0*/  @P0 BRA `(.L_x_458) ;  /* 0x0000000000800947 */ /* 0x000fea0003800000 */
[----:B------:R-:W5:Y:S01]  /*1bdd0*/  LDCU UR4, c[0x0][0x3a0] ;  /* 0x00007400ff0477ac */ /* 0x000f620008000800 */
[----:B--234-:R-:W-:Y:S01]  /*1bde0*/  HFMA2 R5, -RZ, RZ, 0.96630859375, -0.0022525787353515625 ;  /* 0x3bbb989dff057431 */ /* 0x01cfe200000001ff */
[----:B01----:R-:W-:Y:S01]  /*1bdf0*/  MOV R7, 0x437c0000 ;  /* 0x437c000000077802 */ /* 0x003fe20000000f00 */
[----:B------:R-:W-:Y:S01]  /*1be00*/  BSSY.RECONVERGENT B3, `(.L_x_459) ;  /* 0x0000015000037945 */ /* 0x000fe20003800200 */
[----:B-----5:R-:W-:-:S04]  /*1be10*/  FMUL R2, R58, UR4 ;  /* 0x000000043a027c20 */ /* 0x020fc80008400000 */
        /* <DEDUP_REMOVED lines=19> */
.L_x_460:
[----:B------:R-:W-:Y:S05]  /*1bf50*/  BSYNC.RECONVERGENT B3 ;  /* 0x0000000000037941 */ /* 0x000fea0003800200 */
.L_x_459:
[----:B------:R-:W0:Y:S01]  /*1bf60*/  LDCU UR4, c[0x0][0x3ac] ;  /* 0x00007580ff0477ac */ /* 0x000e220008000800 */
[----:B------:R-:W1:Y:S01]  /*1bf70*/  LDC.64 R6, c[0x0][0x380] ;  /* 0x0000e000ff067b82 */ /* 0x000e620000000a00 */
[----:B------:R-:W-:Y:S02]  /*1bf80*/  F2FP.F16.F32.PACK_AB R0, RZ, R0 ;  /* 0x00000000ff00723e */ /* 0x000fe400000000ff */
[----:B0-----:R-:W-:-:S05]  /*1bf90*/  MOV R8, UR4 ;  /* 0x0000000400087c02 */ /* 0x001fca0008000f00 */
[----:B------:R-:W-:-:S04]  /*1bfa0*/  IMAD R3, R4, R8, R3 ;  /* 0x0000000804037224 */ /* 0x000fc800078e0203 */
[----:B-1----:R-:W-:-:S05]  /*1bfb0*/  IMAD.WIDE.U32 R6, R3, 0x2, R6 ;  /* 0x0000000203067825 */ /* 0x002fca00078e0006 */
[----:B------:R0:W-:Y:S02]  /*1bfc0*/  STG.E.U16 desc[UR6][R6.64], R0 ;  /* 0x0000000006007986 */ /* 0x0001e4000c101506 */
.L_x_458:
[----:B------:R-:W-:Y:S05]  /*1bfd0*/  BSYNC.RECONVERGENT B2 ;  /* 0x0000000000027941 */ /* 0x000fea0003800200 */
.L_x_457:
[----:B------:R-:W-:-:S04]  /*1bfe0*/  IADD3 R39, PT, PT, R39, 0x3, RZ ;  /* 0x0000000327277810 */ /* 0x000fc80007ffe0ff */
[----:B------:R-:W-:-:S13]  /*1bff0*/  ISETP.GE.U32.AND P0, PT, R39, R8, PT ;  /* 0x000000082700720c */ /* 0x000fda0003f06070 */
[----:B------:R-:W-:Y:S05]  /*1c000*/  @P0 EXIT ;  /* 0x000000000000094d */ /* 0x000fea0003800000 */
[----:B------:R-:W5:Y:S01]  /*1c010*/  LDCU UR4, c[0x0][0x3a0] ;  /* 0x00007400ff0477ac */ /* 0x000f620008000800 */
[----:B------:R-:W-:Y:S01]  /*1c020*/  HFMA2 R3, -RZ, RZ, 0.96630859375, -0.0022525787353515625 ;  /* 0x3bbb989dff037431 */ /* 0x000fe200000001ff */
[----:B--234-:R-:W-:Y:S01]  /*1c030*/  MOV R5, 0x437c0000 ;  /* 0x437c000000057802 */ /* 0x01cfe20000000f00 */
[----:B------:R-:W-:Y:S01]  /*1c040*/  BSSY.RECONVERGENT B2, `(.L_x_461) ;  /* 0x0000015000027945 */ /* 0x000fe20003800200 */
[----:B-----5:R-:W-:-:S04]  /*1c050*/  FMUL R2, R59, UR4 ;  /* 0x000000043b027c20 */ /* 0x020fc80008400000 */
[----:B01----:R-:W-:-:S04]  /*1c060*/  FFMA.SAT R0, R2, -R3, 0.5 ;  /* 0x3f00000002007423 */ /* 0x003fc80000002803 */
        /* <DEDUP_REMOVED lines=18> */
.L_x_462:
[----:B------:R-:W-:Y:S05]  /*1c190*/  BSYNC.RECONVERGENT B2 ;  /* 0x0000000000027941 */ /* 0x000fea0003800200 */
.L_x_461:
[----:B------:R-:W0:Y:S01]  /*1c1a0*/  LDC.64 R2, c[0x0][0x380] ;  /* 0x0000e000ff027b82 */ /* 0x000e220000000a00 */
[----:B------:R-:W1:Y:S01]  /*1c1b0*/  LDCU UR4, c[0x0][0x3ac] ;  /* 0x00007580ff0477ac */ /* 0x000e620008000800 */
[----:B------:R-:W-:Y:S01]  /*1c1c0*/  F2FP.F16.F32.PACK_AB R0, RZ, R0 ;  /* 0x00000000ff00723e */ /* 0x000fe200000000ff */
[----:B-1----:R-:W-:-:S04]  /*1c1d0*/  IMAD R39, R4, UR4, R39 ;  /* 0x0000000404277c24 */ /* 0x002fc8000f8e0227 */
[----:B0-----:R-:W-:-:S05]  /*1c1e0*/  IMAD.WIDE.U32 R2, R39, 0x2, R2 ;  /* 0x0000000227027825 */ /* 0x001fca00078e0002 */
[----:B------:R-:W-:Y:S01]  /*1c1f0*/  STG.E.U16 desc[UR6][R2.64], R0 ;  /* 0x0000000002007986 */ /* 0x000fe2000c101506 */
[----:B------:R-:W-:Y:S05]  /*1c200*/  EXIT ;  /* 0x000000000000794d */ /* 0x000fea0003800000 */
.L_x_393:
[----:B------:R-:W0:Y:S01]  /*1c210*/  LDCU UR4, c[0x0][0x3a8] ;  /* 0x00007500ff0477ac */ /* 0x000e220008000800 */
[----:B------:R-:W-:Y:S01]  /*1c220*/  BSSY.RECONVERGENT B0, `(.L_x_463) ;  /* 0x0000088000007945 */ /* 0x000fe20003800200 */
[----:B0-----:R-:W-:-:S13]  /*1c230*/  ISETP.GE.U32.AND P0, PT, R3, UR4, PT ;  /* 0x0000000403007c0c */ /* 0x001fda000bf06070 */
[----:B------:R-:W-:Y:S05]  /*1c240*/  @P0 BRA `(.L_x_464) ;  /* 0x0000000800140947 */ /* 0x000fea0003800000 */
        /* <DEDUP_REMOVED lines=13> */
[----:B------:R-:W0:Y:S01]  /*1c320*/  LDCU UR5, c[0x0][0x3a0] ;  /* 0x00007400ff0577ac */ /* 0x000e220008000800 */
[----:B------:R-:W-:Y:S01]  /*1c330*/  HFMA2 R8, -RZ, RZ, 1.125, -9232 ;  /* 0x3c80f082ff087431 */ /* 0x000fe200000001ff */
[----:B------:R-:W-:Y:S01]  /*1c340*/  MOV R7, 0x3f800000 ;  /* 0x3f80000000077802 */ /* 0x000fe20000000f00 */
[----:B0-----:R-:W-:-:S04]  /*1c350*/  FMUL R11, R52, UR5 ;  /* 0x00000005340b7c20 */ /* 0x001fc80008400000 */
        /* <DEDUP_REMOVED lines=24> */
.L_x_466:
[----:B------:R-:W-:Y:S05]  /*1c4e0*/  BSYNC.RECONVERGENT B1 ;  /* 0x0000000000017941 */ /* 0x000fea0003800200 */
.L_x_465:
[----:B------:R-:W-:Y:S04]  /*1c4f0*/  BSSY.RECONVERGENT B1, `(.L_x_467) ;  /* 0x000001e000017945 */ /* 0x000fe80003800200 */
[----:B------:R-:W-:Y:S05]  /*1c500*/  @P4 BRA `(.L_x_468) ;  /* 0x0000000000704947 */ /* 0x000fea0003800000 */
[----:B------:R-:W1:Y:S01]  /*1c510*/  LDCU UR5, c[0x0][0x3a0] ;  /* 0x00007400ff0577ac */ /* 0x000e620008000800 */
[----:B------:R-:W-:Y:S01]  /*1c520*/  HFMA2 R8, -RZ, RZ, 1.125, -9232 ;  /* 0x3c80f082ff087431 */ /* 0x000fe200000001ff */
[----:B------:R-:W-:Y:S01]  /*1c530*/  MOV R7, 0x3f800000 ;  /* 0x3f80000000077802 */ /* 0x000fe20000000f00 */
[----:B-1----:R-:W-:-:S04]  /*1c540*/  FMUL R49, R49, UR5 ;  /* 0x0000000531317c20 */ /* 0x002fc80008400000 */
[----:B0-----:R-:W-:-:S04]  /*1c550*/  FMUL R0, R49, R49 ;  /* 0x0000003131007220 */ /* 0x001fc80000400000 */
        /* <DEDUP_REMOVED lines=23> */
.L_x_468:
[----:B------:R-:W-:Y:S05]  /*1c6d0*/  BSYNC.RECONVERGENT B1 ;  /* 0x0000000000017941 */ /* 0x000fea0003800200 */
.L_x_467:
[----:B------:R-:W-:Y:S04]  /*1c6e0*/  BSSY.RECONVERGENT B1, `(.L_x_469) ;  /* 0x000001e000017945 */ /* 0x000fe80003800200 */
[----:B------:R-:W-:Y:S05]  /*1c6f0*/  @P1 BRA `(.L_x_470) ;  /* 0x0000000000701947 */ /* 0x000fea0003800000 */
[----:B------:R-:W2:Y:S01]  /*1c700*/  LDCU UR5, c[0x0][0x3a0] ;  /* 0x00007400ff0577ac */ /* 0x000ea20008000800 */
[----:B------:R-:W-:Y:S01]  /*1c710*/  HFMA2 R8, -RZ, RZ, 1.125, -9232 ;  /* 0x3c80f082ff087431 */ /* 0x000fe200000001ff */
[----:B------:R-:W-:Y:S01]  /*1c720*/  MOV R7, 0x3f800000 ;  /* 0x3f80000000077802 */ /* 0x000fe20000000f00 */
[----:B--2---:R-:W-:-:S04]  /*1c730*/  FMUL R11, R50, UR5 ;  /* 0x00000005320b7c20 */ /* 0x004fc80008400000 */
[----:B01----:R-:W-:-:S04]  /*1c740*/  FMUL R0, R11, R11 ;  /* 0x0000000b0b007220 */ /* 0x003fc80000400000 */
        /* <DEDUP_REMOVED lines=23> */
.L_x_470:
[----:B------:R-:W-:Y:S05]  /*1c8c0*/  BSYNC.RECONVERGENT B1 ;  /* 0x0000000000017941 */ /* 0x000fea0003800200 */
.L_x_469:
[----:B------:R-:W-:Y:S05]  /*1c8d0*/  @P0 BRA `(.L_x_464) ;  /* 0x0000000000700947 */ /* 0x000fea0003800000 */
[----:B------:R-:W3:Y:S01]  /*1c8e0*/  LDCU UR5, c[0x0][0x3a0] ;  /* 0x00007400ff0577ac */ /* 0x000ee20008000800 */
[----:B------:R-:W-:Y:S01]  /*1c8f0*/  HFMA2 R8, -RZ, RZ, 1.125, -9232 ;  /* 0x3c80f082ff087431 */ /* 0x000fe200000001ff */
[----:B------:R-:W-:Y:S01]  /*1c900*/  MOV R7, 0x3f800000 ;  /* 0x3f80000000077802 */ /* 0x000fe20000000f00 */
[----:B---3--:R-:W-:-:S04]  /*1c910*/  FMUL R51, R51, UR5 ;  /* 0x0000000533337c20 */ /* 0x008fc80008400000 */
[----:B012---:R-:W-:-:S04]  /*1c920*/  FMUL R0, R51, R51 ;  /* 0x0000003333007220 */ /* 0x007fc80000400000 */
        /* <DEDUP_REMOVED lines=23> */
.L_x_464:
[----:B------:R-:W-:Y:S05]  /*1caa0*/  BSYNC.RECONVERGENT B0 ;  /* 0x0000000000007941 */ /* 0x000fea0003800200 */
.L_x_463:
[----:B------:R-:W-:Y:S01]  /*1cab0*/  IADD3 R2, PT, PT, R3, 0x1, RZ ;  /* 0x0000000103027810 */ /* 0x000fe20007ffe0ff */
[----:B------:R-:W-:Y:S03]  /*1cac0*/  BSSY.RECONVERGENT B0, `(.L_x_471) ;  /* 0x0000091000007945 */ /* 0x000fe60003800200 */
[----:B------:R-:W-:-:S13]  /*1cad0*/  ISETP.GE.U32.AND P0, PT, R2, UR4, PT ;  /* 0x0000000402007c0c */ /* 0x000fda000bf06070 */
[----:B------:R-:W-:Y:S05]  /*1cae0*/  @P0 BRA `(.L_x_472) ;  /* 0x0000000800380947 */ /* 0x000fea0003800000 */
[----:B------:R-:W5:Y:S01]  /*1caf0*/  LDC R7, c[0x0][0x3ac] ;  /* 0x0000eb00ff077b82 */ /* 0x000f620000000800 */
[C---:B------:R-:W-:Y:S01]  /*1cb00*/  IADD3 R10, PT, PT, R39.reuse, 0x1, RZ ;  /* 0x00000001270a7810 */ /* 0x040fe20007ffe0ff */
[----:B------:R-:W-:Y:S01]  /*1cb10*/  BSSY.RECONVERGENT B1, `(.L_x_473) ;  /* 0x0000027000017945 */ /* 0x000fe20003800200 */
[C---:B------:R-:W-:Y:S02]  /*1cb20*/  IADD3 R8, PT, PT, R39.reuse, 0x2, RZ ;  /* 0x0000000227087810 */ /* 0x040fe40007ffe0ff */
[C---:B------:R-:W-:Y:S02]  /*1cb30*/  IADD3 R6, PT, PT, R39.reuse, 0x3, RZ ;  /* 0x0000000327067810 */ /* 0x040fe40007ffe0ff */
[-C--:B-----5:R-:W-:Y:S02]  /*1cb40*/  ISETP.GE.U32.AND P2, PT, R39, R7.reuse, PT ;  /* 0x000000072700720c */ /* 0x0a0fe40003f46070 */
[-C--:B------:R-:W-:Y:S02]  /*1cb50*/  ISETP.GE.U32.AND P4, PT, R10, R7.reuse, PT ;  /* 0x000000070a00720c */ /* 0x080fe40003f86070 */
[----:B------:R-:W-:-:S02]  /*1cb60*/  ISETP.GE.U32.AND P1, PT, R8, R7, PT ;  /* 0x000000070800720c */ /* 0x000fc40003f26070 */
[----:B------:R-:W-:-:S07]  /*1cb70*/  ISETP.GE.U32.AND P0, PT, R6, R7, PT ;  /* 0x000000070600720c */ /* 0x000fce0003f06070 */
[----:B------:R-:W-:Y:S06]  /*1cb80*/  @P2 BRA `(.L_x_474) ;  /* 0x00000000007c2947 */ /* 0x000fec0003800000 */
[----:B------:R-:W5:Y:S01]  /*1cb90*/  LDCU UR5, c[0x0][0x3a0] ;  /* 0x00007400ff0577ac */ /* 0x000f620008000800 */
[----:B012---:R-:W-:Y:S01]  /*1cba0*/  HFMA2 R4, -RZ, RZ, 1.125, -9232 ;  /* 0x3c80f082ff047431 */ /* 0x007fe200000001ff */
[----:B------:R-:W-:Y:S01]  /*1cbb0*/  MOV R12, 0x3f800000 ;  /* 0x3f800000000c7802 */ /* 0x000fe20000000f00 */
[----:B-----5:R-:W-:-:S04]  /*1cbc0*/  FMUL R15, R46, UR5 ;  /* 0x000000052e0f7c20 */ /* 0x020fc80008400000 */
        /* <DEDUP_REMOVED lines=11> */
[----:B---34-:R-:W1:Y:S01]  /*1cc80*/  LDC.64 R4, c[0x0][0x380] ;  /* 0x0000e000ff047b82 */ /* 0x018e620000000a00 */
        /* <DEDUP_REMOVED lines=15> */
.L_x_474:
[----:B------:R-:W-:Y:S05]  /*1cd80*/  BSYNC.RECONVERGENT B1 ;  /* 0x0000000000017941 */ /* 0x000fea0003800200 */
.L_x_473:
[----:B------:R-:W-:Y:S04]  /*1cd90*/  BSSY.RECONVERGENT B1, `(.L_x_475) ;  /* 0x0000021000017945 */ /* 0x000fe80003800200 */
[----:B------:R-:W-:Y:S05]  /*1cda0*/  @P4 BRA `(.L_x_476) ;  /* 0x00000000007c4947 */ /* 0x000fea0003800000 */
        /* <DEDUP_REMOVED lines=31> */
.L_x_476:
[----:B------:R-:W-:Y:S05]  /*1cfa0*/  BSYNC.RECONVERGENT B1 ;  /* 0x0000000000017941 */ /* 0x000fea0003800200 */
.L_x_475:
        /* <DEDUP_REMOVED lines=33> */
.L_x_478:
[----:B------:R-:W-:Y:S05]  /*1d1c0*/  BSYNC.RECONVERGENT B1 ;  /* 0x0000000000017941 */ /* 0x000fea0003800200 */
.L_x_477:
[----:B------:R-:W-:Y:S05]  /*1d1d0*/  @P0 BRA `(.L_x_472) ;  /* 0x00000000007c0947 */ /* 0x000fea0003800000 */
[----:B------:R-:W5:Y:S01]  /*1d1e0*/  LDCU UR5, c[0x0][0x3a0] ;  /* 0x00007400ff0577ac */ /* 0x000f620008000800 */
[----:B012---:R-:W-:Y:S01]  /*1d1f0*/  HFMA2 R4, -RZ, RZ, 1.125, -9232 ;  /* 0x3c80f082ff047431 */ /* 0x007fe200000001ff */
[----:B------:R-:W-:Y:S01]  /*1d200*/  MOV R10, 0x3f800000 ;  /* 0x3f800000000a7802 */ /* 0x000fe20000000f00 */
[----:B------:R-:W-:Y:S02]  /*1d210*/  IMAD R7, R2, R7, R6 ;  /* 0x0000000702077224 */ /* 0x000fe400078e0206 */
        /* <DEDUP_REMOVED lines=27> */
.L_x_472:
[----:B------:R-:W-:Y:S05]  /*1d3d0*/  BSYNC.RECONVERGENT B0 ;  /* 0x0000000000007941 */ /* 0x000fea0003800200 */
.L_x_471:
[----:B012---:R-:W-:Y:S01]  /*1d3e0*/  IADD3 R0, PT, PT, R3, 0x2, RZ ;  /* 0x0000000203007810 */ /* 0x007fe20007ffe0ff */
[----:B------:R-:W-:Y:S03]  /*1d3f0*/  BSSY.RECONVERGENT B0, `(.L_x_479) ;  /* 0x000008a000007945 */ /* 0x000fe60003800200 */
[----:B------:R-:W-:-:S13]  /*1d400*/  ISETP.GE.U32.AND P0, PT, R0, UR4, PT ;  /* 0x0000000400007c0c */ /* 0x000fda000bf06070 */
[----:B------:R-:W-:Y:S05]  /*1d410*/  @P0 BRA `(.L_x_480) ;  /* 0x00000008001c0947 */ /* 0x000fea0003800000 */
        /* <DEDUP_REMOVED lines=43> */
.L_x_482:
[----:B------:R-:W-:Y:S05]  /*1d6d0*/  BSYNC.RECONVERGENT B1 ;  /* 0x0000000000017941 */ /* 0x000fea0003800200 */
.L_x_481:
        /* <DEDUP_REMOVED lines=30> */
.L_x_484:
[----:B------:R-:W-:Y:S05]  /*1d8c0*/  BSYNC.RECONVERGENT B1 ;  /* 0x0000000000017941 */ /* 0x000fea0003800200 */
.L_x_483:
[----:B------:R-:W-:Y:S04]  /*1d8d0*/  BSSY.RECONVERGENT B1, `(.L_x_485) ;  /* 0x000001e000017945 */ /* 0x000fe80003800200 */
[----:B------:R-:W-:Y:S05]  /*1d8e0*/  @P1 BRA `(.L_x_486) ;  /* 0x0000000000701947 */ /* 0x000fea0003800000 */
[----:B------:R-:W2:Y:S01]  /*1d8f0*/  LDCU UR5, c[0x0][0x3a0] ;  /* 0x00007400ff0577ac */ /* 0x000ea20008000800 */
[----:B------:R-:W-:Y:S01]  /*1d900*/  HFMA2 R8, -RZ, RZ, 1.125, -9232 ;  /* 0x3c80f082ff087431 */ /* 0x000fe200000001ff */
[----:B01----:R-:W-:Y:S01]  /*1d910*/  MOV R7, 0x3f800000 ;  /* 0x3f80000000077802 */ /* 0x003fe20000000f00 */
[----:B--2---:R-:W-:-:S04]  /*1d920*/  FMUL R11, R54, UR5 ;  /* 0x00000005360b7c20 */ /* 0x004fc80008400000 */
        /* <DEDUP_REMOVED lines=24> */
.L_x_486:
[----:B------:R-:W-:Y:S05]  /*1dab0*/  BSYNC.RECONVERGENT B1 ;  /* 0x0000000000017941 */ /* 0x000fea0003800200 */
.L_x_485:
[----:B------:R-:W-:Y:S05]  /*1dac0*/  @P0 BRA `(.L_x_480) ;  /* 0x0000000000700947 */ /* 0x000fea0003800000 */
[----:B------:R-:W3:Y:S01]  /*1dad0*/  LDCU UR5, c[0x0][0x3a0] ;  /* 0x00007400ff0577ac */ /* 0x000ee20008000800 */
[----:B------:R-:W-:Y:S01]  /*1dae0*/  HFMA2 R8, -RZ, RZ, 1.125, -9232 ;  /* 0x3c80f082ff087431 */ /* 0x000fe200000001ff */
[----:B01----:R-:W-:Y:S01]  /*1daf0*/  MOV R7, 0x3f800000 ;  /* 0x3f80000000077802 */ /* 0x003fe20000000f00 */
[----:B---3--:R-:W-:-:S04]  /*1db00*/  FMUL R45, R45, UR5 ;  /* 0x000000052d2d7c20 */ /* 0x008fc80008400000 */
[----:B--2---:R-:W-:-:S04]  /*1db10*/  FMUL R0, R45, R45 ;  /* 0x0000002d2d007220 */ /* 0x004fc80000400000 */
        /* <DEDUP_REMOVED lines=23> */
.L_x_480:
[----:B------:R-:W-:Y:S05]  /*1dc90*/  BSYNC.RECONVERGENT B0 ;  /* 0x0000000000007941 */ /* 0x000fea0003800200 */
.L_x_479:
[----:B------:R-:W-:-:S04]  /*1dca0*/  IADD3 R2, PT, PT, R3, 0x3, RZ ;  /* 0x0000000303027810 */ /* 0x000fc80007ffe0ff */
[----:B------:R-:W-:-:S13]  /*1dcb0*/  ISETP.GE.U32.AND P0, PT, R2, UR4, PT ;  /* 0x0000000402007c0c */ /* 0x000fda000bf06070 */
[----:B------:R-:W-:Y:S05]  /*1dcc0*/  @P0 EXIT ;  /* 0x000000000000094d */ /* 0x000fea0003800000 */
[----:B------:R-:W5:Y:S01]  /*1dcd0*/  LDCU UR4, c[0x0][0x3ac] ;  /* 0x00007580ff0477ac */ /* 0x000f620008000800 */
[C---:B01----:R-:W-:Y:S01]  /*1dce0*/  IADD3 R7, PT, PT, R39.reuse, 0x1, RZ ;  /* 0x0000000127077810 */ /* 0x043fe20007ffe0ff */
[----:B------:R-:W-:Y:S01]  /*1dcf0*/  BSSY.RECONVERGENT B0, `(.L_x_487) ;  /* 0x0000027000007945 */ /* 0x000fe20003800200 */
[C---:B--234-:R-:W-:Y:S02]  /*1dd00*/  IADD3 R5, PT, PT, R39.reuse, 0x2, RZ ;  /* 0x0000000227057810 */ /* 0x05cfe40007ffe0ff */
[C---:B------:R-:W-:Y:S02]  /*1dd10*/  IADD3 R3, PT, PT, R39.reuse, 0x3, RZ ;  /* 0x0000000327037810 */ /* 0x040fe40007ffe0ff */
[----:B-----5:R-:W-:Y:S02]  /*1dd20*/  ISETP.GE.U32.AND P2, PT, R39, UR4, PT ;  /* 0x0000000427007c0c */ /* 0x020fe4000bf46070 */
[----:B------:R-:W-:Y:S02]  /*1dd30*/  ISETP.GE.U32.AND P4, PT, R7, UR4, PT ;  /* 0x0000000407007c0c */ /* 0x000fe4000bf86070 */
[----:B------:R-:W-:-:S02]  /*1dd40*/  ISETP.GE.U32.AND P1, PT, R5, UR4, PT ;  /* 0x0000000405007c0c */ /* 0x000fc4000bf26070 */
[----:B------:R-:W-:-:S07]  /*1dd50*/  ISETP.GE.U32.AND P0, PT, R3, UR4, PT ;  /* 0x0000000403007c0c */ /* 0x000fce000bf06070 */
[----:B------:R-:W-:Y:S06]  /*1dd60*/  @P2 BRA `(.L_x_488) ;  /* 0x00000000007c2947 */ /* 0x000fec0003800000 */
[----:B------:R-:W0:Y:S01]  /*1dd70*/  LDCU UR5, c[0x0][0x3a0] ;  /* 0x00007400ff0577ac */ /* 0x000e220008000800 */
[----:B------:R-:W-:Y:S01]  /*1dd80*/  HFMA2 R8, -RZ, RZ, 1.125, -9232 ;  /* 0x3c80f082ff087431 */ /* 0x000fe200000001ff */
[----:B------:R-:W-:Y:S01]  /*1dd90*/  MOV R9, 0x3f800000 ;  /* 0x3f80000000097802 */ /* 0x000fe20000000f00 */
[----:B------:R-:W-:Y:S02]  /*1dda0*/  IMAD R39, R2, UR4, R39 ;  /* 0x0000000402277c24 */ /* 0x000fe4000f8e0227 */
        /* <DEDUP_REMOVED lines=27> */
.L_x_488:
[----:B------:R-:W-:Y:S05]  /*1df60*/  BSYNC.RECONVERGENT B0 ;  /* 0x0000000000007941 */ /* 0x000fea0003800200 */
.L_x_487:
[----:B------:R-:W-:Y:S04]  /*1df70*/  BSSY.RECONVERGENT B0, `(.L_x_489) ;  /* 0x0000021000007945 */ /* 0x000fe80003800200 */
[----:B------:R-:W-:Y:S05]  /*1df80*/  @P4 BRA `(.L_x_490) ;  /* 0x00000000007c4947 */ /* 0x000fea0003800000 */
[----:B------:R-:W1:Y:S01]  /*1df90*/  LDCU UR5, c[0x0][0x3a0] ;  /* 0x00007400ff0577ac */ /* 0x000e620008000800 */
[----:B0-----:R-:W-:Y:S01]  /*1dfa0*/  HFMA2 R8, -RZ, RZ, 1.125, -9232 ;  /* 0x3c80f082ff087431 */ /* 0x001fe200000001ff */
[----:B------:R-:W-:Y:S01]  /*1dfb0*/  MOV R9, 0x3f800000 ;  /* 0x3f80000000097802 */ /* 0x000fe20000000f00 */
[----:B------:R-:W-:Y:S02]  /*1dfc0*/  IMAD R7, R2, UR4, R7 ;  /* 0x0000000402077c24 */ /* 0x000fe4000f8e0207 */
[----:B-1----:R-:W-:-:S04]  /*1dfd0*/  FMUL R57, R57, UR5 ;  /* 0x0000000539397c20 */ /* 0x002fc80008400000 */
        /* <DEDUP_REMOVED lines=26> */
.L_x_490:
[----:B------:R-:W-:Y:S05]  /*1e180*/  BSYNC.RECONVERGENT B0 ;  /* 0x0000000000007941 */ /* 0x000fea0003800200 */
.L_x_489:
[----:B------:R-:W-:Y:S04]  /*1e190*/  BSSY.RECONVERGENT B0, `(.L_x_491) ;  /* 0x0000021000007945 */ /* 0x000fe80003800200 */
[----:B------:R-:W-:Y:S05]  /*1e1a0*/  @P1 BRA `(.L_x_492) ;  /* 0x00000000007c1947 */ /* 0x000fea0003800000 */
[----:B------:R-:W2:Y:S01]  /*1e1b0*/  LDCU UR5, c[0x0][0x3a0] ;  /* 0x00007400ff0577ac */ /* 0x000ea20008000800 */
[----:B------:R-:W-:Y:S01]  /*1e1c0*/  HFMA2 R6, -RZ, RZ, 1.125, -9232 ;  /* 0x3c80f082ff067431 */ /* 0x000fe200000001ff */
[----:B01----:R-:W-:Y:S01]  /*1e1d0*/  MOV R9, 0x3f800000 ;  /* 0x3f80000000097802 */ /* 0x003fe20000000f00 */
[----:B------:R-:W-:Y:S02]  /*1e1e0*/  IMAD R5, R2, UR4, R5 ;  /* 0x0000000402057c24 */ /* 0x000fe4000f8e0205 */
        /* <DEDUP_REMOVED lines=27> */
.L_x_492:
[----:B------:R-:W-:Y:S05]  /*1e3a0*/  BSYNC.RECONVERGENT B0 ;  /* 0x0000000000007941 */ /* 0x000fea0003800200 */
.L_x_491:
[----:B------:R-:W-:Y:S05]  /*1e3b0*/  @P0 EXIT ;  /* 0x000000000000094d */ /* 0x000fea0003800000 */
[----:B------:R-:W3:Y:S01]  /*1e3c0*/  LDCU UR5, c[0x0][0x3a0] ;  /* 0x00007400ff0577ac */ /* 0x000ee20008000800 */
[----:B------:R-:W-:Y:S01]  /*1e3d0*/  HFMA2 R4, -RZ, RZ, 1.125, -9232 ;  /* 0x3c80f082ff047431 */ /* 0x000fe200000001ff */
[----:B01----:R-:W-:Y:S01]  /*1e3e0*/  MOV R8, 0x3f800000 ;  /* 0x3f80000000087802 */ /* 0x003fe20000000f00 */
[----:B------:R-:W-:Y:S02]  /*1e3f0*/  IMAD R3, R2, UR4, R3 ;  /* 0x0000000402037c24 */ /* 0x000fe4000f8e0203 */
        /* <DEDUP_REMOVED lines=28> */
.L_x_392:
        /* <DEDUP_REMOVED lines=26> */
[----:B------:R-:W-:Y:S01]  /*1e760*/  @!P3 FMNMX R3, RZ, R7, !PT ;  /* 0x00000007ff03b209 */ /* 0x000fe20007800000 */
[----:B--2---:R-:W-:-:S03]  /*1e770*/  @!P4 FMUL R6, R49, R6 ;  /* 0x000000063106c220 */ /* 0x004fc60000400000 */
[----:B------:R-:W-:Y:S02]  /*1e780*/  @!P3 F2FP.F16.F32.PACK_AB R3, RZ, R3 ;  /* 0x00000003ff03b23e */ /* 0x000fe400000000ff */
[----:B------:R-:W-:-:S03]  /*1e790*/  @!P4 FMNMX R6, RZ, R6, !PT ;  /* 0x00000006ff06c209 */ /* 0x000fc60007800000 */
[----:B------:R1:W-:Y:S01]  /*1e7a0*/  @!P3 STG.E.U16 desc[UR6][R4.64], R3 ;  /* 0x000000030400b986 */ /* 0x0003e2000c101506 */
[----:B---3--:R-:W-:Y:S01]  /*1e7b0*/  @!P5 FMUL R9, R50, R9 ;  /* 0x000000093209d220 */ /* 0x008fe20000400000 */
[----:B------:R-:W-:-:S04]  /*1e7c0*/  @!P4 F2FP.F16.F32.PACK_AB R6, RZ, R6 ;  /* 0x00000006ff06c23e */ /* 0x000fc800000000ff */
[----:B------:R-:W-:Y:S01]  /*1e7d0*/  @!P5 FMNMX R7, RZ, R9, !PT ;  /* 0x00000009ff07d209 */ /* 0x000fe20007800000 */
[----:B------:R1:W-:Y:S01]  /*1e7e0*/  @!P4 STG.E.U16 desc[UR6][R4.64+0x2], R6 ;  /* 0x000002060400c986 */ /* 0x0003e2000c101506 */
[----:B0-----:R-:W-:Y:S02]  /*1e7f0*/  @!P6 FMUL R8, R51, R8 ;  /* 0x000000083308e220 */ /* 0x001fe40000400000 */
[----:B------:R-:W-:-:S03]  /*1e800*/  @!P5 F2FP.F16.F32.PACK_AB R7, RZ, R7 ;  /* 0x00000007ff07d23e */ /* 0x000fc600000000ff */
[----:B------:R-:W-:Y:S02]  /*1e810*/  @!P6 FMNMX R8, RZ, R8, !PT ;  /* 0x00000008ff08e209 */ /* 0x000fe40007800000 */
[----:B------:R1:W-:Y:S02]  /*1e820*/  @!P5 STG.E.U16 desc[UR6][R4.64+0x4], R7 ;  /* 0x000004070400d986 */ /* 0x0003e4000c101506 */
[----:B------:R-:W-:-:S05]  /*1e830*/  @!P6 F2FP.F16.F32.PACK_AB R8, RZ, R8 ;  /* 0x00000008ff08e23e */ /* 0x000fca00000000ff */
[----:B------:R1:W-:Y:S02]  /*1e840*/  @!P6 STG.E.U16 desc[UR6][R4.64+0x6], R8 ;  /* 0x000006080400e986 */ /* 0x0003e4000c101506 */
.L_x_494:
[----:B------:R-:W-:Y:S05]  /*1e850*/  BSYNC.RECONVERGENT B0 ;  /* 0x0000000000007941 */ /* 0x000fea0003800200 */
.L_x_493:
        /* <DEDUP_REMOVED lines=10> */
[----:B-1----:R-:W0:Y:S02]  /*1e900*/  @!P0 LDC R3, c[0x0][0x3a0] ;  /* 0x0000e800ff038b82 */ /* 0x002e240000000800 */
[C---:B------:R-:W-:Y:S02]  /*1e910*/  @!P3 IMAD R15, R12.reuse, UR5, R13 ;  /* 0x000000050c0fbc24 */ /* 0x040fe4000f8e020d */
[C---:B------:R-:W-:Y:S02]  /*1e920*/  @!P0 IMAD R13, R12.reuse, UR5, R39 ;  /* 0x000000050c0d8c24 */ /* 0x040fe4000f8e0227 */
[C---:B------:R-:W-:Y:S02]  /*1e930*/  @!P4 IMAD R17, R12.reuse, UR5, R17 ;  /* 0x000000050c11cc24 */ /* 0x040fe4000f8e0211 */
[----:B--234-:R-:W1:Y:S01]  /*1e940*/  @!P0 LDC.64 R4, c[0x0][0x380] ;  /* 0x0000e000ff048b82 */ /* 0x01ce620000000a00 */
[----:B------:R-:W-:-:S07]  /*1e950*/  @!P5 IMAD R19, R12, UR5, R19 ;  /* 0x000000050c13dc24 */ /* 0x000fce000f8e0213 */
[----:B------:R-:W2:Y:S08]  /*1e960*/  @!P3 LDC R14, c[0x0][0x3a0] ;  /* 0x0000e800ff0ebb82 */ /* 0x000eb00000000800 */
[----:B------:R-:W3:Y:S01]  /*1e970*/  @!P4 LDC R16, c[0x0][0x3a0] ;  /* 0x0000e800ff10cb82 */ /* 0x000ee20000000800 */
[----:B0-----:R-:W-:-:S05]  /*1e980*/  @!P0 FMUL R3, R46, R3 ;  /* 0x000000032e038220 */ /* 0x001fca0000400000 */
[----:B------:R-:W-:Y:S02]  /*1e990*/  @!P0 FMNMX R3, RZ, R3, !PT ;  /* 0x00000003ff038209 */ /* 0x000fe40007800000 */
[----:B------:R-:W0:Y:S01]  /*1e9a0*/  @!P5 LDC R21, c[0x0][0x3a0] ;  /* 0x0000e800ff15db82 */ /* 0x000e220000000800 */
[----:B-1----:R-:W-:Y:S01]  /*1e9b0*/  @!P0 IMAD.WIDE.U32 R4, R13, 0x2, R4 ;  /* 0x000000020d048825 */ /* 0x002fe200078e0004 */
[----:B------:R-:W-:-:S05]  /*1e9c0*/  @!P0 F2FP.F16.F32.PACK_AB R3, RZ, R3 ;  /* 0x00000003ff03823e */ /* 0x000fca00000000ff */
[----:B------:R1:W-:Y:S01]  /*1e9d0*/  @!P0 STG.E.U16 desc[UR6][R4.64], R3 ;  /* 0x0000000304008986 */ /* 0x0003e2000c101506 */
[----:B------:R-:W4:Y:S01]  /*1e9e0*/  @!P3 LDC.64 R10, c[0x0][0x380] ;  /* 0x0000e000ff0abb82 */ /* 0x000f220000000a00 */
[----:B--2---:R-:W-:-:S05]  /*1e9f0*/  @!P3 FMUL R12, R29, R14 ;  /* 0x0000000e1d0cb220 */ /* 0x004fca0000400000 */
[----:B------:R-:W-:Y:S02]  /*1ea00*/  @!P3 FMNMX R12, RZ, R12, !PT ;  /* 0x0000000cff0cb209 */ /* 0x000fe40007800000 */
[----:B------:R-:W2:Y:S01]  /*1ea10*/  @!P4 LDC.64 R8, c[0x0][0x380] ;  /* 0x0000e000ff08cb82 */ /* 0x000ea20000000a00 */
[----:B---3--:R-:W-:Y:S01]  /*1ea20*/  @!P4 FMUL R13, R47, R16 ;  /* 0x000000102f0dc220 */ /* 0x008fe20000400000 */
[----:B------:R-:W-:-:S04]  /*1ea30*/  @!P3 F2FP.F16.F32.PACK_AB R12, RZ, R12 ;  /* 0x0000000cff0cb23e */ /* 0x000fc800000000ff */
[----:B------:R-:W-:Y:S02]  /*1ea40*/  @!P4 FMNMX R13, RZ, R13, !PT ;  /* 0x0000000dff0dc209 */ /* 0x000fe40007800000 */
[----:B------:R-:W3:Y:S01]  /*1ea50*/  @!P5 LDC.64 R6, c[0x0][0x380] ;  /* 0x0000e000ff06db82 */ /* 0x000ee20000000a00 */
[----:B0-----:R-:W-:Y:S01]  /*1ea60*/  @!P5 FMUL R14, R44, R21 ;  /* 0x000000152c0ed220 */ /* 0x001fe20000400000 */
[----:B------:R-:W-:-:S04]  /*1ea70*/  @!P4 F2FP.F16.F32.PACK_AB R13, RZ, R13 ;  /* 0x0000000dff0dc23e */ /* 0x000fc800000000ff */
[----:B------:R-:W-:Y:S01]  /*1ea80*/  @!P5 FMNMX R14, RZ, R14, !PT ;  /* 0x0000000eff0ed209 */ /* 0x000fe20007800000 */
[----:B----4-:R-:W-:-:S03]  /*1ea90*/  @!P3 IMAD.WIDE.U32 R10, R15, 0x2, R10 ;  /* 0x000000020f0ab825 */ /* 0x010fc600078e000a */
[----:B------:R-:W-:Y:S02]  /*1eaa0*/  @!P5 F2FP.F16.F32.PACK_AB R14, RZ, R14 ;  /* 0x0000000eff0ed23e */ /* 0x000fe400000000ff */
[----:B------:R1:W-:Y:S01]  /*1eab0*/  @!P3 STG.E.U16 desc[UR6][R10.64], R12 ;  /* 0x0000000c0a00b986 */ /* 0x0003e2000c101506 */
[----:B--2---:R-:W-:-:S05]  /*1eac0*/  @!P4 IMAD.WIDE.U32 R8, R17, 0x2, R8 ;  /* 0x000000021108c825 */ /* 0x004fca00078e0008 */
[----:B------:R1:W-:Y:S01]  /*1ead0*/  @!P4 STG.E.U16 desc[UR6][R8.64], R13 ;  /* 0x0000000d0800c986 */ /* 0x0003e2000c101506 */
[----:B---3--:R-:W-:-:S05]  /*1eae0*/  @!P5 IMAD.WIDE.U32 R6, R19, 0x2, R6 ;  /* 0x000000021306d825 */ /* 0x008fca00078e0006 */
[----:B------:R1:W-:Y:S02]  /*1eaf0*/  @!P5 STG.E.U16 desc[UR6][R6.64], R14 ;  /* 0x0000000e0600d986 */ /* 0x0003e4000c101506 */
.L_x_496:
[----:B------:R-:W-:Y:S05]  /*1eb00*/  BSYNC.RECONVERGENT B0 ;  /* 0x0000000000007941 */ /* 0x000fea0003800200 */
.L_x_495:
[----:B------:R-:W-:Y:S04]  /*1eb10*/  BSSY.RECONVERGENT B0, `(.L_x_497) ;  /* 0x0000023000007945 */ /* 0x000fe80003800200 */
[----:B------:R-:W-:Y:S05]  /*1eb20*/  @P1 BRA `(.L_x_498) ;  /* 0x0000000000841947 */ /* 0x000fea0003800000 */
[----:B------:R-:W0:Y:S01]  /*1eb30*/  LDCU UR5, c[0x0][0x3ac] ;  /* 0x00007580ff0577ac */ /* 0x000e220008000800 */
[C---:B-1----:R-:W-:Y:S02]  /*1eb40*/  IADD3 R4, PT, PT, R39.reuse, 0x1, RZ ;  /* 0x0000000127047810 */ /* 0x042fe40007ffe0ff */
[C---:B------:R-:W-:Y:S02]  /*1eb50*/  IADD3 R3, PT, PT, R39.reuse, 0x2, RZ ;  /* 0x0000000227037810 */ /* 0x040fe40007ffe0ff */
[C---:B--234-:R-:W-:Y:S02]  /*1eb60*/  IADD3 R5, PT, PT, R39.reuse, 0x3, RZ ;  /* 0x0000000327057810 */ /* 0x05cfe40007ffe0ff */
[----:B0-----:R-:W-:Y:S01]  /*1eb70*/  ISETP.GE.U32.AND P0, PT, R39, UR5, PT ;  /* 0x0000000527007c0c */ /* 0x001fe2000bf06070 */
        /* <DEDUP_REMOVED lines=28> */
.L_x_498:
[----:B------:R-:W-:Y:S05]  /*1ed40*/  BSYNC.RECONVERGENT B0 ;  /* 0x0000000000007941 */ /* 0x000fea0003800200 */
.L_x_497:
[----:B------:R-:W-:Y:S05]  /*1ed50*/  @P2 EXIT ;  /* 0x000000000000294d */ /* 0x000fea0003800000 */
[----:B------:R-:W0:Y:S01]  /*1ed60*/  LDCU UR4, c[0x0][0x3ac] ;  /* 0x00007580ff0477ac */ /* 0x000e220008000800 */
[C---:B-1----:R-:W-:Y:S02]  /*1ed70*/  IADD3 R13, PT, PT, R39.reuse, 0x1, RZ ;  /* 0x00000001270d7810 */ /* 0x042fe40007ffe0ff */
[C---:B------:R-:W-:Y:S02]  /*1ed80*/  IADD3 R15, PT, PT, R39.reuse, 0x2, RZ ;  /* 0x00000002270f7810 */ /* 0x040fe40007ffe0ff */
[----:B0-----:R-:W-:Y:S02]  /*1ed90*/  ISETP.GE.U32.AND P0, PT, R39, UR4, PT ;  /* 0x0000000427007c0c */ /* 0x001fe4000bf06070 */
[----:B------:R-:W-:Y:S02]  /*1eda0*/  ISETP.GE.U32.AND P1, PT, R13, UR4, PT ;  /* 0x000000040d007c0c */ /* 0x000fe4000bf26070 */
[----:B------:R-:W-:-:S09]  /*1edb0*/  ISETP.GE.U32.AND P2, PT, R15, UR4, PT ;  /* 0x000000040f007c0c */ /* 0x000fd2000bf46070 */
[----:B------:R-:W0:Y:S01]  /*1edc0*/  @!P0 LDC R9, c[0x0][0x3a0] ;  /* 0x0000e800ff098b82 */ /* 0x000e220000000800 */
[C---:B------:R-:W-:Y:S01]  /*1edd0*/  @!P0 IMAD R11, R0.reuse, UR4, R39 ;  /* 0x00000004000b8c24 */ /* 0x040fe2000f8e0227 */
[----:B------:R-:W-:Y:S01]  /*1ede0*/  IADD3 R39, PT, PT, R39, 0x3, RZ ;  /* 0x0000000327277810 */ /* 0x000fe20007ffe0ff */
[C---:B------:R-:W-:Y:S02]  /*1edf0*/  @!P1 IMAD R13, R0.reuse, UR4, R13 ;  /* 0x00000004000d9c24 */ /* 0x040fe4000f8e020d */
[----:B------:R-:W-:Y:S01]  /*1ee00*/  @!P2 IMAD R15, R0, UR4, R15 ;  /* 0x00000004000fac24 */ /* 0x000fe2000f8e020f */
[----:B------:R-:W-:Y:S02]  /*1ee10*/  ISETP.GE.U32.AND P3, PT, R39, UR4, PT ;  /* 0x0000000427007c0c */ /* 0x000fe4000bf66070 */
[----:B------:R-:W1:Y:S08]  /*1ee20*/  @!P1 LDC R10, c[0x0][0x3a0] ;  /* 0x0000e800ff0a9b82 */ /* 0x000e700000000800 */
[----:B------:R-:W5:Y:S08]  /*1ee30*/  @!P2 LDC R17, c[0x0][0x3a0] ;  /* 0x0000e800ff11ab82 */ /* 0x000f700000000800 */
[----:B------:R-:W5:Y:S01]  /*1ee40*/  @!P0 LDC.64 R2, c[0x0][0x380] ;  /* 0x0000e000ff028b82 */ /* 0x000f620000000a00 */
[----:B0-----:R-:W-:-:S05]  /*1ee50*/  @!P0 FMUL R8, R48, R9 ;  /* 0x0000000930088220 */ /* 0x001fca0000400000 */
[----:B------:R-:W-:Y:S02]  /*1ee60*/  @!P0 FMNMX R8, RZ, R8, !PT ;  /* 0x00000008ff088209 */ /* 0x000fe40007800000 */
[----:B--234-:R-:W0:Y:S01]  /*1ee70*/  @!P1 LDC.64 R4, c[0x0][0x380] ;  /* 0x0000e000ff049b82 */ /* 0x01ce220000000a00 */
[----:B-1----:R-:W-:Y:S01]  /*1ee80*/  @!P1 FMUL R9, R57, R10 ;  /* 0x0000000a39099220 */ /* 0x002fe20000400000 */
[----:B------:R-:W-:-:S04]  /*1ee90*/  @!P0 F2FP.F16.F32.PACK_AB R8, RZ, R8 ;  /* 0x00000008ff08823e */ /* 0x000fc800000000ff */
[----:B------:R-:W-:Y:S02]  /*1eea0*/  @!P1 FMNMX R9, RZ, R9, !PT ;  /* 0x00000009ff099209 */ /* 0x000fe40007800000 */
[----:B------:R-:W1:Y:S01]  /*1eeb0*/  @!P2 LDC.64 R6, c[0x0][0x380] ;  /* 0x0000e000ff06ab82 */ /* 0x000e620000000a00 */
[----:B-----5:R-:W-:Y:S01]  /*1eec0*/  @!P2 FMUL R10, R58, R17 ;  /* 0x000000113a0aa220 */ /* 0x020fe20000400000 */
[----:B------:R-:W-:-:S04]  /*1eed0*/  @!P1 F2FP.F16.F32.PACK_AB R9, RZ, R9 ;  /* 0x00000009ff09923e */ /* 0x000fc800000000ff */
[----:B------:R-:W-:Y:S01]  /*1eee0*/  @!P2 FMNMX R10, RZ, R10, !PT ;  /* 0x0000000aff0aa209 */ /* 0x000fe20007800000 */
[----:B------:R-:W-:-:S03]  /*1eef0*/  @!P0 IMAD.WIDE.U32 R2, R11, 0x2, R2 ;  /* 0x000000020b028825 */ /* 0x000fc600078e0002 */
[----:B------:R-:W-:Y:S02]  /*1ef00*/  @!P2 F2FP.F16.F32.PACK_AB R10, RZ, R10 ;  /* 0x0000000aff0aa23e */ /* 0x000fe400000000ff */
[----:B------:R2:W-:Y:S01]  /*1ef10*/  @!P0 STG.E.U16 desc[UR6][R2.64], R8 ;  /* 0x0000000802008986 */ /* 0x0005e2000c101506 */
[----:B0-----:R-:W-:-:S05]  /*1ef20*/  @!P1 IMAD.WIDE.U32 R4, R13, 0x2, R4 ;  /* 0x000000020d049825 */ /* 0x001fca00078e0004 */
[----:B------:R2:W-:Y:S01]  /*1ef30*/  @!P1 STG.E.U16 desc[UR6][R4.64], R9 ;  /* 0x0000000904009986 */ /* 0x0005e2000c101506 */
[----:B-1----:R-:W-:-:S05]  /*1ef40*/  @!P2 IMAD.WIDE.U32 R6, R15, 0x2, R6 ;  /* 0x000000020f06a825 */ /* 0x002fca00078e0006 */
[----:B------:R2:W-:Y:S01]  /*1ef50*/  @!P2 STG.E.U16 desc[UR6][R6.64], R10 ;  /* 0x0000000a0600a986 */ /* 0x0005e2000c101506 */
[----:B------:R-:W-:Y:S05]  /*1ef60*/  @P3 EXIT ;  /* 0x000000000000394d */ /* 0x000fea0003800000 */
[----:B------:R-:W0:Y:S01]  /*1ef70*/  LDCU UR5, c[0x0][0x3a0] ;  /* 0x00007400ff0577ac */ /* 0x000e220008000800 */
[----:B--2---:R-:W1:Y:S01]  /*1ef80*/  LDC.64 R2, c[0x0][0x380] ;  /* 0x0000e000ff027b82 */ /* 0x004e620000000a00 */
[----:B------:R-:W-:Y:S02]  /*1ef90*/  IMAD R39, R0, UR4, R39 ;  /* 0x0000000400277c24 */ /* 0x000fe4000f8e0227 */
[----:B0-----:R-:W-:-:S05]  /*1efa0*/  FMUL R4, R59, UR5 ;  /* 0x000000053b047c20 */ /* 0x001fca0008400000 */
[----:B------:R-:W-:Y:S01]  /*1efb0*/  FMNMX R4, RZ, R4, !PT ;  /* 0x00000004ff047209 */ /* 0x000fe20007800000 */
[----:B-1----:R-:W-:-:S03]  /*1efc0*/  IMAD.WIDE.U32 R2, R39, 0x2, R2 ;  /* 0x0000000227027825 */ /* 0x002fc600078e0002 */
[----:B------:R-:W-:-:S05]  /*1efd0*/  F2FP.F16.F32.PACK_AB R4, RZ, R4 ;  /* 0x00000004ff04723e */ /* 0x000fca00000000ff */
[----:B------:R-:W-:Y:S01]  /*1efe0*/  STG.E.U16 desc[UR6][R2.64], R4 ;  /* 0x0000000402007986 */ /* 0x000fe2000c101506 */
[----:B------:R-:W-:Y:S05]  /*1eff0*/  EXIT ;  /* 0x000000000000794d */ /* 0x000fea0003800000 */
        .weak           $__internal_0_$__cuda_sm3x_div_rn_noftz_f32_slowpath
        .type           $__internal_0_$__cuda_sm3x_div_rn_noftz_f32_slowpath,@function
        .size           $__internal_0_$__cuda_sm3x_div_rn_noftz_f32_slowpath,(.L_x_1631 - $__internal_0_$__cuda_sm3x_div_rn_noftz_f32_slowpath)
$__internal_0_$__cuda_sm3x_div_rn_noftz_f32_slowpath:
[----:B------:R-:W-:Y:S01]  /*1f000*/  SHF.R.U32.HI R7, RZ, 0x17, R0 ;  /* 0x00000017ff077819 */ /* 0x000fe20000011600 */
[----:B------:R-:W-:Y:S01]  /*1f010*/  BSSY.RECONVERGENT B0, `(.L_x_499) ;  /* 0x0000062000007945 */ /* 0x000fe20003800200 */
[----:B------:R-:W-:Y:S02]  /*1f020*/  SHF.R.U32.HI R9, RZ, 0x17, R2 ;  /* 0x00000017ff097819 */ /* 0x000fe40000011602 */
[----:B------:R-:W-:Y:S02]  /*1f030*/  LOP3.LUT R7, R7, 0xff, RZ, 0xc0, !PT ;  /* 0x000000ff07077812 */ /* 0x000fe400078ec0ff */
[----:B------:R-:W-:Y:S02]  /*1f040*/  LOP3.LUT R9, R9, 0xff, RZ, 0xc0, !PT ;  /* 0x000000ff09097812 */ /* 0x000fe400078ec0ff */
[----:B------:R-:W-:Y:S02]  /*1f050*/  IADD3 R12, PT, PT, R7, -0x1, RZ ;  /* 0xffffffff070c7810 */ /* 0x000fe40007ffe0ff */
[----:B------:R-:W-:-:S02]  /*1f060*/  IADD3 R13, PT, PT, R9, -0x1, RZ ;  /* 0xffffffff090d7810 */ /* 0x000fc40007ffe0ff */
[----:B------:R-:W-:-:S04]  /*1f070*/  ISETP.GT.U32.AND P0, PT, R12, 0xfd, PT ;  /* 0x000000fd0c00780c */ /* 0x000fc80003f04070 */
[----:B------:R-:W-:-:S13]  /*1f080*/  ISETP.GT.U32.OR P0, PT, R13, 0xfd, P0 ;  /* 0x000000fd0d00780c */ /* 0x000fda0000704470 */
[----:B------:R-:W-:Y:S01]  /*1f090*/  @!P0 MOV R8, RZ ;  /* 0x000000ff00088202 */ /* 0x000fe20000000f00 */
[----:B------:R-:W-:Y:S06]  /*1f0a0*/  @!P0 BRA `(.L_x_500) ;  /* 0x00000000005c8947 */ /* 0x000fec0003800000 */
[----:B------:R-:W-:Y:S02]  /*1f0b0*/  FSETP.GTU.FTZ.AND P0, PT, |R2|, +INF , PT ;  /* 0x7f8000000200780b */ /* 0x000fe40003f1c200 */
[----:B------:R-:W-:-:S04]  /*1f0c0*/  FSETP.GTU.FTZ.AND P1, PT, |R0|, +INF , PT ;  /* 0x7f8000000000780b */ /* 0x000fc80003f3c200 */
[----:B------:R-:W-:-:S13]  /*1f0d0*/  PLOP3.LUT P0, PT, P0, P1, PT, 0xf8, 0x8f ;  /* 0x00000000008f781c */ /* 0x000fda0000703f70 */
[----:B------:R-:W-:Y:S05]  /*1f0e0*/  @P0 BRA `(.L_x_501) ;  /* 0x00000004004c0947 */ /* 0x000fea0003800000 */
[----:B------:R-:W-:-:S13]  /*1f0f0*/  LOP3.LUT P0, RZ, R0, 0x7fffffff, R2, 0xc8, !PT ;  /* 0x7fffffff00ff7812 */ /* 0x000fda000780c802 */
[----:B------:R-:W-:Y:S05]  /*1f100*/  @!P0 BRA `(.L_x_502) ;  /* 0x00000004003c8947 */ /* 0x000fea0003800000 */
[----:B------:R-:W-:Y:S02]  /*1f110*/  FSETP.NEU.FTZ.AND P0, PT, |R2|, +INF , PT ;  /* 0x7f8000000200780b */ /* 0x000fe40003f1d200 */
[----:B------:R-:W-:Y:S02]  /*1f120*/  FSETP.NEU.FTZ.AND P2, PT, |R0|, +INF , PT ;  /* 0x7f8000000000780b */ /* 0x000fe40003f5d200 */
[----:B------:R-:W-:-:S11]  /*1f130*/  FSETP.NEU.FTZ.AND P1, PT, |R2|, +INF , PT ;  /* 0x7f8000000200780b */ /* 0x000fd60003f3d200 */
[----:B------:R-:W-:Y:S05]  /*1f140*/  @!P2 BRA !P0, `(.L_x_502) ;  /* 0x00000004002ca947 */ /* 0x000fea0004000000 */
[----:B------:R-:W-:-:S04]  /*1f150*/  LOP3.LUT P0, RZ, R2, 0x7fffffff, RZ, 0xc0, !PT ;  /* 0x7fffffff02ff7812 */ /* 0x000fc8000780c0ff */
[----:B------:R-:W-:-:S13]  /*1f160*/  PLOP3.LUT P0, PT, P2, P0, PT, 0x2f, 0xf2 ;  /* 0x0000000000f2781c */ /* 0x000fda0001700577 */
[----:B------:R-:W-:Y:S05]  /*1f170*/  @P0 BRA `(.L_x_503) ;  /* 0x0000000400180947 */ /* 0x000fea0003800000 */
[----:B------:R-:W-:-:S04]  /*1f180*/  LOP3.LUT P0, RZ, R0, 0x7fffffff, RZ, 0xc0, !PT ;  /* 0x7fffffff00ff7812 */ /* 0x000fc8000780c0ff */
[----:B------:R-:W-:-:S13]  /*1f190*/  PLOP3.LUT P0, PT, P1, P0, PT, 0x2f, 0xf2 ;  /* 0x0000000000f2781c */ /* 0x000fda0000f00577 */
[----:B------:R-:W-:Y:S05]  /*1f1a0*/  @P0 BRA `(.L_x_504) ;  /* 0x0000000400000947 */ /* 0x000fea0003800000 */
[----:B------:R-:W-:Y:S02]  /*1f1b0*/  ISETP.GE.AND P0, PT, R13, RZ, PT ;  /* 0x000000ff0d00720c */ /* 0x000fe40003f06270 */
[----:B------:R-:W-:-:S11]  /*1f1c0*/  ISETP.GE.AND P1, PT, R12, RZ, PT ;  /* 0x000000ff0c00720c */ /* 0x000fd60003f26270 */
[----:B------:R-:W-:Y:S01]  /*1f1d0*/  @P0 MOV R8, RZ ;  /* 0x000000ff00080202 */ /* 0x000fe20000000f00 */
[----:B------:R-:W-:Y:S01]  /*1f1e0*/  @!P0 FFMA R2, R2, 1.84467440737095516160e+19, RZ ;  /* 0x5f80000002028823 */ /* 0x000fe200000000ff */
[----:B------:R-:W-:Y:S01]  /*1f1f0*/  @!P0 MOV R8, 0xffffffc0 ;  /* 0xffffffc000088802 */ /* 0x000fe20000000f00 */
[----:B------:R-:W-:-:S03]  /*1f200*/  @!P1 FFMA R0, R0, 1.84467440737095516160e+19, RZ ;  /* 0x5f80000000009823 */ /* 0x000fc600000000ff */
[----:B------:R-:W-:-:S07]  /*1f210*/  @!P1 IADD3 R8, PT, PT, R8, 0x40, RZ ;  /* 0x0000004008089810 */ /* 0x000fce0007ffe0ff */
.L_x_500:
[----:B------:R-:W-:Y:S01]  /*1f220*/  LEA R12, R7, 0xc0800000, 0x17 ;  /* 0xc0800000070c7811 */ /* 0x000fe200078eb8ff */
[----:B------:R-:W-:Y:S01]  /*1f230*/  BSSY.RECONVERGENT B1, `(.L_x_505) ;  /* 0x0000036000017945 */ /* 0x000fe20003800200 */
[----:B------:R-:W-:Y:S02]  /*1f240*/  IADD3 R9, PT, PT, R9, -0x7f, RZ ;  /* 0xffffff8109097810 */ /* 0x000fe40007ffe0ff */
[----:B------:R-:W-:Y:S02]  /*1f250*/  IADD3 R12, PT, PT, -R12, R0, RZ ;  /* 0x000000000c0c7210 */ /* 0x000fe40007ffe1ff */
[C---:B------:R-:W-:Y:S01]  /*1f260*/  IADD3 R7, PT, PT, R9.reuse, 0x7f, -R7 ;  /* 0x0000007f09077810 */ /* 0x040fe20007ffe807 */
[----:B------:R-:W-:Y:S01]  /*1f270*/  IMAD R0, R9, -0x800000, R2 ;  /* 0xff80000009007824 */ /* 0x000fe200078e0202 */
[----:B------:R0:W1:Y:S02]  /*1f280*/  MUFU.RCP R13, R12 ;  /* 0x0000000c000d7308 */ /* 0x0000640000001000 */
[----:B------:R-:W-:Y:S01]  /*1f290*/  IADD3 R8, PT, PT, R7, R8, RZ ;  /* 0x0000000807087210 */ /* 0x000fe20007ffe0ff */
[----:B0-----:R-:W-:-:S04]  /*1f2a0*/  FADD.FTZ R12, -R12, -RZ ;  /* 0x800000ff0c0c7221 */ /* 0x001fc80000010100 */
[----:B-1----:R-:W-:-:S04]  /*1f2b0*/  FFMA R14, R13, R12, 1 ;  /* 0x3f8000000d0e7423 */ /* 0x002fc8000000000c */
[----:B------:R-:W-:-:S04]  /*1f2c0*/  FFMA R14, R13, R14, R13 ;  /* 0x0000000e0d0e7223 */ /* 0x000fc8000000000d */
[----:B------:R-:W-:-:S04]  /*1f2d0*/  FFMA R2, R0, R14, RZ ;  /* 0x0000000e00027223 */ /* 0x000fc800000000ff */
[----:B------:R-:W-:-:S04]  /*1f2e0*/  FFMA R13, R12, R2, R0 ;  /* 0x000000020c0d7223 */ /* 0x000fc80000000000 */
[----:B------:R-:W-:-:S04]  /*1f2f0*/  FFMA R13, R14, R13, R2 ;  /* 0x0000000d0e0d7223 */ /* 0x000fc80000000002 */
[----:B------:R-:W-:-:S04]  /*1f300*/  FFMA R12, R12, R13, R0 ;  /* 0x0000000d0c0c7223 */ /* 0x000fc80000000000 */
[----:B------:R-:W-:-:S05]  /*1f310*/  FFMA R0, R14, R12, R13 ;  /* 0x0000000c0e007223 */ /* 0x000fca000000000d */
[----:B------:R-:W-:-:S04]  /*1f320*/  SHF.R.U32.HI R2, RZ, 0x17, R0 ;  /* 0x00000017ff027819 */ /* 0x000fc80000011600 */
[----:B------:R-:W-:-:S04]  /*1f330*/  LOP3.LUT R2, R2, 0xff, RZ, 0xc0, !PT ;  /* 0x000000ff02027812 */ /* 0x000fc800078ec0ff */
[----:B------:R-:W-:-:S04]  /*1f340*/  IADD3 R2, PT, PT, R2, R8, RZ ;  /* 0x0000000802027210 */ /* 0x000fc80007ffe0ff */
[----:B------:R-:W-:-:S04]  /*1f350*/  IADD3 R7, PT, PT, R2, -0x1, RZ ;  /* 0xffffffff02077810 */ /* 0x000fc80007ffe0ff */
[----:B------:R-:W-:-:S13]  /*1f360*/  ISETP.GE.U32.AND P0, PT, R7, 0xfe, PT ;  /* 0x000000fe0700780c */ /* 0x000fda0003f06070 */
[----:B------:R-:W-:Y:S05]  /*1f370*/  @!P0 BRA `(.L_x_506) ;  /* 0x0000000000808947 */ /* 0x000fea0003800000 */
[----:B------:R-:W-:-:S13]  /*1f380*/  ISETP.GT.AND P0, PT, R2, 0xfe, PT ;  /* 0x000000fe0200780c */ /* 0x000fda0003f04270 */
[----:B------:R-:W-:Y:S05]  /*1f390*/  @P0 BRA `(.L_x_507) ;  /* 0x00000000006c0947 */ /* 0x000fea0003800000 */
[----:B------:R-:W-:-:S13]  /*1f3a0*/  ISETP.GE.AND P0, PT, R2, 0x1, PT ;  /* 0x000000010200780c */ /* 0x000fda0003f06270 */
[----:B------:R-:W-:Y:S05]  /*1f3b0*/  @P0 BRA `(.L_x_508) ;  /* 0x0000000000740947 */ /* 0x000fea0003800000 */
[----:B------:R-:W-:Y:S02]  /*1f3c0*/  ISETP.GE.AND P0, PT, R2, -0x18, PT ;  /* 0xffffffe80200780c */ /* 0x000fe40003f06270 */
[----:B------:R-:W-:-:S11]  /*1f3d0*/  LOP3.LUT R0, R0, 0x80000000, RZ, 0xc0, !PT ;  /* 0x8000000000007812 */ /* 0x000fd600078ec0ff */
[----:B------:R-:W-:Y:S05]  /*1f3e0*/  @!P0 BRA `(.L_x_508) ;  /* 0x0000000000688947 */ /* 0x000fea0003800000 */
[-CC-:B------:R-:W-:Y:S01]  /*1f3f0*/  FFMA.RZ R8, R14, R12.reuse, R13.reuse ;  /* 0x0000000c0e087223 */ /* 0x180fe2000000c00d */
[----:B------:R-:W-:Y:S01]  /*1f400*/  IADD3 R9, PT, PT, R2, 0x20, RZ ;  /* 0x0000002002097810 */ /* 0x000fe20007ffe0ff */
[CCC-:B------:R-:W-:Y:S01]  /*1f410*/  FFMA.RP R7, R14.reuse, R12.reuse, R13.reuse ;  /* 0x0000000c0e077223 */ /* 0x1c0fe2000000800d */
[----:B------:R-:W-:Y:S01]  /*1f420*/  FFMA.RM R12, R14, R12, R13 ;  /* 0x0000000c0e0c7223 */ /* 0x000fe2000000400d */
[----:B------:R-:W-:Y:S02]  /*1f430*/  ISETP.NE.AND P2, PT, R2, RZ, PT ;  /* 0x000000ff0200720c */ /* 0x000fe40003f45270 */
[----:B------:R-:W-:Y:S02]  /*1f440*/  LOP3.LUT R8, R8, 0x7fffff, RZ, 0xc0, !PT ;  /* 0x007fffff08087812 */ /* 0x000fe400078ec0ff */
[----:B------:R-:W-:Y:S02]  /*1f450*/  ISETP.NE.AND P1, PT, R2, RZ, PT ;  /* 0x000000ff0200720c */ /* 0x000fe40003f25270 */
[----:B------:R-:W-:-:S02]  /*1f460*/  LOP3.LUT R8, R8, 0x800000, RZ, 0xfc, !PT ;  /* 0x0080000008087812 */ /* 0x000fc400078efcff */
[----:B------:R-:W-:Y:S02]  /*1f470*/  IADD3 R2, PT, PT, -R2, RZ, RZ ;  /* 0x000000ff02027210 */ /* 0x000fe40007ffe1ff */
[----:B------:R-:W-:Y:S02]  /*1f480*/  SHF.L.U32 R9, R8, R9, RZ ;  /* 0x0000000908097219 */ /* 0x000fe400000006ff */
[----:B------:R-:W-:Y:S02]  /*1f490*/  FSETP.NEU.FTZ.AND P0, PT, R7, R12, PT ;  /* 0x0000000c0700720b */ /* 0x000fe40003f1d000 */
[----:B------:R-:W-:Y:S02]  /*1f4a0*/  SEL R2, R2, RZ, P2 ;  /* 0x000000ff02027207 */ /* 0x000fe40001000000 */
[----:B------:R-:W-:Y:S02]  /*1f4b0*/  ISETP.NE.AND P1, PT, R9, RZ, P1 ;  /* 0x000000ff0900720c */ /* 0x000fe40000f25270 */
[----:B------:R-:W-:-:S02]  /*1f4c0*/  SHF.R.U32.HI R8, RZ, R2, R8 ;  /* 0x00000002ff087219 */ /* 0x000fc40000011608 */
[----:B------:R-:W-:Y:S02]  /*1f4d0*/  PLOP3.LUT P0, PT, P0, P1, PT, 0xf8, 0x8f ;  /* 0x00000000008f781c */ /* 0x000fe40000703f70 */
[----:B------:R-:W-:Y:S02]  /*1f4e0*/  SHF.R.U32.HI R2, RZ, 0x1, R8 ;  /* 0x00000001ff027819 */ /* 0x000fe40000011608 */
[----:B------:R-:W-:-:S04]  /*1f4f0*/  SEL R7, RZ, 0x1, !P0 ;  /* 0x00000001ff077807 */ /* 0x000fc80004000000 */
[----:B------:R-:W-:-:S04]  /*1f500*/  LOP3.LUT R7, R7, 0x1, R2, 0xf8, !PT ;  /* 0x0000000107077812 */ /* 0x000fc800078ef802 */
[----:B------:R-:W-:-:S04]  /*1f510*/  LOP3.LUT R7, R7, R8, RZ, 0xc0, !PT ;  /* 0x0000000807077212 */ /* 0x000fc800078ec0ff */
[----:B------:R-:W-:-:S04]  /*1f520*/  IADD3 R7, PT, PT, R2, R7, RZ ;  /* 0x0000000702077210 */ /* 0x000fc80007ffe0ff */
[----:B------:R-:W-:Y:S01]  /*1f530*/  LOP3.LUT R0, R7, R0, RZ, 0xfc, !PT ;  /* 0x0000000007007212 */ /* 0x000fe200078efcff */
[----:B------:R-:W-:Y:S06]  /*1f540*/  BRA `(.L_x_508) ;  /* 0x0000000000107947 */ /* 0x000fec0003800000 */
.L_x_507:
[----:B------:R-:W-:-:S04]  /*1f550*/  LOP3.LUT R0, R0, 0x80000000, RZ, 0xc0, !PT ;  /* 0x8000000000007812 */ /* 0x000fc800078ec0ff */
[----:B------:R-:W-:Y:S01]  /*1f560*/  LOP3.LUT R0, R0, 0x7f800000, RZ, 0xfc, !PT ;  /* 0x7f80000000007812 */ /* 0x000fe200078efcff */
[----:B------:R-:W-:Y:S06]  /*1f570*/  BRA `(.L_x_508) ;  /* 0x0000000000047947 */ /* 0x000fec0003800000 */
.L_x_506:
[----:B------:R-:W-:-:S07]  /*1f580*/  LEA R0, R8, R0, 0x17 ;  /* 0x0000000008007211 */ /* 0x000fce00078eb8ff */
.L_x_508:
[----:B------:R-:W-:Y:S05]  /*1f590*/  BSYNC.RECONVERGENT B1 ;  /* 0x0000000000017941 */ /* 0x000fea0003800200 */
.L_x_505:
[----:B------:R-:W-:Y:S05]  /*1f5a0*/  BRA `(.L_x_509) ;  /* 0x0000000000207947 */ /* 0x000fea0003800000 */
.L_x_504:
[----:B------:R-:W-:-:S04]  /*1f5b0*/  LOP3.LUT R0, R0, 0x80000000, R2, 0x48, !PT ;  /* 0x8000000000007812 */ /* 0x000fc800078e4802 */
[----:B------:R-:W-:Y:S01]  /*1f5c0*/  LOP3.LUT R0, R0, 0x7f800000, RZ, 0xfc, !PT ;  /* 0x7f80000000007812 */ /* 0x000fe200078efcff */
[----:B------:R-:W-:Y:S06]  /*1f5d0*/  BRA `(.L_x_509) ;  /* 0x0000000000147947 */ /* 0x000fec0003800000 */
.L_x_503:
[----:B------:R-:W-:Y:S01]  /*1f5e0*/  LOP3.LUT R0, R0, 0x80000000, R2, 0x48, !PT ;  /* 0x8000000000007812 */ /* 0x000fe200078e4802 */
[----:B------:R-:W-:Y:S06]  /*1f5f0*/  BRA `(.L_x_509) ;  /* 0x00000000000c7947 */ /* 0x000fec0003800000 */
.L_x_502:
[----:B------:R-:W0:Y:S01]  /*1f600*/  MUFU.RSQ R0, -QNAN ;  /* 0xffc0000000007908 */ /* 0x000e220000001400 */
[----:B------:R-:W-:Y:S05]  /*1f610*/  BRA `(.L_x_509) ;  /* 0x0000000000047947 */ /* 0x000fea0003800000 */
.L_x_501:
[----:B------:R-:W-:-:S07]  /*1f620*/  FADD.FTZ R0, R2, R0 ;  /* 0x0000000002007221 */ /* 0x000fce0000010000 */
.L_x_509:
[----:B------:R-:W-:Y:S05]  /*1f630*/  BSYNC.RECONVERGENT B0 ;  /* 0x0000000000007941 */ /* 0x000fea0003800200 */
.L_x_499:
[----:B------:R-:W-:-:S04]  /*1f640*/  HFMA2 R7, -RZ, RZ, 0, 0 ;  /* 0x00000000ff077431 */ /* 0x000fc800000001ff */
[----:B0-----:R-:W-:Y:S05]  /*1f650*/  RET.REL.NODEC R6 `(steel_gemm_fused_nax_fp16_kernel) ;  /* 0xfffffe0806687950 */ /* 0x001fea0003c3ffff */
.L_x_510:
[----:B------:R-:W-:-:S00]  /*1f660*/  BRA `(.L_x_510) ;  /* 0xfffffffc00fc7947 */ /* 0x000fc0000383ffff */
[----:B------:R-:W-:-:S00]  /*1f670*/  NOP ;  /* 0x0000000000007918 */ /* 0x000fc00000000000 */
        /* <DEDUP_REMOVED lines=8> */
.L_x_1631:


//--------------------- .text.steel_gemm_glu_nax_kernel --------------------------
	.section	.text.steel_gemm_glu_nax_kernel,"ax",@progbits
	.align	128
        .global         steel_gemm_glu_nax_kernel
        .type           steel_gemm_glu_nax_kernel,@function
        .size           steel_gemm_glu_nax_kernel,(.L_x_1632 - steel_gemm_glu_nax_kernel)
        .other          steel_gemm_glu_nax_kernel,@"STO_CUDA_ENTRY STV_DEFAULT"
steel_gemm_glu_nax_kernel:
.text.steel_gemm_glu_nax_kernel:
        /* <DEDUP_REMOVED lines=15> */
[----:B------:R-:W-:-:S04]  /*00f0*/  UISETP.LT.U32.AND UP0, UPT, UR5, 0x3, UPT ;  /* 0x000000030500788c */ /* 0x000fc8000bf01070 */
[----:B------:R-:W-:Y:S01]  /*0100*/  USEL UR6, UR5, 0x3, UP0 ;  /* 0x0000000305067887 */ /* 0x000fe20008000000 */
        /* <DEDUP_REMOVED lines=16> */
[----:B------:R-:W-:Y:S02]  /*0210*/  LOP3.LUT R21, R15, 0xf, RZ, 0xc0, !PT ;  /* 0x0000000f0f157812 */ /* 0x000fe400078ec0ff */
[----:B0-----:R-:W-:Y:S02]  /*0220*/  IADD3 R6, PT, PT, R9, 0xffffffe, RZ ;  /* 0x0ffffffe09067810 */ /* 0x001fe40007ffe0ff */
[----:B------:R-:W-:-:S02]  /*0230*/  LOP3.LUT R9, R0, 0x3f, RZ, 0xc0, !PT ;  /* 0x0000003f00097812 */ /* 0x000fc400078ec0ff */
[----:B------:R0:W1:Y:S01]  /*0240*/  F2I.FTZ.U32.TRUNC.NTZ R7, R6 ;  /* 0x0000000600077305 */ /* 0x000062000021f000 */
[----:B------:R-:W-:Y:S02]  /*0250*/  IADD3 R20, PT, PT, R15, UR7, RZ ;  /* 0x000000070f147c10 */ /* 0x000fe4000fffe0ff */
[C---:B------:R-:W-:Y:S02]  /*0260*/  LEA R12, R2.reuse, R9, 0x6 ;  /* 0x00000009020c7211 */ /* 0x040fe400078e30ff */
[C---:B------:R-:W-:Y:S02]  /*0270*/  LEA R22, R2.reuse, R19, 0x6 ;  /* 0x0000001302167211 */ /* 0x040fe400078e30ff */
[----:B------:R-:W-:Y:S01]  /*0280*/  SHF.R.U32.HI R25, RZ, 0x6, R15 ;  /* 0x00000006ff197819 */ /* 0x000fe2000001160f */
[----:B0-----:R-:W-:Y:S01]  /*0290*/  HFMA2 R6, -RZ, RZ, 0, 0 ;  /* 0x00000000ff067431 */ /* 0x001fe200000001ff */
[----:B------:R-:W-:Y:S02]  /*02a0*/  LEA R24, R3, R18, 0x6 ;  /* 0x0000001203187211 */ /* 0x000fe400078e30ff */
[----:B------:R-:W-:-:S02]  /*02b0*/  LEA R40, R2, R23, 0x6 ;  /* 0x0000001702287211 */ /* 0x000fc400078e30ff */
[----:B-1----:R-:W-:-:S05]  /*02c0*/  IADD3 R11, PT, PT, RZ, -R7, RZ ;  /* 0x80000007ff0b7210 */ /* 0x002fca0007ffe0ff */
[----:B------:R-:W-:-:S04]  /*02d0*/  IMAD R11, R11, UR7, RZ ;  /* 0x000000070b0b7c24 */ /* 0x000fc8000f8e02ff */
[----:B------:R-:W-:-:S06]  /*02e0*/  IMAD.HI.U32 R10, R7, R11, R6 ;  /* 0x0000000b070a7227 */ /* 0x000fcc00078e0006 */
[----:B------:R-:W-:Y:S01]  /*02f0*/  IMAD.HI.U32 R7, R10, R5, RZ ;  /* 0x000000050a077227 */ /* 0x000fe200078e00ff */
[----:B------:R-:W-:-:S04]  /*0300*/  MOV R10, RZ ;  /* 0x000000ff000a7202 */ /* 0x000fc80000000f00 */
[----:B------:R-:W-:-:S05]  /*0310*/  IADD3 R6, PT, PT, -R7, RZ, RZ ;  /* 0x000000ff07067210 */ /* 0x000fca0007ffe1ff */
[----:B------:R-:W-:Y:S01]  /*0320*/  IMAD R5, R6, UR7, R5 ;  /* 0x0000000706057c24 */ /* 0x000fe2000f8e0205 */
[----:B------:R-:W-:-:S04]  /*0330*/  SHF.R.U32.HI R6, RZ, 0x4, R0 ;  /* 0x00000004ff067819 */ /* 0x000fc80000011600 */
[----:B------:R-:W-:Y:S02]  /*0340*/  ISETP.GE.U32.AND P0, PT, R5, UR7, PT ;  /* 0x0000000705007c0c */ /* 0x000fe4000bf06070 */
[----:B------:R-:W-:-:S11]  /*0350*/  LEA R11, R3, R6, 0x6 ;  /* 0x00000006030b7211 */ /* 0x000fd600078e30ff */
[----:B------:R-:W-:Y:S02]  /*0360*/  @P0 IADD3 R5, PT, PT, R5, -UR7, RZ ;  /* 0x8000000705050c10 */ /* 0x000fe4000fffe0ff */
[----:B------:R-:W-:Y:S02]  /*0370*/  @P0 IADD3 R7, PT, PT, R7, 0x1, RZ ;  /* 0x0000000107070810 */ /* 0x000fe40007ffe0ff */
[----:B------:R-:W-:-:S13]  /*0380*/  ISETP.GE.U32.AND P1, PT, R5, UR7, PT ;  /* 0x0000000705007c0c */ /* 0x000fda000bf26070 */
[----:B------:R-:W-:Y:S02]  /*0390*/  @P1 IADD3 R7, PT, PT, R7, 0x1, RZ ;  /* 0x0000000107071810 */ /* 0x000fe40007ffe0ff */
[----:B------:R-:W-:-:S04]  /*03a0*/  @!P2 LOP3.LUT R7, RZ, UR7, RZ, 0x33, !PT ;  /* 0x00000007ff07ac12 */ /* 0x000fc8000f8e33ff */
[----:B------:R-:W-:Y:S02]  /*03b0*/  IADD3 R5, PT, PT, R8, R7, RZ ;  /* 0x0000000708057210 */ /* 0x000fe40007ffe0ff */
[----:B------:R-:W-:Y:S02]  /*03c0*/  LOP3.LUT R7, R0, 0xf, RZ, 0xc0, !PT ;  /* 0x0000000f00077812 */ /* 0x000fe400078ec0ff */
[----:B------:R-:W-:Y:S02]  /*03d0*/  SHF.R.U32.HI R8, RZ, 0x6, R0 ;  /* 0x00000006ff087819 */ /* 0x000fe40000011600 */
[----:B------:R-:W-:-:S07]  /*03e0*/  LOP3.LUT R41, R5, 0x3, RZ, 0xc0, !PT ;  /* 0x0000000305297812 */ /* 0x000fce00078ec0ff */
.L_x_524:
[----:B--2---:R-:W0:Y:S01]  /*03f0*/  S2R R35, SR_CgaCtaId ;  /* 0x0000000000237919 */ /* 0x004e220000008800 */
[----:B------:R-:W-:Y:S01]  /*0400*/  ISETP.NE.AND P0, PT, R41, 0x3, PT ;  /* 0x000000032900780c */ /* 0x000fe20003f05270 */
[----:B------:R-:W-:Y:S01]  /*0410*/  BSSY.RECONVERGENT B0, `(.L_x_512) ;  /* 0x0000033000007945 */ /* 0x000fe20003800200 */
[----:B------:R-:W-:Y:S02]  /*0420*/  MOV R26, 0x400 ;  /* 0x00000400001a7802 */ /* 0x000fe40000000f00 */
[----:B------:R-:W-:Y:S02]  /*0430*/  MOV R34, R0 ;  /* 0x0000000000227202 */ /* 0x000fe40000000f00 */
[----:B0-----:R-:W-:-:S05]  /*0440*/  LEA R35, R35, R26, 0x18 ;  /* 0x0000001a23237211 */ /* 0x001fca00078ec0ff */
[----:B------:R-:W-:Y:S02]  /*0450*/  IMAD R35, R10, 0x1100, R35 ;  /* 0x000011000a237824 */ /* 0x000fe400078e0223 */
[----:B-1--4-:R-:W-:Y:S05]  /*0460*/  @!P0 BRA `(.L_x_513) ;  /* 0x0000000000b48947 */ /* 0x012fea0003800000 */
[----:B------:R-:W0:Y:S01]  /*0470*/  LDC R32, c[0x0][0x3a8] ;  /* 0x0000ea00ff207b82 */ /* 0x000e220000000800 */
[----:B------:R-:W-:-:S07]  /*0480*/  LEA R28, R10, R7, 0x4 ;  /* 0x000000070a1c7211 */ /* 0x000fce00078e20ff */
[----:B------:R-:W1:Y:S01]  /*0490*/  LDC R31, c[0x0][0x3a0] ;  /* 0x0000e800ff1f7b82 */ /* 0x000e620000000800 */
[----:B0-----:R-:W-:-:S04]  /*04a0*/  ISETP.GE.U32.AND P0, PT, R28, R32, PT ;  /* 0x000000201c00720c */ /* 0x001fc80003f06070 */
[----:B-1----:R-:W-:-:S13]  /*04b0*/  ISETP.GE.U32.OR P0, PT, R11, R31, P0 ;  /* 0x0000001f0b00720c */ /* 0x002fda0000706470 */
[----:B------:R-:W0:Y:S01]  /*04c0*/  @!P0 LDC.64 R26, c[0x0][0x388] ;  /* 0x0000e200ff1a8b82 */ /* 0x000e220000000a00 */
[----:B------:R-:W-:Y:S02]  /*04d0*/  @!P0 IMAD R29, R11, R32, R28 ;  /* 0x000000200b1d8224 */ /* 0x000fe400078e021c */
[----:B------:R-:W-:Y:S02]  /*04e0*/  HFMA2 R28, -RZ, RZ, 0, 0 ;  /* 0x00000000ff1c7431 */ /* 0x000fe400000001ff */
[----:B0-----:R-:W-:-:S05]  /*04f0*/  @!P0 IMAD.WIDE.U32 R26, R29, 0x4, R26 ;  /* 0x000000041d1a8825 */ /* 0x001fca00078e001a */
[----:B------:R-:W2:Y:S01]  /*0500*/  @!P0 LDG.E.CONSTANT R28, desc[UR8][R26.64] ;  /* 0x000000081a1c8981 */ /* 0x000ea2000c1e9900 */
[----:B------:R-:W-:Y:S01]  /*0510*/  IMAD R30, R6, 0x44, R35 ;  /* 0x00000044061e7824 */ /* 0x000fe200078e0223 */
[----:B------:R-:W-:Y:S02]  /*0520*/  ISETP.NE.AND P0, PT, R41, RZ, PT ;  /* 0x000000ff2900720c */ /* 0x000fe40003f05270 */
[----:B------:R-:W-:Y:S02]  /*0530*/  MOV R34, R4 ;  /* 0x0000000400227202 */ /* 0x000fe40000000f00 */
[----:B------:R-:W-:-:S05]  /*0540*/  LEA R29, R7, R30, 0x2 ;  /* 0x0000001e071d7211 */ /* 0x000fca00078e10ff */
[----:B--2---:R0:W-:Y:S04]  /*0550*/  STS [R29], R28 ;  /* 0x0000001c1d007388 */ /* 0x0041e80000000800 */
[----:B------:R-:W-:Y:S05]  /*0560*/  @!P0 BRA `(.L_x_513) ;  /* 0x0000000000748947 */ /* 0x000fea0003800000 */
[----:B0-----:R-:W-:Y:S02]  /*0570*/  LEA R29, R10, R13, 0x4 ;  /* 0x0000000d0a1d7211 */ /* 0x001fe400078e20ff */
[----:B------:R-:W-:Y:S02]  /*0580*/  MOV R28, RZ ;  /* 0x000000ff001c7202 */ /* 0x000fe40000000f00 */
[----:B------:R-:W-:-:S04]  /*0590*/  ISETP.GE.U32.AND P0, PT, R29, R32, PT ;  /* 0x000000201d00720c */ /* 0x000fc80003f06070 */
[----:B------:R-:W-:-:S13]  /*05a0*/  ISETP.GE.U32.OR P0, PT, R16, R31, P0 ;  /* 0x0000001f1000720c */ /* 0x000fda0000706470 */
[----:B------:R-:W0:Y:S01]  /*05b0*/  @!P0 LDC.64 R26, c[0x0][0x388] ;  /* 0x0000e200ff1a8b82 */ /* 0x000e220000000a00 */
[----:B------:R-:W-:-:S04]  /*05c0*/  @!P0 IMAD R29, R16, R32, R29 ;  /* 0x00000020101d8224 */ /* 0x000fc800078e021d */
[----:B0-----:R-:W-:-:S05]  /*05d0*/  @!P0 IMAD.WIDE.U32 R26, R29, 0x4, R26 ;  /* 0x000000041d1a8825 */ /* 0x001fca00078e001a */
[----:B------:R-:W2:Y:S01]  /*05e0*/  @!P0 LDG.E.CONSTANT R28, desc[UR8][R26.64] ;  /* 0x000000081a1c8981 */ /* 0x000ea2000c1e9900 */
[----:B------:R-:W-:Y:S01]  /*05f0*/  IMAD R30, R14, 0x44, R35 ;  /* 0x000000440e1e7824 */ /* 0x000fe200078e0223 */
[----:B------:R-:W-:Y:S02]  /*0600*/  ISETP.NE.AND P0, PT, R41, 0x1, PT ;  /* 0x000000012900780c */ /* 0x000fe40003f05270 */
[----:B------:R-:W-:Y:S02]  /*0610*/  MOV R34, R15 ;  /* 0x0000000f00227202 */ /* 0x000fe40000000f00 */
[----:B------:R-:W-:-:S05]  /*0620*/  LEA R29, R13, R30, 0x2 ;  /* 0x0000001e0d1d7211 */ /* 0x000fca00078e10ff */
[----:B--2---:R1:W-:Y:S04]  /*0630*/  STS [R29], R28 ;  /* 0x0000001c1d007388 */ /* 0x0043e80000000800 */
[----:B------:R-:W-:Y:S05]  /*0640*/  @!P0 BRA `(.L_x_513) ;  /* 0x00000000003c8947 */ /* 0x000fea0003800000 */
[----:B-1----:R-:W-:Y:S01]  /*0650*/  LEA R29, R10, R21, 0x4 ;  /* 0x000000150a1d7211 */ /* 0x002fe200078e20ff */
[----:B------:R-:W-:Y:S01]  /*0660*/  IMAD R26, R18, 0x44, R35 ;  /* 0x00000044121a7824 */ /* 0x000fe200078e0223 */
[----:B------:R-:W-:Y:S02]  /*0670*/  BSSY.RECONVERGENT B1, `(.L_x_514) ;  /* 0x000000a000017945 */ /* 0x000fe40003800200 */
[----:B------:R-:W-:-:S04]  /*0680*/  ISETP.GE.U32.AND P0, PT, R29, R32, PT ;  /* 0x000000201d00720c */ /* 0x000fc80003f06070 */
[----:B------:R-:W-:Y:S02]  /*0690*/  ISETP.GE.U32.OR P0, PT, R24, R31, P0 ;  /* 0x0000001f1800720c */ /* 0x000fe40000706470 */
[----:B------:R-:W-:Y:S01]  /*06a0*/  LEA R31, R21, R26, 0x2 ;  /* 0x0000001a151f7211 */ /* 0x000fe200078e10ff */
[----:B------:R-:W-:-:S10]  /*06b0*/  HFMA2 R26, -RZ, RZ, 0, 0 ;  /* 0x00000000ff1a7431 */ /* 0x000fd400000001ff */
[----:B------:R-:W-:Y:S05]  /*06c0*/  @P0 BRA `(.L_x_515) ;  /* 0x0000000000100947 */ /* 0x000fea0003800000 */
[----:B------:R-:W0:Y:S01]  /*06d0*/  LDC.64 R26, c[0x0][0x388] ;  /* 0x0000e200ff1a7b82 */ /* 0x000e220000000a00 */
[----:B------:R-:W-:-:S04]  /*06e0*/  IMAD R29, R24, R32, R29 ;  /* 0x00000020181d7224 */ /* 0x000fc800078e021d */
[----:B0-----:R-:W-:-:S06]  /*06f0*/  IMAD.WIDE.U32 R26, R29, 0x4, R26 ;  /* 0x000000041d1a7825 */ /* 0x001fcc00078e001a */
[----:B------:R0:W5:Y:S02]  /*0700*/  LDG.E.CONSTANT R26, desc[UR8][R26.64] ;  /* 0x000000081a1a7981 */ /* 0x000164000c1e9900 */
.L_x_515:
[----:B------:R-:W-:Y:S05]  /*0710*/  BSYNC.RECONVERGENT B1 ;  /* 0x0000000000017941 */ /* 0x000fea0003800200 */
.L_x_514:
[----:B-----5:R2:W-:Y:S01]  /*0720*/  STS [R31], R26 ;  /* 0x0000001a1f007388 */ /* 0x0205e20000000800 */
[----:B------:R-:W-:-:S07]  /*0730*/  MOV R34, R20 ;  /* 0x0000001400227202 */ /* 0x000fce0000000f00 */
.L_x_513:
[----:B------:R-:W-:Y:S05]  /*0740*/  BSYNC.RECONVERGENT B0 ;  /* 0x0000000000007941 */ /* 0x000fea0003800200 */
.L_x_512:
[----:B--2---:R-:W2:Y:S01]  /*0750*/  S2R R26, SR_CgaCtaId ;  /* 0x00000000001a7919 */ /* 0x004ea20000008800 */
[----:B------:R-:W-:Y:S01]  /*0760*/  ISETP.GE.U32.AND P0, PT, R5, 0x3, PT ;  /* 0x000000030500780c */ /* 0x000fe20003f06070 */
[----:B------:R-:W3:Y:S01]  /*0770*/  LDCU UR10, c[0x0][0x3a8] ;  /* 0x00007500ff0a77ac */ /* 0x000ee20008000800 */
[----:B------:R-:W-:Y:S01]  /*0780*/  MOV R37, 0x400 ;  /* 0x0000040000257802 */ /* 0x000fe20000000f00 */
[----:B------:R-:W-:Y:S01]  /*0790*/  BSSY.RECONVERGENT B0, `(.L_x_516) ;  /* 0x0000045000007945 */ /* 0x000fe20003800200 */
[----:B------:R-:W-:Y:S01]  /*07a0*/  ISETP.NE.AND P4, PT, R41, 0x3, PT ;  /* 0x000000032900780c */ /* 0x000fe20003f85270 */
[----:B------:R-:W4:Y:S01]  /*07b0*/  LDCU UR11, c[0x0][0x3a0] ;  /* 0x00007400ff0b77ac */ /* 0x000f220008000800 */
[C---:B------:R-:W-:Y:S02]  /*07c0*/  IADD3 R39, PT, PT, R37.reuse, 0x3300, RZ ;  /* 0x0000330025277810 */ /* 0x040fe40007ffe0ff */
[----:B------:R-:W-:Y:S02]  /*07d0*/  IADD3 R37, PT, PT, R37, 0x63c0, RZ ;  /* 0x000063c025257810 */ /* 0x000fe40007ffe0ff */
[----:B--2---:R-:W-:-:S02]  /*07e0*/  LEA R39, R26, R39, 0x18 ;  /* 0x000000271a277211 */ /* 0x004fc400078ec0ff */
[----:B------:R-:W-:Y:S01]  /*07f0*/  LEA R37, R26, R37, 0x18 ;  /* 0x000000251a257211 */ /* 0x000fe200078ec0ff */
[----:B---34-:R-:W-:Y:S06]  /*0800*/  @!P0 BRA `(.L_x_517) ;  /* 0x0000000000f48947 */ /* 0x018fec0003800000 */
.L_x_518:
[C---:B------:R-:W-:Y:S02]  /*0810*/  IADD3 R26, PT, PT, R34.reuse, UR7, RZ ;  /* 0x00000007221a7c10 */ /* 0x040fe4000fffe0ff */
[----:B----4-:R-:W-:Y:S02]  /*0820*/  LOP3.LUT R51, R34, 0xf, RZ, 0xc0, !PT ;  /* 0x0000000f22337812 */ /* 0x010fe400078ec0ff */
[----:B------:R-:W-:Y:S02]  /*0830*/  SHF.R.U32.HI R42, RZ, 0x4, R26 ;  /* 0x00000004ff2a7819 */ /* 0x000fe4000001161a */
[C---:B------:R-:W-:Y:S02]  /*0840*/  LOP3.LUT R47, R26.reuse, 0xf, RZ, 0xc0, !PT ;  /* 0x0000000f1a2f7812 */ /* 0x040fe400078ec0ff */
[----:B------:R-:W-:Y:S02]  /*0850*/  IADD3 R26, PT, PT, R26, UR7, RZ ;  /* 0x000000071a1a7c10 */ /* 0x000fe4000fffe0ff */
[----:B------:R-:W-:-:S02]  /*0860*/  SHF.R.U32.HI R44, RZ, 0x4, R34 ;  /* 0x00000004ff2c7819 */ /* 0x000fc40000011622 */
[C---:B------:R-:W-:Y:S02]  /*0870*/  IADD3 R34, PT, PT, R26.reuse, UR7, RZ ;  /* 0x000000071a227c10 */ /* 0x040fe4000fffe0ff */
[----:B------:R-:W-:Y:S02]  /*0880*/  LOP3.LUT R45, R26, 0xf, RZ, 0xc0, !PT ;  /* 0x0000000f1a2d7812 */ /* 0x000fe400078ec0ff */
[----:B------:R-:W-:Y:S02]  /*0890*/  LOP3.LUT R43, R34, 0xf, RZ, 0xc0, !PT ;  /* 0x0000000f222b7812 */ /* 0x000fe400078ec0ff */
[C---:B------:R-:W-:Y:S02]  /*08a0*/  LEA R46, R10.reuse, R51, 0x4 ;  /* 0x000000330a2e7211 */ /* 0x040fe400078e20ff */
[----:B------:R-:W-:Y:S02]  /*08b0*/  LEA R48, R10, R47, 0x4 ;  /* 0x0000002f0a307211 */ /* 0x000fe400078e20ff */
[----:B------:R-:W-:-:S02]  /*08c0*/  SHF.R.U32.HI R38, RZ, 0x4, R26 ;  /* 0x00000004ff267819 */ /* 0x000fc4000001161a */
[C---:B------:R-:W-:Y:S02]  /*08d0*/  LEA R52, R10.reuse, R45, 0x4 ;  /* 0x0000002d0a347211 */ /* 0x040fe400078e20ff */
[----:B------:R-:W-:Y:S02]  /*08e0*/  SHF.R.U32.HI R36, RZ, 0x4, R34 ;  /* 0x00000004ff247819 */ /* 0x000fe40000011622 */
[----:B------:R-:W-:Y:S02]  /*08f0*/  LEA R54, R10, R43, 0x4 ;  /* 0x0000002b0a367211 */ /* 0x000fe400078e20ff */
[C---:B------:R-:W-:Y:S02]  /*0900*/  LEA R53, R3.reuse, R44, 0x6 ;  /* 0x0000002c03357211 */ /* 0x040fe400078e30ff */
[----:B------:R-:W-:Y:S02]  /*0910*/  ISETP.GE.U32.AND P1, PT, R46, UR10, PT ;  /* 0x0000000a2e007c0c */ /* 0x000fe4000bf26070 */
[----:B------:R-:W-:-:S02]  /*0920*/  LEA R55, R3, R42, 0x6 ;  /* 0x0000002a03377211 */ /* 0x000fc400078e30ff */
[----:B------:R-:W-:Y:S02]  /*0930*/  ISETP.GE.U32.AND P2, PT, R48, UR10, PT ;  /* 0x0000000a30007c0c */ /* 0x000fe4000bf46070 */
[C---:B------:R-:W-:Y:S02]  /*0940*/  LEA R57, R3.reuse, R38, 0x6 ;  /* 0x0000002603397211 */ /* 0x040fe400078e30ff */
[----:B------:R-:W-:Y:S02]  /*0950*/  ISETP.GE.U32.AND P3, PT, R52, UR10, PT ;  /* 0x0000000a34007c0c */ /* 0x000fe4000bf66070 */
[----:B------:R-:W-:Y:S02]  /*0960*/  LEA R59, R3, R36, 0x6 ;  /* 0x00000024033b7211 */ /* 0x000fe400078e30ff */
[----:B------:R-:W-:Y:S02]  /*0970*/  ISETP.GE.U32.AND P0, PT, R54, UR10, PT ;  /* 0x0000000a36007c0c */ /* 0x000fe4000bf06070 */
[----:B------:R-:W-:-:S02]  /*0980*/  ISETP.GE.U32.OR P1, PT, R53, UR11, P1 ;  /* 0x0000000b35007c0c */ /* 0x000fc40008f26470 */
[----:B------:R-:W-:Y:S02]  /*0990*/  ISETP.GE.U32.OR P2, PT, R55, UR11, P2 ;  /* 0x0000000b37007c0c */ /* 0x000fe40009746470 */
[----:B------:R-:W-:Y:S02]  /*09a0*/  ISETP.GE.U32.OR P3, PT, R57, UR11, P3 ;  /* 0x0000000b39007c0c */ /* 0x000fe40009f66470 */
[----:B------:R-:W-:-:S07]  /*09b0*/  ISETP.GE.U32.OR P0, PT, R59, UR11, P0 ;  /* 0x0000000b3b007c0c */ /* 0x000fce0008706470 */
[----:B0-----:R-:W0:Y:S01]  /*09c0*/  @!P1 LDC.64 R26, c[0x0][0x388] ;  /* 0x0000e200ff1a9b82 */ /* 0x001e220000000a00 */
[----:B------:R-:W-:Y:S02]  /*09d0*/  @!P1 IMAD R53, R53, UR10, R46 ;  /* 0x0000000a35359c24 */ /* 0x000fe4000f8e022e */
[----:B------:R-:W-:Y:S02]  /*09e0*/  HFMA2 R46, -RZ, RZ, 0, 0 ;  /* 0x00000000ff2e7431 */ /* 0x000fe400000001ff */
[----:B------:R-:W-:Y:S01]  /*09f0*/  @!P2 IMAD R55, R55, UR10, R48 ;  /* 0x0000000a3737ac24 */ /* 0x000fe2000f8e0230 */
[----:B------:R-:W-:Y:S01]  /*0a00*/  MOV R48, RZ ;  /* 0x000000ff00307202 */ /* 0x000fe20000000f00 */
[----:B------:R-:W-:Y:S02]  /*0a10*/  @!P3 IMAD R57, R57, UR10, R52 ;  /* 0x0000000a3939bc24 */ /* 0x000fe4000f8e0234 */
[----:B------:R-:W-:Y:S01]  /*0a20*/  @!P0 IMAD R59, R59, UR10, R54 ;  /* 0x0000000a3b3b8c24 */ /* 0x000fe2000f8e0236 */
[----:B------:R-:W2:Y:S08]  /*0a30*/  @!P2 LDC.64 R32, c[0x0][0x388] ;  /* 0x0000e200ff20ab82 */ /* 0x000eb00000000a00 */
[----:B------:R-:W3:Y:S08]  /*0a40*/  @!P3 LDC.64 R30, c[0x0][0x388] ;  /* 0x0000e200ff1ebb82 */ /* 0x000ef00000000a00 */
[----:B-1----:R-:W1:Y:S01]  /*0a50*/  @!P0 LDC.64 R28, c[0x0][0x388] ;  /* 0x0000e200ff1c8b82 */ /* 0x002e620000000a00 */
[----:B0-----:R-:W-:Y:S01]  /*0a60*/  @!P1 IMAD.WIDE.U32 R26, R53, 0x4, R26 ;  /* 0x00000004351a9825 */ /* 0x001fe200078e001a */
[----:B------:R-:W-:-:S04]  /*0a70*/  CS2R R52, SRZ ;  /* 0x0000000000347805 */ /* 0x000fc8000001ff00 */
[----:B------:R-:W4:Y:S01]  /*0a80*/  @!P1 LDG.E.CONSTANT R46, desc[UR8][R26.64] ;  /* 0x000000081a2e9981 */ /* 0x000f22000c1e9900 */
[----:B--2---:R-:W-:-:S05]  /*0a90*/  @!P2 IMAD.WIDE.U32 R32, R55, 0x4, R32 ;  /* 0x000000043720a825 */ /* 0x004fca00078e0020 */
[----:B------:R-:W2:Y:S01]  /*0aa0*/  @!P2 LDG.E.CONSTANT R48, desc[UR8][R32.64] ;  /* 0x000000082030a981 */ /* 0x000ea2000c1e9900 */
[----:B---3--:R-:W-:-:S05]  /*0ab0*/  @!P3 IMAD.WIDE.U32 R30, R57, 0x4, R30 ;  /* 0x00000004391eb825 */ /* 0x008fca00078e001e */
[----:B------:R-:W3:Y:S01]  /*0ac0*/  @!P3 LDG.E.CONSTANT R52, desc[UR8][R30.64] ;  /* 0x000000081e34b981 */ /* 0x000ee2000c1e9900 */
[----:B-1----:R-:W-:-:S05]  /*0ad0*/  @!P0 IMAD.WIDE.U32 R28, R59, 0x4, R28 ;  /* 0x000000043b1c8825 */ /* 0x002fca00078e001c */
[----:B------:R-:W5:Y:S01]  /*0ae0*/  @!P0 LDG.E.CONSTANT R53, desc[UR8][R28.64] ;  /* 0x000000081c358981 */ /* 0x000f62000c1e9900 */
        /* <DEDUP_REMOVED lines=8> */
[----:B------:R-:W-:-:S04]  /*0b70*/  IADD3 R34, PT, PT, R34, UR7, RZ ;  /* 0x0000000722227c10 */ /* 0x000fc8000fffe0ff */
[----:B------:R-:W-:Y:S01]  /*0b80*/  ISETP.GE.U32.AND P0, PT, R34, 0x400, PT ;  /* 0x000004002200780c */ /* 0x000fe20003f06070 */
[----:B----4-:R4:W-:Y:S04]  /*0b90*/  STS [R51], R46 ;  /* 0x0000002e33007388 */ /* 0x0109e80000000800 */
[----:B--2---:R4:W-:Y:S04]  /*0ba0*/  STS [R47], R48 ;  /* 0x000000302f007388 */ /* 0x0049e80000000800 */
[----:B---3--:R4:W-:Y:S04]  /*0bb0*/  STS [R45], R52 ;  /* 0x000000342d007388 */ /* 0x0089e80000000800 */
[----:B-----5:R4:W-:Y:S01]  /*0bc0*/  STS [R36], R53 ;  /* 0x0000003524007388 */ /* 0x0209e20000000800 */
[----:B------:R-:W-:Y:S05]  /*0bd0*/  @!P0 BRA `(.L_x_518) ;  /* 0xfffffffc000c8947 */ /* 0x000fea000383ffff */
.L_x_517:
[----:B------:R-:W-:Y:S05]  /*0be0*/  BSYNC.RECONVERGENT B0 ;  /* 0x0000000000007941 */ /* 0x000fea0003800200 */
.L_x_516:
[----:B------:R-:W-:Y:S01]  /*0bf0*/  BSSY.RECONVERGENT B0, `(.L_x_519) ;  /* 0x0000047000007945 */ /* 0x000fe20003800200 */
[----:B------:R-:W-:Y:S01]  /*0c00*/  MOV R43, R0 ;  /* 0x00000000002b7202 */ /* 0x000fe20000000f00 */
[C---:B------:R-:W-:Y:S02]  /*0c10*/  IMAD R44, R10.reuse, 0x1040, R39 ;  /* 0x000010400a2c7824 */ /* 0x040fe400078e0227 */
[----:B------:R-:W-:Y:S01]  /*0c20*/  IMAD R42, R10, 0x1040, R37 ;  /* 0x000010400a2a7824 */ /* 0x000fe200078e0225 */
[----:B------:R-:W-:Y:S06]  /*0c30*/  @!P4 BRA `(.L_x_520) ;  /* 0x000000040008c947 */ /* 0x000fec0003800000 */
[----:B------:R-:W2:Y:S01]  /*0c40*/  LDC R31, c[0x0][0x3a4] ;  /* 0x0000e900ff1f7b82 */ /* 0x000ea20000000800 */
[----:B------:R-:W-:Y:S02]  /*0c50*/  LEA R30, R10, R8, 0x4 ;  /* 0x000000080a1e7211 */ /* 0x000fe400078e20ff */
[----:B------:R-:W-:-:S05]  /*0c60*/  MOV R34, RZ ;  /* 0x000000ff00227202 */ /* 0x000fca0000000f00 */
[----:B------:R-:W3:Y:S01]  /*0c70*/  LDC R37, c[0x0][0x3a8] ;  /* 0x0000ea00ff257b82 */ /* 0x000ee20000000800 */
[----:B--2---:R-:W-:-:S04]  /*0c80*/  ISETP.GE.U32.AND P0, PT, R12, R31, PT ;  /* 0x0000001f0c00720c */ /* 0x004fc80003f06070 */
[----:B---3--:R-:W-:-:S13]  /*0c90*/  ISETP.LT.U32.AND P0, PT, R30, R37, !P0 ;  /* 0x000000251e00720c */ /* 0x008fda0004701070 */
[----:B01----:R-:W0:Y:S01]  /*0ca0*/  @P0 LDC.64 R28, c[0x0][0x390] ;  /* 0x0000e400ff1c0b82 */ /* 0x003e220000000a00 */
[CCC-:B------:R-:W-:Y:S02]  /*0cb0*/  @P0 IMAD R33, R30.reuse, R31.reuse, R12.reuse ;  /* 0x0000001f1e210224 */ /* 0x1c0fe400078e020c */
[----:B------:R-:W-:Y:S02]  /*0cc0*/  @P0 IMAD R35, R30, R31, R12 ;  /* 0x0000001f1e230224 */ /* 0x000fe400078e020c */
[----:B------:R-:W-:-:S03]  /*0cd0*/  HFMA2 R30, -RZ, RZ, 0, 0 ;  /* 0x00000000ff1e7431 */ /* 0x000fc600000001ff */
[----:B------:R-:W1:Y:S01]  /*0ce0*/  @P0 LDC.64 R26, c[0x0][0x398] ;  /* 0x0000e600ff1a0b82 */ /* 0x000e620000000a00 */
[----:B0-----:R-:W-:-:S05]  /*0cf0*/  @P0 IMAD.WIDE.U32 R28, R33, 0x4, R28 ;  /* 0x00000004211c0825 */ /* 0x001fca00078e001c */
[----:B------:R-:W2:Y:S01]  /*0d00*/  @P0 LDG.E.CONSTANT R30, desc[UR8][R28.64] ;  /* 0x000000081c1e0981 */ /* 0x000ea2000c1e9900 */
[----:B-1----:R-:W-:-:S05]  /*0d10*/  @P0 IMAD.WIDE.U32 R26, R35, 0x4, R26 ;  /* 0x00000004231a0825 */ /* 0x002fca00078e001a */
[----:B------:R-:W3:Y:S01]  /*0d20*/  @P0 LDG.E.CONSTANT R34, desc[UR8][R26.64] ;  /* 0x000000081a220981 */ /* 0x000ee2000c1e9900 */
[C---:B------:R-:W-:Y:S02]  /*0d30*/  IMAD R32, R8.reuse, 0x104, R44 ;  /* 0x0000010408207824 */ /* 0x040fe400078e022c */
[----:B----4-:R-:W-:-:S03]  /*0d40*/  IMAD R36, R8, 0x104, R42 ;  /* 0x0000010408247824 */ /* 0x010fc600078e022a */
[C---:B------:R-:W-:Y:S02]  /*0d50*/  LEA R33, R9.reuse, R32, 0x2 ;  /* 0x0000002009217211 */ /* 0x040fe400078e10ff */
[----:B------:R-:W-:Y:S02]  /*0d60*/  LEA R35, R9, R36, 0x2 ;  /* 0x0000002409237211 */ /* 0x000fe400078e10ff */
[----:B------:R-:W-:Y:S02]  /*0d70*/  ISETP.NE.AND P0, PT, R41, RZ, PT ;  /* 0x000000ff2900720c */ /* 0x000fe40003f05270 */
[----:B------:R-:W-:Y:S01]  /*0d80*/  MOV R43, R4 ;  /* 0x00000004002b7202 */ /* 0x000fe20000000f00 */
[----:B--2---:R2:W-:Y:S04]  /*0d90*/  STS [R33], R30 ;  /* 0x0000001e21007388 */ /* 0x0045e80000000800 */
[----:B---3--:R2:W-:Y:S06]  /*0da0*/  STS [R35], R34 ;  /* 0x0000002223007388 */ /* 0x0085ec0000000800 */
[----:B------:R-:W-:Y:S05]  /*0db0*/  @!P0 BRA `(.L_x_520) ;  /* 0x0000000000a88947 */ /* 0x000fea0003800000 */
[----:B------:R-:W-:Y:S02]  /*0dc0*/  ISETP.GE.U32.AND P0, PT, R22, R31, PT ;  /* 0x0000001f1600720c */ /* 0x000fe40003f06070 */
[----:B--2---:R-:W-:Y:S02]  /*0dd0*/  LEA R30, R10, R17, 0x4 ;  /* 0x000000110a1e7211 */ /* 0x004fe400078e20ff */
[----:B------:R-:W-:Y:S02]  /*0de0*/  MOV R34, RZ ;  /* 0x000000ff00227202 */ /* 0x000fe40000000f00 */
[----:B------:R-:W-:-:S13]  /*0df0*/  ISETP.LT.U32.AND P0, PT, R30, R37, !P0 ;  /* 0x000000251e00720c */ /* 0x000fda0004701070 */
[----:B------:R-:W0:Y:S01]  /*0e00*/  @P0 LDC.64 R28, c[0x0][0x390] ;  /* 0x0000e400ff1c0b82 */ /* 0x000e220000000a00 */
[CCC-:B------:R-:W-:Y:S02]  /*0e10*/  @P0 IMAD R33, R30.reuse, R31.reuse, R22.reuse ;  /* 0x0000001f1e210224 */ /* 0x1c0fe400078e0216 */
[----:B------:R-:W-:Y:S01]  /*0e20*/  @P0 IMAD R35, R30, R31, R22 ;  /* 0x0000001f1e230224 */ /* 0x000fe200078e0216 */
[----:B------:R-:W-:-:S04]  /*0e30*/  MOV R30, RZ ;  /* 0x000000ff001e7202 */ /* 0x000fc80000000f00 */
[----:B------:R-:W1:Y:S01]  /*0e40*/  @P0 LDC.64 R26, c[0x0][0x398] ;  /* 0x0000e600ff1a0b82 */ /* 0x000e620000000a00 */
[----:B0-----:R-:W-:-:S05]  /*0e50*/  @P0 IMAD.WIDE.U32 R28, R33, 0x4, R28 ;  /* 0x00000004211c0825 */ /* 0x001fca00078e001c */
[----:B------:R-:W2:Y:S01]  /*0e60*/  @P0 LDG.E.CONSTANT R30, desc[UR8][R28.64] ;  /* 0x000000081c1e0981 */ /* 0x000ea2000c1e9900 */
[----:B-1----:R-:W-:-:S05]  /*0e70*/  @P0 IMAD.WIDE.U32 R26, R35, 0x4, R26 ;  /* 0x00000004231a0825 */ /* 0x002fca00078e001a */
[----:B------:R-:W3:Y:S01]  /*0e80*/  @P0 LDG.E.CONSTANT R34, desc[UR8][R26.64] ;  /* 0x000000081a220981 */ /* 0x000ee2000c1e9900 */
[C---:B------:R-:W-:Y:S02]  /*0e90*/  IMAD R32, R17.reuse, 0x104, R44 ;  /* 0x0000010411207824 */ /* 0x040fe400078e022c */
[----:B------:R-:W-:-:S03]  /*0ea0*/  IMAD R36, R17, 0x104, R42 ;  /* 0x0000010411247824 */ /* 0x000fc600078e022a */
[C---:B------:R-:W-:Y:S02]  /*0eb0*/  LEA R33, R19.reuse, R32, 0x2 ;  /* 0x0000002013217211 */ /* 0x040fe400078e10ff */
[----:B------:R-:W-:Y:S02]  /*0ec0*/  LEA R35, R19, R36, 0x2 ;  /* 0x0000002413237211 */ /* 0x000fe400078e10ff */
[----:B------:R-:W-:Y:S02]  /*0ed0*/  ISETP.NE.AND P0, PT, R41, 0x1, PT ;  /* 0x000000012900780c */ /* 0x000fe40003f05270 */
[----:B------:R-:W-:Y:S01]  /*0ee0*/  MOV R43, R15 ;  /* 0x0000000f002b7202 */ /* 0x000fe20000000f00 */
[----:B--2---:R0:W-:Y:S04]  /*0ef0*/  STS [R33], R30 ;  /* 0x0000001e21007388 */ /* 0x0041e80000000800 */
[----:B---3--:R0:W-:Y:S06]  /*0f00*/  STS [R35], R34 ;  /* 0x0000002223007388 */ /* 0x0081ec0000000800 */
[----:B------:R-:W-:Y:S05]  /*0f10*/  @!P0 BRA `(.L_x_520) ;  /* 0x0000000000508947 */ /* 0x000fea0003800000 */
[----:B------:R-:W-:Y:S02]  /*0f20*/  ISETP.GE.U32.AND P0, PT, R40, R31, PT ;  /* 0x0000001f2800720c */ /* 0x000fe40003f06070 */
[----:B0-----:R-:W-:-:S04]  /*0f30*/  LEA R30, R10, R25, 0x4 ;  /* 0x000000190a1e7211 */ /* 0x001fc800078e20ff */
[----:B------:R-:W-:-:S13]  /*0f40*/  ISETP.LT.U32.AND P0, PT, R30, R37, !P0 ;  /* 0x000000251e00720c */ /* 0x000fda0004701070 */
[----:B------:R-:W0:Y:S01]  /*0f50*/  @P0 LDC.64 R28, c[0x0][0x390] ;  /* 0x0000e400ff1c0b82 */ /* 0x000e220000000a00 */
[CCC-:B------:R-:W-:Y:S02]  /*0f60*/  @P0 IMAD R33, R30.reuse, R31.reuse, R40.reuse ;  /* 0x0000001f1e210224 */ /* 0x1c0fe400078e0228 */
[----:B------:R-:W-:Y:S02]  /*0f70*/  @P0 IMAD R31, R30, R31, R40 ;  /* 0x0000001f1e1f0224 */ /* 0x000fe400078e0228 */
[----:B------:R-:W-:-:S03]  /*0f80*/  HFMA2 R30, -RZ, RZ, 0, 0 ;  /* 0x00000000ff1e7431 */ /* 0x000fc600000001ff */
[----:B------:R-:W1:Y:S01]  /*0f90*/  @P0 LDC.64 R26, c[0x0][0x398] ;  /* 0x0000e600ff1a0b82 */ /* 0x000e620000000a00 */
[----:B0-----:R-:W-:Y:S01]  /*0fa0*/  @P0 IMAD.WIDE.U32 R28, R33, 0x4, R28 ;  /* 0x00000004211c0825 */ /* 0x001fe200078e001c */
[----:B------:R-:W-:-:S04]  /*0fb0*/  MOV R33, RZ ;  /* 0x000000ff00217202 */ /* 0x000fc80000000f00 */
[----:B------:R-:W2:Y:S01]  /*0fc0*/  @P0 LDG.E.CONSTANT R30, desc[UR8][R28.64] ;  /* 0x000000081c1e0981 */ /* 0x000ea2000c1e9900 */
[----:B-1----:R-:W-:-:S05]  /*0fd0*/  @P0 IMAD.WIDE.U32 R26, R31, 0x4, R26 ;  /* 0x000000041f1a0825 */ /* 0x002fca00078e001a */
[----:B------:R-:W3:Y:S01]  /*0fe0*/  @P0 LDG.E.CONSTANT R33, desc[UR8][R26.64] ;  /* 0x000000081a210981 */ /* 0x000ee2000c1e9900 */
[C---:B------:R-:W-:Y:S02]  /*0ff0*/  IMAD R32, R25.reuse, 0x104, R44 ;  /* 0x0000010419207824 */ /* 0x040fe400078e022c */
[----:B------:R-:W-:-:S03]  /*1000*/  IMAD R34, R25, 0x104, R42 ;  /* 0x0000010419227824 */ /* 0x000fc600078e022a */
[C---:B------:R-:W-:Y:S02]  /*1010*/  LEA R31, R23.reuse, R32, 0x2 ;  /* 0x00000020171f7211 */ /* 0x040fe400078e10ff */
[----:B------:R-:W-:Y:S02]  /*1020*/  LEA R34, R23, R34, 0x2 ;  /* 0x0000002217227211 */ /* 0x000fe400078e10ff */
[----:B------:R-:W-:Y:S01]  /*1030*/  MOV R43, R20 ;  /* 0x00000014002b7202 */ /* 0x000fe20000000f00 */
[----:B--2---:R0:W-:Y:S04]  /*1040*/  STS [R31], R30 ;  /* 0x0000001e1f007388 */ /* 0x0041e80000000800 */
[----:B---3--:R0:W-:Y:S02]  /*1050*/  STS [R34], R33 ;  /* 0x0000002122007388 */ /* 0x0081e40000000800 */
.L_x_520:
[----:B------:R-:W-:Y:S05]  /*1060*/  BSYNC.RECONVERGENT B0 ;  /* 0x0000000000007941 */ /* 0x000fea0003800200 */
.L_x_519:
[----:B------:R-:W-:Y:S01]  /*1070*/  ISETP.GE.U32.AND P0, PT, R5, 0x3, PT ;  /* 0x000000030500780c */ /* 0x000fe20003f06070 */
[----:B------:R-:W3:Y:S01]  /*1080*/  LDCU UR10, c[0x0][0x3a4] ;  /* 0x00007480ff0a77ac */ /* 0x000ee20008000800 */
[----:B------:R-:W-:Y:S01]  /*1090*/  BSSY.RECONVERGENT B0, `(.L_x_521) ;  /* 0x0000060000007945 */ /* 0x000fe20003800200 */
[----:B------:R-:W0:Y:S10]  /*10a0*/  LDCU UR11, c[0x0][0x3a8] ;  /* 0x00007500ff0b77ac */ /* 0x000e340008000800 */
[----:B------:R-:W-:Y:S05]  /*10b0*/  @!P0 BRA `(.L_x_522) ;  /* 0x0000000400748947 */ /* 0x000fea0003800000 */
.L_x_523:
[----:B0---4-:R-:W-:Y:S01]  /*10c0*/  LOP3.LUT R45, R43, 0x3f, RZ, 0xc0, !PT ;  /* 0x0000003f2b2d7812 */ /* 0x011fe200078ec0ff */
[----:B------:R-:W-:Y:S01]  /*10d0*/  HFMA2 R46, -RZ, RZ, 0, 0 ;  /* 0x00000000ff2e7431 */ /* 0x000fe200000001ff */
[----:B------:R-:W-:Y:S02]  /*10e0*/  SHF.R.U32.HI R47, RZ, 0x6, R43 ;  /* 0x00000006ff2f7819 */ /* 0x000fe4000001162b */
[----:B0-----:R-:W-:Y:S02]  /*10f0*/  LEA R31, R2, R45, 0x6 ;  /* 0x0000002d021f7211 */ /* 0x001fe400078e30ff */
[----:B--2---:R-:W-:Y:S02]  /*1100*/  LEA R30, R10, R47, 0x4 ;  /* 0x0000002f0a1e7211 */ /* 0x004fe400078e20ff */
[----:B---3--:R-:W-:Y:S02]  /*1110*/  ISETP.GE.U32.AND P0, PT, R31, UR10, PT ;  /* 0x0000000a1f007c0c */ /* 0x008fe4000bf06070 */
[----:B------:R-:W-:-:S02]  /*1120*/  IADD3 R26, PT, PT, R43, UR7, RZ ;  /* 0x000000072b1a7c10 */ /* 0x000fc4000fffe0ff */
[----:B------:R-:W-:Y:S02]  /*1130*/  ISETP.LT.U32.AND P2, PT, R30, UR11, !P0 ;  /* 0x0000000b1e007c0c */ /* 0x000fe4000c741070 */
[C---:B------:R-:W-:Y:S02]  /*1140*/  LOP3.LUT R53, R26.reuse, 0x3f, RZ, 0xc0, !PT ;  /* 0x0000003f1a357812 */ /* 0x040fe400078ec0ff */
[----:B------:R-:W-:Y:S02]  /*1150*/  SHF.R.U32.HI R61, RZ, 0x6, R26 ;  /* 0x00000006ff3d7819 */ /* 0x000fe4000001161a */
[----:B------:R-:W-:Y:S02]  /*1160*/  IADD3 R26, PT, PT, R26, UR7, RZ ;  /* 0x000000071a1a7c10 */ /* 0x000fe4000fffe0ff */
[----:B------:R-:W-:Y:S02]  /*1170*/  LEA R69, R2, R53, 0x6 ;  /* 0x0000003502457211 */ /* 0x000fe400078e30ff */
[----:B------:R-:W-:-:S02]  /*1180*/  IADD3 R43, PT, PT, R26, UR7, RZ ;  /* 0x000000071a2b7c10 */ /* 0x000fc4000fffe0ff */
[----:B------:R-:W-:Y:S01]  /*1190*/  LEA R56, R10, R61, 0x4 ;  /* 0x0000003d0a387211 */ /* 0x000fe200078e20ff */
[----:B------:R-:W0:Y:S01]  /*11a0*/  @P2 LDC.64 R62, c[0x0][0x390] ;  /* 0x0000e400ff3e2b82 */ /* 0x000e220000000a00 */
[----:B------:R-:W-:Y:S01]  /*11b0*/  ISETP.GE.U32.AND P0, PT, R69, UR10, PT ;  /* 0x0000000a45007c0c */ /* 0x000fe2000bf06070 */
[--C-:B------:R-:W-:Y:S01]  /*11c0*/  @P2 IMAD R27, R30, UR10, R31.reuse ;  /* 0x0000000a1e1b2c24 */ /* 0x100fe2000f8e021f */
[----:B------:R-:W-:Y:S01]  /*11d0*/  LOP3.LUT R59, R26, 0x3f, RZ, 0xc0, !PT ;  /* 0x0000003f1a3b7812 */ /* 0x000fe200078ec0ff */
[----:B------:R-:W-:Y:S01]  /*11e0*/  @P2 IMAD R31, R30, UR10, R31 ;  /* 0x0000000a1e1f2c24 */ /* 0x000fe2000f8e021f */
[----:B------:R-:W-:Y:S02]  /*11f0*/  LOP3.LUT R55, R43, 0x3f, RZ, 0xc0, !PT ;  /* 0x0000003f2b377812 */ /* 0x000fe400078ec0ff */
[----:B------:R-:W-:Y:S01]  /*1200*/  ISETP.LT.U32.AND P3, PT, R56, UR11, !P0 ;  /* 0x0000000b38007c0c */ /* 0x000fe2000c761070 */
[----:B-1----:R-:W1:Y:S01]  /*1210*/  @P2 LDC.64 R28, c[0x0][0x398] ;  /* 0x0000e600ff1c2b82 */ /* 0x002e620000000a00 */
[----:B------:R-:W-:-:S02]  /*1220*/  SHF.R.U32.HI R57, RZ, 0x6, R26 ;  /* 0x00000006ff397819 */ /* 0x000fc4000001161a */
[C---:B------:R-:W-:Y:S02]  /*1230*/  LEA R52, R2.reuse, R59, 0x6 ;  /* 0x0000003b02347211 */ /* 0x040fe400078e30ff */
[----:B------:R-:W-:Y:S02]  /*1240*/  SHF.R.U32.HI R51, RZ, 0x6, R43 ;  /* 0x00000006ff337819 */ /* 0x000fe4000001162b */
[----:B------:R-:W-:Y:S02]  /*1250*/  LEA R54, R2, R55, 0x6 ;  /* 0x0000003702367211 */ /* 0x000fe400078e30ff */
[----:B------:R-:W-:Y:S02]  /*1260*/  LEA R65, R10, R57, 0x4 ;  /* 0x000000390a417211 */ /* 0x000fe400078e20ff */
[----:B------:R-:W-:Y:S02]  /*1270*/  ISETP.GE.U32.AND P0, PT, R52, UR10, PT ;  /* 0x0000000a34007c0c */ /* 0x000fe4000bf06070 */
[----:B------:R-:W-:-:S02]  /*1280*/  LEA R67, R10, R51, 0x4 ;  /* 0x000000330a437211 */ /* 0x000fc400078e20ff */
[----:B------:R-:W-:Y:S01]  /*1290*/  ISETP.GE.U32.AND P1, PT, R54, UR10, PT ;  /* 0x0000000a36007c0c */ /* 0x000fe2000bf26070 */
[----:B0-----:R-:W-:Y:S01]  /*12a0*/  @P2 IMAD.WIDE.U32 R62, R27, 0x4, R62 ;  /* 0x000000041b3e2825 */ /* 0x001fe200078e003e */
[----:B------:R-:W-:Y:S01]  /*12b0*/  ISETP.LT.U32.AND P0, PT, R65, UR11, !P0 ;  /* 0x0000000b41007c0c */ /* 0x000fe2000c701070 */
[----:B------:R-:W0:Y:S01]  /*12c0*/  @P3 LDC.64 R26, c[0x0][0x390] ;  /* 0x0000e400ff1a3b82 */ /* 0x000e220000000a00 */
[----:B------:R-:W-:Y:S01]  /*12d0*/  ISETP.LT.U32.AND P1, PT, R67, UR11, !P1 ;  /* 0x0000000b43007c0c */ /* 0x000fe2000cf21070 */
[----:B------:R-:W-:Y:S01]  /*12e0*/  @P3 IMAD R71, R56, UR10, R69 ;  /* 0x0000000a38473c24 */ /* 0x000fe2000f8e0245 */
[----:B------:R2:W3:Y:S01]  /*12f0*/  @P2 LDG.E.CONSTANT R46, desc[UR8][R62.64] ;  /* 0x000000083e2e2981 */ /* 0x0004e2000c1e9900 */
[----:B------:R-:W-:Y:S01]  /*1300*/  MOV R48, RZ ;  /* 0x000000ff00307202 */ /* 0x000fe20000000f00 */
[----:B-1----:R-:W-:-:S03]  /*1310*/  @P2 IMAD.WIDE.U32 R28, R31, 0x4, R28 ;  /* 0x000000041f1c2825 */ /* 0x002fc600078e001c */
[----:B------:R-:W1:Y:S08]  /*1320*/  @P3 LDC.64 R30, c[0x0][0x398] ;  /* 0x0000e600ff1e3b82 */ /* 0x000e700000000a00 */
[----:B------:R-:W4:Y:S08]  /*1330*/  @P0 LDC.64 R32, c[0x0][0x390] ;  /* 0x0000e400ff200b82 */ /* 0x000f300000000a00 */
[----:B------:R-:W5:Y:S08]  /*1340*/  @P0 LDC.64 R34, c[0x0][0x398] ;  /* 0x0000e600ff220b82 */ /* 0x000f700000000a00 */
[----:B------:R-:W5:Y:S08]  /*1350*/  @P1 LDC.64 R36, c[0x0][0x390] ;  /* 0x0000e400ff241b82 */ /* 0x000f700000000a00 */
[----:B------:R-:W5:Y:S01]  /*1360*/  @P1 LDC.64 R38, c[0x0][0x398] ;  /* 0x0000e600ff261b82 */ /* 0x000f620000000a00 */
[----:B0-----:R-:W-:Y:S01]  /*1370*/  @P3 IMAD.WIDE.U32 R26, R71, 0x4, R26 ;  /* 0x00000004471a3825 */ /* 0x001fe200078e001a */
[----:B------:R-:W-:Y:S01]  /*1380*/  MOV R58, RZ ;  /* 0x000000ff003a7202 */ /* 0x000fe20000000f00 */
[----:B------:R0:W3:Y:S02]  /*1390*/  @P2 LDG.E.CONSTANT R48, desc[UR8][R28.64] ;  /* 0x000000081c302981 */ /* 0x0000e4000c1e9900 */
[----:B------:R-:W-:-:S02]  /*13a0*/  @P3 IMAD R69, R56, UR10, R69 ;  /* 0x0000000a38453c24 */ /* 0x000fc4000f8e0245 */
[----:B------:R-:W-:Y:S02]  /*13b0*/  HFMA2 R56, -RZ, RZ, 0, 0 ;  /* 0x00000000ff387431 */ /* 0x000fe400000001ff */
[C-C-:B--2---:R-:W-:Y:S02]  /*13c0*/  @P0 IMAD R63, R65.reuse, UR10, R52.reuse ;  /* 0x0000000a413f0c24 */ /* 0x144fe4000f8e0234 */
[----:B------:R-:W-:Y:S02]  /*13d0*/  @P0 IMAD R71, R65, UR10, R52 ;  /* 0x0000000a41470c24 */ /* 0x000fe4000f8e0234 */
[C-C-:B------:R-:W-:Y:S02]  /*13e0*/  @P1 IMAD R65, R67.reuse, UR10, R54.reuse ;  /* 0x0000000a43411c24 */ /* 0x140fe4000f8e0236 */
[----:B------:R-:W-:Y:S02]  /*13f0*/  @P1 IMAD R67, R67, UR10, R54 ;  /* 0x0000000a43431c24 */ /* 0x000fe4000f8e0236 */
[----:B------:R-:W-:-:S02]  /*1400*/  HFMA2 R54, -RZ, RZ, 0, 0 ;  /* 0x00000000ff367431 */ /* 0x000fc400000001ff */
[----:B-1----:R-:W-:Y:S01]  /*1410*/  @P3 IMAD.WIDE.U32 R30, R69, 0x4, R30 ;  /* 0x00000004451e3825 */ /* 0x002fe200078e001e */
[----:B------:R-:W-:Y:S02]  /*1420*/  MOV R52, RZ ;  /* 0x000000ff00347202 */ /* 0x000fe40000000f00 */
[----:B0-----:R-:W-:Y:S01]  /*1430*/  CS2R R28, SRZ ;  /* 0x00000000001c7805 */ /* 0x001fe2000001ff00 */
[----:B------:R0:W2:Y:S01]  /*1440*/  @P3 LDG.E.CONSTANT R56, desc[UR8][R26.64] ;  /* 0x000000081a383981 */ /* 0x0000a2000c1e9900 */
[----:B----4-:R-:W-:-:S03]  /*1450*/  @P0 IMAD.WIDE.U32 R32, R63, 0x4, R32 ;  /* 0x000000043f200825 */ /* 0x010fc600078e0020 */
[----:B------:R1:W4:Y:S01]  /*1460*/  @P3 LDG.E.CONSTANT R58, desc[UR8][R30.64] ;  /* 0x000000081e3a3981 */ /* 0x000322000c1e9900 */
[----:B-----5:R-:W-:-:S03]  /*1470*/  @P0 IMAD.WIDE.U32 R34, R71, 0x4, R34 ;  /* 0x0000000447220825 */ /* 0x020fc600078e0022 */
[----:B------:R5:W4:Y:S01]  /*1480*/  @P0 LDG.E.CONSTANT R54, desc[UR8][R32.64] ;  /* 0x0000000820360981 */ /* 0x000b22000c1e9900 */
[----:B------:R-:W-:-:S03]  /*1490*/  @P1 IMAD.WIDE.U32 R36, R65, 0x4, R36 ;  /* 0x0000000441241825 */ /* 0x000fc600078e0024 */
[----:B------:R5:W4:Y:S01]  /*14a0*/  @P0 LDG.E.CONSTANT R52, desc[UR8][R34.64] ;  /* 0x0000000822340981 */ /* 0x000b22000c1e9900 */
[----:B------:R-:W-:-:S03]  /*14b0*/  @P1 IMAD.WIDE.U32 R38, R67, 0x4, R38 ;  /* 0x0000000443261825 */ /* 0x000fc600078e0026 */
[----:B------:R5:W4:Y:S04]  /*14c0*/  @P1 LDG.E.CONSTANT R29, desc[UR8][R36.64] ;  /* 0x00000008241d1981 */ /* 0x000b28000c1e9900 */
[----:B------:R-:W4:Y:S01]  /*14d0*/  @P1 LDG.E.CONSTANT R28, desc[UR8][R38.64] ;  /* 0x00000008261c1981 */ /* 0x000f22000c1e9900 */
[C---:B0-----:R-:W-:Y:S02]  /*14e0*/  IMAD R26, R47.reuse, 0x104, R44 ;  /* 0x000001042f1a7824 */ /* 0x041fe400078e022c */
[----:B------:R-:W-:Y:S02]  /*14f0*/  IMAD R60, R47, 0x104, R42 ;  /* 0x000001042f3c7824 */ /* 0x000fe400078e022a */
[----:B------:R-:W-:Y:S01]  /*1500*/  IMAD R62, R61, 0x104, R44 ;  /* 0x000001043d3e7824 */ /* 0x000fe200078e022c */
[----:B------:R-:W-:Y:S01]  /*1510*/  LEA R27, R45, R26, 0x2 ;  /* 0x0000001a2d1b7211 */ /* 0x000fe200078e10ff */
[----:B------:R-:W-:-:S02]  /*1520*/  IMAD R26, R61, 0x104, R42 ;  /* 0x000001043d1a7824 */ /* 0x000fc400078e022a */
[----:B-1----:R-:W-:Y:S01]  /*1530*/  IMAD R30, R57, 0x104, R44 ;  /* 0x00000104391e7824 */ /* 0x002fe200078e022c */
[----:B------:R-:W-:Y:S01]  /*1540*/  LEA R45, R45, R60, 0x2 ;  /* 0x0000003c2d2d7211 */ /* 0x000fe200078e10ff */
[----:B-----5:R-:W-:Y:S01]  /*1550*/  IMAD R32, R57, 0x104, R42 ;  /* 0x0000010439207824 */ /* 0x020fe200078e022a */
[----:B------:R-:W-:Y:S01]  /*1560*/  LEA R31, R53, R62, 0x2 ;  /* 0x0000003e351f7211 */ /* 0x000fe200078e10ff */
[----:B------:R-:W-:Y:S01]  /*1570*/  IMAD R34, R51, 0x104, R44 ;  /* 0x0000010433227824 */ /* 0x000fe200078e022c */
[----:B------:R-:W-:Y:S01]  /*1580*/  LEA R53, R53, R26, 0x2 ;  /* 0x0000001a35357211 */ /* 0x000fe200078e10ff */
[----:B------:R-:W-:Y:S01]  /*1590*/  IMAD R36, R51, 0x104, R42 ;  /* 0x0000010433247824 */ /* 0x000fe200078e022a */
[C---:B------:R-:W-:Y:S02]  /*15a0*/  LEA R33, R59.reuse, R30, 0x2 ;  /* 0x0000001e3b217211 */ /* 0x040fe400078e10ff */
[----:B------:R-:W-:Y:S02]  /*15b0*/  LEA R59, R59, R32, 0x2 ;  /* 0x000000203b3b7211 */ /* 0x000fe400078e10ff */
[----:B------:R-:W-:-:S02]  /*15c0*/  LEA R34, R55, R34, 0x2 ;  /* 0x0000002237227211 */ /* 0x000fc400078e10ff */
[----:B------:R-:W-:Y:S02]  /*15d0*/  LEA R55, R55, R36, 0x2 ;  /* 0x0000002437377211 */ /* 0x000fe400078e10ff */
[----:B------:R-:W-:-:S04]  /*15e0*/  IADD3 R43, PT, PT, R43, UR7, RZ ;  /* 0x000000072b2b7c10 */ /* 0x000fc8000fffe0ff */
[----:B------:R-:W-:Y:S01]  /*15f0*/  ISETP.GE.U32.AND P0, PT, R43, 0x400, PT ;  /* 0x000004002b00780c */ /* 0x000fe20003f06070 */
[----:B---3--:R0:W-:Y:S04]  /*1600*/  STS [R27], R46 ;  /* 0x0000002e1b007388 */ /* 0x0081e80000000800 */
[----:B------:R0:W-:Y:S04]  /*1610*/  STS [R45], R48 ;  /* 0x000000302d007388 */ /* 0x0001e80000000800 */
[----:B--2---:R0:W-:Y:S04]  /*1620*/  STS [R31], R56 ;  /* 0x000000381f007388 */ /* 0x0041e80000000800 */
[----:B----4-:R0:W-:Y:S04]  /*1630*/  STS [R53], R58 ;  /* 0x0000003a35007388 */ /* 0x0101e80000000800 */
[----:B------:R0:W-:Y:S04]  /*1640*/  STS [R33], R54 ;  /* 0x0000003621007388 */ /* 0x0001e80000000800 */
[----:B------:R0:W-:Y:S04]  /*1650*/  STS [R59], R52 ;  /* 0x000000343b007388 */ /* 0x0001e80000000800 */
[----:B------:R0:W-:Y:S04]  /*1660*/  STS [R34], R29 ;  /* 0x0000001d22007388 */ /* 0x0001e80000000800 */
[----:B------:R0:W-:Y:S01]  /*1670*/  STS [R55], R28 ;  /* 0x0000001c37007388 */ /* 0x0001e20000000800 */
[----:B------:R-:W-:Y:S05]  /*1680*/  @!P0 BRA `(.L_x_523) ;  /* 0xfffffff8008c8947 */ /* 0x000fea000383ffff */
.L_x_522:
[----:B0--3--:R-:W-:Y:S05]  /*1690*/  BSYNC.RECONVERGENT B0 ;  /* 0x0000000000007941 */ /* 0x009fea0003800200 */
.L_x_521:
[----:B------:R-:W-:-:S04]  /*16a0*/  IADD3 R10, PT, PT, R10, 0x1, RZ ;  /* 0x000000010a0a7810 */ /* 0x000fc80007ffe0ff */
[----:B------:R-:W-:-:S13]  /*16b0*/  ISETP.NE.AND P0, PT, R10, UR6, PT ;  /* 0x000000060a007c0c */ /* 0x000fda000bf05270 */
[----:B------:R-:W-:Y:S05]  /*16c0*/  @P0 BRA `(.L_x_524) ;  /* 0xffffffec00480947 */ /* 0x000fea000383ffff */
.L_x_511:
[----:B------:R-:W-:Y:S01]  /*16d0*/  BAR.SYNC.DEFER_BLOCKING 0x0 ;  /* 0x0000000000007b1d */ /* 0x000fe20000010000 */
[----:B------:R-:W-:Y:S01]  /*16e0*/  UISETP.GE.U32.AND UP0, UPT, UR4, 0x10, UPT ;  /* 0x000000100400788c */ /* 0x000fe2000bf06070 */
[----:B----4-:R-:W-:Y:S01]  /*16f0*/  HFMA2 R53, -RZ, RZ, 0, 0 ;  /* 0x00000000ff357431 */ /* 0x010fe200000001ff */
[----:B------:R-:W-:Y:S01]  /*1700*/  MOV R43, RZ ;  /* 0x000000ff002b7202 */ /* 0x000fe20000000f00 */
[----:B--2---:R-:W-:Y:S01]  /*1710*/  HFMA2 R30, -RZ, RZ, 0, 0 ;  /* 0x00000000ff1e7431 */ /* 0x004fe200000001ff */
[----:B------:R-:W-:Y:S01]  /*1720*/  CS2R R40, SRZ ;  /* 0x0000000000287805 */ /* 0x000fe2000001ff00 */
[----:B-1----:R-:W-:Y:S01]  /*1730*/  HFMA2 R28, -RZ, RZ, 0, 0 ;  /* 0x00000000ff1c7431 */ /* 0x002fe200000001ff */
[----:B------:R-:W-:Y:S01]  /*1740*/  CS2R R64, SRZ ;  /* 0x0000000000407805 */ /* 0x000fe2000001ff00 */
[----:B------:R-:W-:Y:S01]  /*1750*/  HFMA2 R70, -RZ, RZ, 0, 0 ;  /* 0x00000000ff467431 */ /* 0x000fe200000001ff */
[----:B------:R-:W-:Y:S02]  /*1760*/  CS2R R54, SRZ ;  /* 0x0000000000367805 */ /* 0x000fe4000001ff00 */
[----:B------:R-:W-:-:S02]  /*1770*/  MOV R74, RZ ;  /* 0x000000ff004a7202 */ /* 0x000fc40000000f00 */
[----:B------:R-:W-:Y:S02]  /*1780*/  CS2R R60, SRZ ;  /* 0x00000000003c7805 */ /* 0x000fe4000001ff00 */
[----:B------:R-:W-:Y:S02]  /*1790*/  CS2R R46, SRZ ;  /* 0x00000000002e7805 */ /* 0x000fe4000001ff00 */
[----:B------:R-:W-:Y:S02]  /*17a0*/  CS2R R44, SRZ ;  /* 0x00000000002c7805 */ /* 0x000fe4000001ff00 */
[----:B------:R-:W-:Y:S02]  /*17b0*/  CS2R R62, SRZ ;  /* 0x00000000003e7805 */ /* 0x000fe4000001ff00 */
[----:B------:R-:W-:Y:S02]  /*17c0*/  MOV R66, RZ ;  /* 0x000000ff00427202 */ /* 0x000fe40000000f00 */
[----:B------:R-:W-:-:S02]  /*17d0*/  CS2R R68, SRZ ;  /* 0x0000000000447805 */ /* 0x000fc4000001ff00 */
[----:B------:R-:W-:Y:S02]  /*17e0*/  CS2R R26, SRZ ;  /* 0x00000000001a7805 */ /* 0x000fe4000001ff00 */
[----:B------:R-:W-:Y:S02]  /*17f0*/  CS2R R24, SRZ ;  /* 0x0000000000187805 */ /* 0x000fe4000001ff00 */
[----:B------:R-:W-:Y:S02]  /*1800*/  CS2R R58, SRZ ;  /* 0x00000000003a7805 */ /* 0x000fe4000001ff00 */
[----:B------:R-:W-:Y:S02]  /*1810*/  MOV R72, RZ ;  /* 0x000000ff00487202 */ /* 0x000fe40000000f00 */
[----:B------:R-:W-:Y:S01]  /*1820*/  CS2R R56, SRZ ;  /* 0x0000000000387805 */ /* 0x000fe2000001ff00 */
[----:B------:R-:W-:Y:S06]  /*1830*/  BRA.U !UP0, `(.L_x_525) ;  /* 0x0000003d08507547 */ /* 0x000fec000b800000 */
[----:B------:R-:W0:Y:S01]  /*1840*/  LDC R5, c[0x0][0x360] ;  /* 0x0000d800ff057b82 */ /* 0x000e220000000800 */
[----:B------:R-:W-:Y:S01]  /*1850*/  MOV R6, RZ ;  /* 0x000000ff00067202 */ /* 0x000fe20000000f00 */
[----:B------:R-:W1:Y:S01]  /*1860*/  LDCU UR4, c[0x0][0x3a4] ;  /* 0x00007480ff0477ac */ /* 0x000e620008000800 */
[----:B------:R-:W-:Y:S02]  /*1870*/  LOP3.LUT R13, R0, 0x3f, RZ, 0xc0, !PT ;  /* 0x0000003f000d7812 */ /* 0x000fe400078ec0ff */
[----:B------:R-:W-:Y:S02]  /*1880*/  MOV R53, RZ ;  /* 0x000000ff00357202 */ /* 0x000fe40000000f00 */
[----:B------:R-:W-:-:S04]  /*1890*/  LEA R13, R2, R13, 0x6 ;  /* 0x0000000d020d7211 */ /* 0x000fc800078e30ff */
[----:B-1----:R-:W-:Y:S01]  /*18a0*/  ISETP.GE.U32.AND P2, PT, R13, UR4, PT ;  /* 0x000000040d007c0c */ /* 0x002fe2000bf46070 */
[----:B0-----:R-:W0:Y:S01]  /*18b0*/  I2F.U32.RP R8, R5 ;  /* 0x0000000500087306 */ /* 0x001e220000209000 */
[----:B------:R-:W-:Y:S02]  /*18c0*/  IADD3 R48, PT, PT, R0, R5, RZ ;  /* 0x0000000500307210 */ /* 0x000fe40007ffe0ff */
[----:B------:R-:W-:Y:S02]  /*18d0*/  ISETP.NE.U32.AND P5, PT, R5, RZ, PT ;  /* 0x000000ff0500720c */ /* 0x000fe40003fa5070 */
[C---:B------:R-:W-:Y:S02]  /*18e0*/  ISETP.GE.U32.AND P0, PT, R48.reuse, 0x400, PT ;  /* 0x000004003000780c */ /* 0x040fe40003f06070 */
[----:B------:R-:W-:Y:S01]  /*18f0*/  VIMNMX.U32 R9, PT, PT, R48, 0x400, !PT ;  /* 0x0000040030097848 */ /* 0x000fe20007fe0000 */
[----:B0-----:R-:W0:Y:S02]  /*1900*/  MUFU.RCP R8, R8 ;  /* 0x0000000800087308 */ /* 0x001e240000001000 */
[----:B0-----:R-:W-:-:S06]  /*1910*/  IADD3 R7, PT, PT, R8, 0xffffffe, RZ ;  /* 0x0ffffffe08077810 */ /* 0x001fcc0007ffe0ff */
[----:B------:R-:W0:Y:S02]  /*1920*/  F2I.FTZ.U32.TRUNC.NTZ R7, R7 ;  /* 0x0000000700077305 */ /* 0x000e24000021f000 */
[----:B0-----:R-:W-:-:S05]  /*1930*/  IADD3 R4, PT, PT, RZ, -R7, RZ ;  /* 0x80000007ff047210 */ /* 0x001fca0007ffe0ff */
[----:B------:R-:W-:Y:S01]  /*1940*/  IMAD R11, R4, R5, RZ ;  /* 0x00000005040b7224 */ /* 0x000fe200078e02ff */
[----:B------:R-:W-:-:S03]  /*1950*/  SEL R4, RZ, 0x1, P0 ;  /* 0x00000001ff047807 */ /* 0x000fc60000000000 */
[----:B------:R-:W-:Y:S01]  /*1960*/  IMAD.HI.U32 R11, R7, R11, R6 ;  /* 0x0000000b070b7227 */ /* 0x000fe200078e0006 */
[----:B------:R-:W-:-:S05]  /*1970*/  IADD3 R6, PT, PT, R9, -R48, -R4 ;  /* 0x8000003009067210 */ /* 0x000fca0007ffe804 */
[----:B------:R-:W-:-:S05]  /*1980*/  IMAD.HI.U32 R11, R11, R6, RZ ;  /* 0x000000060b0b7227 */ /* 0x000fca00078e00ff */
[----:B------:R-:W-:-:S05]  /*1990*/  IADD3 R7, PT, PT, -R11, RZ, RZ ;  /* 0x000000ff0b077210 */ /* 0x000fca0007ffe1ff */
[----:B------:R-:W-:Y:S01]  /*19a0*/  IMAD R6, R5, R7, R6 ;  /* 0x0000000705067224 */ /* 0x000fe200078e0206 */
[----:B------:R-:W-:-:S04]  /*19b0*/  LOP3.LUT R7, R48, 0x3f, RZ, 0xc0, !PT ;  /* 0x0000003f30077812 */ /* 0x000fc800078ec0ff */
[----:B------:R-:W-:Y:S02]  /*19c0*/  ISETP.GE.U32.AND P0, PT, R6, R5, PT ;  /* 0x000000050600720c */ /* 0x000fe40003f06070 */
[----:B------:R-:W-:-:S04]  /*19d0*/  LEA R7, R2, R7, 0x6 ;  /* 0x0000000702077211 */ /* 0x000fc800078e30ff */
[----:B------:R-:W-:-:S07]  /*19e0*/  ISETP.GE.U32.AND P3, PT, R7, UR4, PT ;  /* 0x0000000407007c0c */ /* 0x000fce000bf66070 */
[-C--:B------:R-:W-:Y:S02]  /*19f0*/  @P0 IADD3 R6, PT, PT, R6, -R5.reuse, RZ ;  /* 0x8000000506060210 */ /* 0x080fe40007ffe0ff */
[----:B------:R-:W-:Y:S02]  /*1a00*/  @P0 IADD3 R11, PT, PT, R11, 0x1, RZ ;  /* 0x000000010b0b0810 */ /* 0x000fe40007ffe0ff */
[-C--:B------:R-:W-:Y:S02]  /*1a10*/  ISETP.GE.U32.AND P1, PT, R6, R5.reuse, PT ;  /* 0x000000050600720c */ /* 0x080fe40003f26070 */
[----:B------:R-:W-:-:S04]  /*1a20*/  IADD3 R6, PT, PT, R48, R5, RZ ;  /* 0x0000000530067210 */ /* 0x000fc80007ffe0ff */
[----:B------:R-:W-:-:S04]  /*1a30*/  LOP3.LUT R9, R6, 0x3f, RZ, 0xc0, !PT ;  /* 0x0000003f06097812 */ /* 0x000fc800078ec0ff */
[----:B------:R-:W-:-:S03]  /*1a40*/  LEA R9, R2, R9, 0x6 ;  /* 0x0000000902097211 */ /* 0x000fc600078e30ff */
[----:B------:R-:W-:Y:S02]  /*1a50*/  @P1 IADD3 R11, PT, PT, R11, 0x1, RZ ;  /* 0x000000010b0b1810 */ /* 0x000fe40007ffe0ff */
[----:B------:R-:W-:Y:S02]  /*1a60*/  @!P5 LOP3.LUT R11, RZ, R5, RZ, 0x33, !PT ;  /* 0x00000005ff0bd212 */ /* 0x000fe400078e33ff */
[----:B------:R-:W-:Y:S02]  /*1a70*/  ISETP.GE.U32.AND P4, PT, R9, UR4, PT ;  /* 0x0000000409007c0c */ /* 0x000fe4000bf86070 */
[----:B------:R-:W-:Y:S02]  /*1a80*/  IADD3 R6, PT, PT, R4, R11, RZ ;  /* 0x0000000b04067210 */ /* 0x000fe40007ffe0ff */
[----:B------:R-:W-:-:S09]  /*1a90*/  MOV R4, RZ ;  /* 0x000000ff00047202 */ /* 0x000fd20000000f00 */
.L_x_536:
        /* <DEDUP_REMOVED lines=8> */
[----:B------:R-:W-:Y:S01]  /*1b20*/  LOP3.LUT R12, R6, 0x3, RZ, 0xc0, !PT ;  /* 0x00000003060c7812 */ /* 0x000fe200078ec0ff */
[----:B------:R-:W-:Y:S01]  /*1b30*/  BSSY.RECONVERGENT B0, `(.L_x_527) ;  /* 0x0000040000007945 */ /* 0x000fe20003800200 */
[----:B------:R-:W-:Y:S02]  /*1b40*/  MOV R8, 0x400 ;  /* 0x0000040000087802 */ /* 0x000fe40000000f00 */
[----:B------:R-:W-:Y:S02]  /*1b50*/  ISETP.NE.AND P1, PT, R12, 0x3, PT ;  /* 0x000000030c00780c */ /* 0x000fe40003f25270 */
[----:B------:R-:W-:Y:S02]  /*1b60*/  MOV R32, R0 ;  /* 0x0000000000207202 */ /* 0x000fe40000000f00 */
[----:B0-----:R-:W-:-:S05]  /*1b70*/  LEA R8, R9, R8, 0x18 ;  /* 0x0000000809087211 */ /* 0x001fca00078ec0ff */
[----:B------:R-:W-:-:S04]  /*1b80*/  IMAD R13, R15, 0x1100, R8 ;  /* 0x000011000f0d7824 */ /* 0x000fc800078e0208 */
[----:B------:R-:W-:Y:S05]  /*1b90*/  @!P1 BRA `(.L_x_528) ;  /* 0x0000000000e49947 */ /* 0x000fea0003800000 */
[----:B------:R-:W0:Y:S01]  /*1ba0*/  LDC R10, c[0x0][0x3a8] ;  /* 0x0000ea00ff0a7b82 */ /* 0x000e220000000800 */
[----:B------:R-:W-:Y:S02]  /*1bb0*/  LOP3.LUT R8, R0, 0xf, RZ, 0xc0, !PT ;  /* 0x0000000f00087812 */ /* 0x000fe400078ec0ff */
[----:B------:R-:W-:Y:S02]  /*1bc0*/  SHF.R.U32.HI R16, RZ, 0x4, R0 ;  /* 0x00000004ff107819 */ /* 0x000fe40000011600 */
[----:B------:R-:W-:Y:S02]  /*1bd0*/  LEA R17, R7, R8, 0x4 ;  /* 0x0000000807117211 */ /* 0x000fe400078e20ff */
[----:B------:R-:W-:Y:S01]  /*1be0*/  LEA R14, R3, R16, 0x6 ;  /* 0x00000010030e7211 */ /* 0x000fe200078e30ff */
        /* <DEDUP_REMOVED lines=8> */
[----:B------:R-:W-:Y:S01]  /*1c70*/  SHF.L.U32 R49, R0, 0x2, RZ ;  /* 0x0000000200317819 */ /* 0x000fe200000006ff */
[----:B------:R-:W-:Y:S01]  /*1c80*/  IMAD R16, R16, 0x44, R13 ;  /* 0x0000004410107824 */ /* 0x000fe200078e020d */
[----:B------:R-:W-:Y:S02]  /*1c90*/  ISETP.NE.AND P0, PT, R12, RZ, PT ;  /* 0x000000ff0c00720c */ /* 0x000fe40003f05270 */
[----:B------:R-:W-:Y:S02]  /*1ca0*/  LOP3.LUT R49, R49, 0x3c, RZ, 0xc0, !PT ;  /* 0x0000003c31317812 */ /* 0x000fe400078ec0ff */
[----:B------:R-:W-:Y:S02]  /*1cb0*/  MOV R32, R48 ;  /* 0x0000003000207202 */ /* 0x000fe40000000f00 */
[----:B------:R-:W-:-:S05]  /*1cc0*/  IADD3 R17, PT, PT, R49, R16, RZ ;  /* 0x0000001031117210 */ /* 0x000fca0007ffe0ff */
[----:B--2---:R0:W-:Y:S02]  /*1cd0*/  STS [R17], R14 ;  /* 0x0000000e11007388 */ /* 0x0041e40000000800 */
[----:B------:R-:W-:Y:S05]  /*1ce0*/  @!P0 BRA `(.L_x_528) ;  /* 0x0000000000908947 */ /* 0x000fea0003800000 */
[----:B------:R-:W-:Y:S02]  /*1cf0*/  LOP3.LUT R8, R48, 0xf, RZ, 0xc0, !PT ;  /* 0x0000000f30087812 */ /* 0x000fe400078ec0ff */
[----:B------:R-:W-:Y:S02]  /*1d00*/  SHF.R.U32.HI R16, RZ, 0x4, R48 ;  /* 0x00000004ff107819 */ /* 0x000fe40000011630 */
[----:B0-----:R-:W-:Y:S02]  /*1d10*/  LEA R17, R7, R8, 0x4 ;  /* 0x0000000807117211 */ /* 0x001fe400078e20ff */
[----:B------:R-:W-:Y:S02]  /*1d20*/  LEA R14, R3, R16, 0x6 ;  /* 0x00000010030e7211 */ /* 0x000fe400078e30ff */
[----:B------:R-:W-:-:S04]  /*1d30*/  ISETP.GE.U32.AND P0, PT, R17, R10, PT ;  /* 0x0000000a1100720c */ /* 0x000fc80003f06070 */
[----:B------:R-:W-:-:S13]  /*1d40*/  ISETP.GE.U32.OR P0, PT, R14, R11, P0 ;  /* 0x0000000b0e00720c */ /* 0x000fda0000706470 */
[----:B------:R-:W0:Y:S01]  /*1d50*/  @!P0 LDC.64 R8, c[0x0][0x388] ;  /* 0x0000e200ff088b82 */ /* 0x000e220000000a00 */
[----:B------:R-:W-:Y:S01]  /*1d60*/  @!P0 IMAD R17, R14, R10, R17 ;  /* 0x0000000a0e118224 */ /* 0x000fe200078e0211 */
[----:B------:R-:W-:-:S03]  /*1d70*/  MOV R14, RZ ;  /* 0x000000ff000e7202 */ /* 0x000fc60000000f00 */
[----:B0-----:R-:W-:-:S05]  /*1d80*/  @!P0 IMAD.WIDE.U32 R8, R17, 0x4, R8 ;  /* 0x0000000411088825 */ /* 0x001fca00078e0008 */
[----:B------:R-:W2:Y:S01]  /*1d90*/  @!P0 LDG.E.CONSTANT R14, desc[UR8][R8.64] ;  /* 0x00000008080e8981 */ /* 0x000ea2000c1e9900 */
[----:B------:R-:W-:Y:S01]  /*1da0*/  SHF.L.U32 R17, R48, 0x2, RZ ;  /* 0x0000000230117819 */ /* 0x000fe200000006ff */
[----:B------:R-:W-:Y:S01]  /*1db0*/  IMAD R16, R16, 0x44, R13 ;  /* 0x0000004410107824 */ /* 0x000fe200078e020d */
[----:B------:R-:W-:Y:S02]  /*1dc0*/  ISETP.NE.AND P0, PT, R12, 0x1, PT ;  /* 0x000000010c00780c */ /* 0x000fe40003f05270 */
[----:B------:R-:W-:Y:S02]  /*1dd0*/  LOP3.LUT R17, R17, 0x3c, RZ, 0xc0, !PT ;  /* 0x0000003c11117812 */ /* 0x000fe400078ec0ff */
[----:B------:R-:W-:Y:S02]  /*1de0*/  IADD3 R32, PT, PT, R48, R5, RZ ;  /* 0x0000000530207210 */ /* 0x000fe40007ffe0ff */
[----:B------:R-:W-:-:S05]  /*1df0*/  IADD3 R17, PT, PT, R16, R17, RZ ;  /* 0x0000001110117210 */ /* 0x000fca0007ffe0ff */
[----:B--2---:R1:W-:Y:S02]  /*1e00*/  STS [R17], R14 ;  /* 0x0000000e11007388 */ /* 0x0043e40000000800 */
[----:B------:R-:W-:Y:S05]  /*1e10*/  @!P0 BRA `(.L_x_528) ;  /* 0x0000000000448947 */ /* 0x000fea0003800000 */
[----:B------:R-:W-:Y:S02]  /*1e20*/  LOP3.LUT R8, R32, 0xf, RZ, 0xc0, !PT ;  /* 0x0000000f20087812 */ /* 0x000fe400078ec0ff */
[----:B------:R-:W-:Y:S02]  /*1e30*/  SHF.R.U32.HI R16, RZ, 0x4, R32 ;  /* 0x00000004ff107819 */ /* 0x000fe40000011620 */
[----:B-1----:R-:W-:Y:S02]  /*1e40*/  LEA R17, R7, R8, 0x4 ;  /* 0x0000000807117211 */ /* 0x002fe400078e20ff */
[----:B------:R-:W-:Y:S02]  /*1e50*/  LEA R14, R3, R16, 0x6 ;  /* 0x00000010030e7211 */ /* 0x000fe400078e30ff */
[----:B------:R-:W-:-:S04]  /*1e60*/  ISETP.GE.U32.AND P0, PT, R17, R10, PT ;  /* 0x0000000a1100720c */ /* 0x000fc80003f06070 */
[----:B------:R-:W-:-:S13]  /*1e70*/  ISETP.GE.U32.OR P0, PT, R14, R11, P0 ;  /* 0x0000000b0e00720c */ /* 0x000fda0000706470 */
[----:B------:R-:W0:Y:S01]  /*1e80*/  @!P0 LDC.64 R8, c[0x0][0x388] ;  /* 0x0000e200ff088b82 */ /* 0x000e220000000a00 */
[----:B------:R-:W-:Y:S02]  /*1e90*/  @!P0 IMAD R11, R14, R10, R17 ;  /* 0x0000000a0e0b8224 */ /* 0x000fe400078e0211 */
[----:B------:R-:W-:Y:S02]  /*1ea0*/  HFMA2 R10, -RZ, RZ, 0, 0 ;  /* 0x00000000ff0a7431 */ /* 0x000fe400000001ff */
[----:B0-----:R-:W-:-:S05]  /*1eb0*/  @!P0 IMAD.WIDE.U32 R8, R11, 0x4, R8 ;  /* 0x000000040b088825 */ /* 0x001fca00078e0008 */
[----:B------:R-:W2:Y:S01]  /*1ec0*/  @!P0 LDG.E.CONSTANT R10, desc[UR8][R8.64] ;  /* 0x00000008080a8981 */ /* 0x000ea2000c1e9900 */
[----:B------:R-:W-:Y:S01]  /*1ed0*/  SHF.L.U32 R14, R32, 0x2, RZ ;  /* 0x00000002200e7819 */ /* 0x000fe200000006ff */
[----:B------:R-:W-:Y:S01]  /*1ee0*/  IMAD R11, R16, 0x44, R13 ;  /* 0x00000044100b7824 */ /* 0x000fe200078e020d */
[----:B------:R-:W-:Y:S02]  /*1ef0*/  IADD3 R32, PT, PT, R32, R5, RZ ;  /* 0x0000000520207210 */ /* 0x000fe40007ffe0ff */
[----:B------:R-:W-:-:S04]  /*1f00*/  LOP3.LUT R14, R14, 0x3c, RZ, 0xc0, !PT ;  /* 0x0000003c0e0e7812 */ /* 0x000fc800078ec0ff */
[----:B------:R-:W-:-:S05]  /*1f10*/  IADD3 R11, PT, PT, R11, R14, RZ ;  /* 0x0000000e0b0b7210 */ /* 0x000fca0007ffe0ff */
[----:B--2---:R2:W-:Y:S02]  /*1f20*/  STS [R11], R10 ;  /* 0x0000000a0b007388 */ /* 0x0045e40000000800 */
.L_x_528:
[----:B------:R-:W-:Y:S05]  /*1f30*/  BSYNC.RECONVERGENT B0 ;  /* 0x0000000000007941 */ /* 0x000fea0003800200 */
.L_x_527:
[----:B------:R-:W3:Y:S01]  /*1f40*/  S2R R9, SR_CgaCtaId ;  /* 0x0000000000097919 */ /* 0x000ee20000008800 */
[----:B------:R-:W-:Y:S01]  /*1f50*/  ISETP.GE.U32.AND P5, PT, R6, 0x3, PT ;  /* 0x000000030600780c */ /* 0x000fe20003fa6070 */
[----:B------:R-:W4:Y:S01]  /*1f60*/  LDCU UR4, c[0x0][0x3a8] ;  /* 0x00007500ff0477ac */ /* 0x000f220008000800 */
[----:B------:R-:W-:Y:S01]  /*1f70*/  MOV R8, 0x400 ;  /* 0x0000040000087802 */ /* 0x000fe20000000f00 */
[----:B------:R-:W-:Y:S01]  /*1f80*/  BSSY.RECONVERGENT B0, `(.L_x_529) ;  /* 0x0000049000007945 */ /* 0x000fe20003800200 */
[----:B------:R-:W0:Y:S02]  /*1f90*/  LDCU UR6, c[0x0][0x3a0] ;  /* 0x00007400ff0677ac */ /* 0x000e240008000800 */
[C---:B------:R-:W-:Y:S02]  /*1fa0*/  IADD3 R18, PT, PT, R8.reuse, 0x3300, RZ ;  /* 0x0000330008127810 */ /* 0x040fe40007ffe0ff */
[----:B------:R-:W-:Y:S02]  /*1fb0*/  IADD3 R16, PT, PT, R8, 0x63c0, RZ ;  /* 0x000063c008107810 */ /* 0x000fe40007ffe0ff */
[----:B---3--:R-:W-:-:S02]  /*1fc0*/  LEA R18, R9, R18, 0x18 ;  /* 0x0000001209127211 */ /* 0x008fc400078ec0ff */
[----:B------:R-:W-:Y:S01]  /*1fd0*/  LEA R16, R9, R16, 0x18 ;  /* 0x0000001009107211 */ /* 0x000fe200078ec0ff */
[----:B0---4-:R-:W-:Y:S06]  /*1fe0*/  @!P5 BRA `(.L_x_530) ;  /* 0x000000040008d947 */ /* 0x011fec0003800000 */
[C---:B-1----:R-:W-:Y:S01]  /*1ff0*/  LEA R14, R5.reuse, R32, 0x1 ;  /* 0x00000020050e7211 */ /* 0x042fe200078e08ff */
[----:B------:R-:W-:Y:S01]  /*2000*/  IMAD R20, R5, 0x3, R32 ;  /* 0x0000000305147824 */ /* 0x000fe200078e0220 */
[----:B------:R-:W-:-:S07]  /*2010*/  IADD3 R22, PT, PT, R32, R5, RZ ;  /* 0x0000000520167210 */ /* 0x000fce0007ffe0ff */
.L_x_531:
[----:B0-----:R-:W-:Y:S02]  /*2020*/  LOP3.LUT R52, R22, 0xf, RZ, 0xc0, !PT ;  /* 0x0000000f16347812 */ /* 0x001fe400078ec0ff */
[----:B------:R-:W-:Y:S02]  /*2030*/  SHF.R.U32.HI R36, RZ, 0x4, R22 ;  /* 0x00000004ff247819 */ /* 0x000fe40000011616 */
[----:B--2---:R-:W-:Y:S02]  /*2040*/  LEA R10, R7, R52, 0x4 ;  /* 0x00000034070a7211 */ /* 0x004fe400078e20ff */
[----:B------:R-:W-:Y:S02]  /*2050*/  LEA R11, R3, R36, 0x6 ;  /* 0x00000024030b7211 */ /* 0x000fe400078e30ff */
[----:B------:R-:W-:Y:S02]  /*2060*/  ISETP.GE.U32.AND P0, PT, R10, UR4, PT ;  /* 0x000000040a007c0c */ /* 0x000fe4000bf06070 */
[----:B------:R-:W-:-:S02]  /*2070*/  LOP3.LUT R42, R32, 0xf, RZ, 0xc0, !PT ;  /* 0x0000000f202a7812 */ /* 0x000fc400078ec0ff */
[----:B------:R-:W-:Y:S02]  /*2080*/  ISETP.GE.U32.OR P6, PT, R11, UR6, P0 ;  /* 0x000000060b007c0c */ /* 0x000fe400087c6470 */
[----:B------:R-:W-:Y:S02]  /*2090*/  SHF.R.U32.HI R34, RZ, 0x4, R32 ;  /* 0x00000004ff227819 */ /* 0x000fe40000011620 */
[----:B------:R-:W-:Y:S02]  /*20a0*/  LOP3.LUT R76, R14, 0xf, RZ, 0xc0, !PT ;  /* 0x0000000f0e4c7812 */ /* 0x000fe400078ec0ff */
[----:B------:R-:W-:Y:S02]  /*20b0*/  LEA R19, R3, R34, 0x6 ;  /* 0x0000002203137211 */ /* 0x000fe400078e30ff */
[----:B------:R-:W-:-:S05]  /*20c0*/  MOV R17, RZ ;  /* 0x000000ff00117202 */ /* 0x000fca0000000f00 */
[----:B------:R-:W0:Y:S01]  /*20d0*/  @!P6 LDC.64 R8, c[0x0][0x388] ;  /* 0x0000e200ff08eb82 */ /* 0x000e220000000a00 */
[----:B------:R-:W-:Y:S01]  /*20e0*/  @!P6 IMAD R11, R11, UR4, R10 ;  /* 0x000000040b0bec24 */ /* 0x000fe2000f8e020a */
[----:B------:R-:W-:-:S04]  /*20f0*/  LEA R10, R7, R42, 0x4 ;  /* 0x0000002a070a7211 */ /* 0x000fc800078e20ff */
[----:B------:R-:W-:-:S04]  /*2100*/  ISETP.GE.U32.AND P0, PT, R10, UR4, PT ;  /* 0x000000040a007c0c */ /* 0x000fc8000bf06070 */
[----:B------:R-:W-:Y:S02]  /*2110*/  ISETP.GE.U32.OR P0, PT, R19, UR6, P0 ;  /* 0x0000000613007c0c */ /* 0x000fe40008706470 */
[----:B------:R-:W-:Y:S02]  /*2120*/  LEA R23, R7, R76, 0x4 ;  /* 0x0000004c07177211 */ /* 0x000fe400078e20ff */
[----:B------:R-:W-:-:S04]  /*2130*/  SHF.R.U32.HI R38, RZ, 0x4, R14 ;  /* 0x00000004ff267819 */ /* 0x000fc8000001160e */
[----:B------:R-:W-:Y:S01]  /*2140*/  LEA R21, R3, R38, 0x6 ;  /* 0x0000002603157211 */ /* 0x000fe200078e30ff */
[----:B0-----:R-:W-:-:S05]  /*2150*/  @!P6 IMAD.WIDE.U32 R8, R11, 0x4, R8 ;  /* 0x000000040b08e825 */ /* 0x001fca00078e0008 */
[----:B------:R0:W2:Y:S01]  /*2160*/  @!P6 LDG.E.CONSTANT R17, desc[UR8][R8.64] ;  /* 0x000000080811e981 */ /* 0x0000a2000c1e9900 */
[----:B------:R-:W-:Y:S01]  /*2170*/  ISETP.GE.U32.AND P6, PT, R23, UR4, PT ;  /* 0x0000000417007c0c */ /* 0x000fe2000bfc6070 */
[----:B------:R-:W-:Y:S02]  /*2180*/  @!P0 IMAD R19, R19, UR4, R10 ;  /* 0x0000000413138c24 */ /* 0x000fe4000f8e020a */
[----:B------:R-:W1:Y:S01]  /*2190*/  @!P0 LDC.64 R10, c[0x0][0x388] ;  /* 0x0000e200ff0a8b82 */ /* 0x000e620000000a00 */
[----:B------:R-:W-:-:S13]  /*21a0*/  ISETP.GE.U32.OR P6, PT, R21, UR6, P6 ;  /* 0x0000000615007c0c */ /* 0x000fda000b7c6470 */
[----:B0-----:R-:W0:Y:S01]  /*21b0*/  @!P6 LDC.64 R8, c[0x0][0x388] ;  /* 0x0000e200ff08eb82 */ /* 0x001e220000000a00 */
[----:B------:R-:W-:Y:S02]  /*21c0*/  @!P6 IMAD R21, R21, UR4, R23 ;  /* 0x000000041515ec24 */ /* 0x000fe4000f8e0217 */
[----:B-1----:R-:W-:-:S04]  /*21d0*/  @!P0 IMAD.WIDE.U32 R10, R19, 0x4, R10 ;  /* 0x00000004130a8825 */ /* 0x002fc800078e000a */
[----:B------:R-:W-:Y:S01]  /*21e0*/  HFMA2 R19, -RZ, RZ, 0, 0 ;  /* 0x00000000ff137431 */ /* 0x000fe200000001ff */
[----:B------:R-:W-:Y:S02]  /*21f0*/  LOP3.LUT R29, R20, 0xf, RZ, 0xc0, !PT ;  /* 0x0000000f141d7812 */ /* 0x000fe400078ec0ff */
[----:B------:R-:W-:-:S03]  /*2200*/  SHF.R.U32.HI R23, RZ, 0x4, R20 ;  /* 0x00000004ff177819 */ /* 0x000fc60000011614 */
[----:B------:R0:W3:Y:S01]  /*2210*/  @!P0 LDG.E.CONSTANT R19, desc[UR8][R10.64] ;  /* 0x000000080a138981 */ /* 0x0000e2000c1e9900 */
[----:B------:R-:W-:Y:S01]  /*2220*/  LEA R31, R3, R23, 0x6 ;  /* 0x00000017031f7211 */ /* 0x000fe200078e30ff */
[----:B0-----:R-:W-:Y:S01]  /*2230*/  @!P6 IMAD.WIDE.U32 R10, R21, 0x4, R8 ;  /* 0x00000004150ae825 */ /* 0x001fe200078e0008 */
[----:B------:R-:W-:Y:S02]  /*2240*/  LEA R8, R7, R29, 0x4 ;  /* 0x0000001d07087211 */ /* 0x000fe400078e20ff */
[----:B------:R-:W-:Y:S02]  /*2250*/  MOV R21, RZ ;  /* 0x000000ff00157202 */ /* 0x000fe40000000f00 */
[----:B------:R-:W-:-:S04]  /*2260*/  ISETP.GE.U32.AND P0, PT, R8, UR4, PT ;  /* 0x0000000408007c0c */ /* 0x000fc8000bf06070 */
[----:B------:R-:W-:Y:S01]  /*2270*/  ISETP.GE.U32.OR P0, PT, R31, UR6, P0 ;  /* 0x000000061f007c0c */ /* 0x000fe20008706470 */
[----:B------:R0:W4:-:S12]  /*2280*/  @!P6 LDG.E.CONSTANT R21, desc[UR8][R10.64] ;  /* 0x000000080a15e981 */ /* 0x000118000c1e9900 */
[----:B------:R-:W-:Y:S02]  /*2290*/  @!P0 IMAD R31, R31, UR4, R8 ;  /* 0x000000041f1f8c24 */ /* 0x000fe4000f8e0208 */
[----:B------:R-:W1:Y:S02]  /*22a0*/  @!P0 LDC.64 R8, c[0x0][0x388] ;  /* 0x0000e200ff088b82 */ /* 0x000e640000000a00 */
[----:B-1----:R-:W-:-:S04]  /*22b0*/  @!P0 IMAD.WIDE.U32 R8, R31, 0x4, R8 ;  /* 0x000000041f088825 */ /* 0x002fc800078e0008 */
[----:B------:R-:W-:-:S06]  /*22c0*/  HFMA2 R31, -RZ, RZ, 0, 0 ;  /* 0x00000000ff1f7431 */ /* 0x000fcc00000001ff */
[----:B------:R-:W5:Y:S01]  /*22d0*/  @!P0 LDG.E.CONSTANT R31, desc[UR8][R8.64] ;  /* 0x00000008081f8981 */ /* 0x000f62000c1e9900 */
[----:B0-----:R-:W-:Y:S01]  /*22e0*/  IMAD R11, R34, 0x44, R13 ;  /* 0x00000044220b7824 */ /* 0x001fe200078e020d */
[C---:B------:R-:W-:Y:S01]  /*22f0*/  IADD3 R32, PT, PT, R5.reuse, R32, R5 ;  /* 0x0000002005207210 */ /* 0x040fe20007ffe005 */
[--C-:B------:R-:W-:Y:S01]  /*2300*/  IMAD R33, R38, 0x44, R13.reuse ;  /* 0x0000004426217824 */ /* 0x100fe200078e020d */
[----:B------:R-:W-:Y:S01]  /*2310*/  LEA R14, R5, R14, 0x2 ;  /* 0x0000000e050e7211 */ /* 0x000fe200078e10ff */
[--C-:B------:R-:W-:Y:S01]  /*2320*/  IMAD R10, R23, 0x44, R13.reuse ;  /* 0x00000044170a7824 */ /* 0x100fe200078e020d */
[----:B------:R-:W-:Y:S01]  /*2330*/  LEA R42, R42, R11, 0x2 ;  /* 0x0000000b2a2a7211 */ /* 0x000fe200078e10ff */
[----:B------:R-:W-:Y:S01]  /*2340*/  IMAD R11, R36, 0x44, R13 ;  /* 0x00000044240b7824 */ /* 0x000fe200078e020d */
[----:B------:R-:W-:Y:S02]  /*2350*/  LEA R76, R76, R33, 0x2 ;  /* 0x000000214c4c7211 */ /* 0x000fe400078e10ff */
[----:B------:R-:W-:-:S02]  /*2360*/  LEA R10, R29, R10, 0x2 ;  /* 0x0000000a1d0a7211 */ /* 0x000fc400078e10ff */
[----:B------:R-:W-:Y:S02]  /*2370*/  LEA R52, R52, R11, 0x2 ;  /* 0x0000000b34347211 */ /* 0x000fe400078e10ff */
[C---:B------:R-:W-:Y:S02]  /*2380*/  IADD3 R32, PT, PT, R5.reuse, R32, R5 ;  /* 0x0000002005207210 */ /* 0x040fe40007ffe005 */
[C---:B------:R-:W-:Y:S02]  /*2390*/  LEA R20, R5.reuse, R20, 0x2 ;  /* 0x0000001405147211 */ /* 0x040fe400078e10ff */
[----:B------:R-:W-:Y:S02]  /*23a0*/  ISETP.GE.U32.AND P0, PT, R32, 0x400, PT ;  /* 0x000004002000780c */ /* 0x000fe40003f06070 */
[----:B------:R-:W-:Y:S01]  /*23b0*/  LEA R22, R5, R22, 0x2 ;  /* 0x0000001605167211 */ /* 0x000fe200078e10ff */
[----:B---3--:R0:W-:Y:S04]  /*23c0*/  STS [R42], R19 ;  /* 0x000000132a007388 */ /* 0x0081e80000000800 */
[----:B--2---:R0:W-:Y:S04]  /*23d0*/  STS [R52], R17 ;  /* 0x0000001134007388 */ /* 0x0041e80000000800 */
[----:B----4-:R0:W-:Y:S04]  /*23e0*/  STS [R76], R21 ;  /* 0x000000154c007388 */ /* 0x0101e80000000800 */
[----:B-----5:R0:W-:Y:S01]  /*23f0*/  STS [R10], R31 ;  /* 0x0000001f0a007388 */ /* 0x0201e20000000800 */
[----:B------:R-:W-:Y:S05]  /*2400*/  @!P0 BRA `(.L_x_531) ;  /* 0xfffffffc00048947 */ /* 0x000fea000383ffff */
.L_x_530:
[----:B------:R-:W-:Y:S05]  /*2410*/  BSYNC.RECONVERGENT B0 ;  /* 0x0000000000007941 */ /* 0x000fea0003800200 */
.L_x_529:
[----:B------:R-:W-:Y:S01]  /*2420*/  BSSY.RECONVERGENT B0, `(.L_x_532) ;  /* 0x0000056000007945 */ /* 0x000fe20003800200 */
[C---:B-1----:R-:W-:Y:S02]  /*2430*/  IMAD R14, R15.reuse, 0x1040, R18 ;  /* 0x000010400f0e7824 */ /* 0x042fe400078e0212 */
[----:B------:R-:W-:Y:S01]  /*2440*/  IMAD R15, R15, 0x1040, R16 ;  /* 0x000010400f0f7824 */ /* 0x000fe200078e0210 */
[----:B------:R-:W-:Y:S01]  /*2450*/  MOV R16, R0 ;  /* 0x0000000000107202 */ /* 0x000fe20000000f00 */
[----:B------:R-:W-:Y:S06]  /*2460*/  @!P1 BRA `(.L_x_533) ;  /* 0x0000000400449947 */ /* 0x000fec0003800000 */
[----:B------:R-:W1:Y:S01]  /*2470*/  LDC R13, c[0x0][0x3a8] ;  /* 0x0000ea00ff0d7b82 */ /* 0x000e620000000800 */
[----:B------:R-:W-:Y:S02]  /*2480*/  SHF.R.U32.HI R20, RZ, 0x6, R0 ;  /* 0x00000006ff147819 */ /* 0x000fe40000011600 */
[----:B------:R-:W-:Y:S02]  /*2490*/  LOP3.LUT R23, R0, 0x3f, RZ, 0xc0, !PT ;  /* 0x0000003f00177812 */ /* 0x000fe400078ec0ff */
[----:B------:R-:W-:-:S04]  /*24a0*/  LEA R16, R7, R20, 0x4 ;  /* 0x0000001407107211 */ /* 0x000fc800078e20ff */
[----:B-1----:R-:W-:-:S13]  /*24b0*/  ISETP.LT.U32.AND P0, PT, R16, R13, !P2 ;  /* 0x0000000d1000720c */ /* 0x002fda0005701070 */
[----:B------:R-:W1:Y:S01]  /*24c0*/  @P0 LDC R18, c[0x0][0x3a4] ;  /* 0x0000e900ff120b82 */ /* 0x000e620000000800 */
[CC--:B0-----:R-:W-:Y:S02]  /*24d0*/  @P0 LEA R17, R2.reuse, R23.reuse, 0x6 ;  /* 0x0000001702110211 */ /* 0x0c1fe400078e30ff */
[----:B------:R-:W-:-:S05]  /*24e0*/  @P0 LEA R19, R2, R23, 0x6 ;  /* 0x0000001702130211 */ /* 0x000fca00078e30ff */
[----:B--2---:R-:W0:Y:S08]  /*24f0*/  @P0 LDC.64 R10, c[0x0][0x390] ;  /* 0x0000e400ff0a0b82 */ /* 0x004e300000000a00 */
[----:B------:R-:W2:Y:S08]  /*2500*/  @P0 LDC R21, c[0x0][0x3a4] ;  /* 0x0000e900ff150b82 */ /* 0x000eb00000000800 */
[----:B------:R-:W3:Y:S01]  /*2510*/  @P0 LDC.64 R8, c[0x0][0x398] ;  /* 0x0000e600ff080b82 */ /* 0x000ee20000000a00 */
[----:B-1----:R-:W-:-:S04]  /*2520*/  @P0 IMAD R17, R16, R18, R17 ;  /* 0x0000001210110224 */ /* 0x002fc800078e0211 */
[----:B0-----:R-:W-:-:S04]  /*2530*/  @P0 IMAD.WIDE.U32 R10, R17, 0x4, R10 ;  /* 0x00000004110a0825 */ /* 0x001fc800078e000a */
[----:B------:R-:W-:Y:S02]  /*2540*/  HFMA2 R17, -RZ, RZ, 0, 0 ;  /* 0x00000000ff117431 */ /* 0x000fe400000001ff */
[----:B--2---:R-:W-:-:S04]  /*2550*/  @P0 IMAD R19, R16, R21, R19 ;  /* 0x0000001510130224 */ /* 0x004fc800078e0213 */
[----:B------:R-:W2:Y:S01]  /*2560*/  @P0 LDG.E.CONSTANT R17, desc[UR8][R10.64] ;  /* 0x000000080a110981 */ /* 0x000ea2000c1e9900 */
[----:B---3--:R-:W-:Y:S01]  /*2570*/  @P0 IMAD.WIDE.U32 R8, R19, 0x4, R8 ;  /* 0x0000000413080825 */ /* 0x008fe200078e0008 */
[----:B------:R-:W-:-:S06]  /*2580*/  MOV R19, RZ ;  /* 0x000000ff00137202 */ /* 0x000fcc0000000f00 */
[----:B------:R-:W3:Y:S01]  /*2590*/  @P0 LDG.E.CONSTANT R19, desc[UR8][R8.64] ;  /* 0x0000000808130981 */ /* 0x000ee2000c1e9900 */
[C---:B------:R-:W-:Y:S02]  /*25a0*/  IMAD R16, R20.reuse, 0x104, R14 ;  /* 0x0000010414107824 */ /* 0x040fe400078e020e */
[----:B------:R-:W-:-:S03]  /*25b0*/  IMAD R20, R20, 0x104, R15 ;  /* 0x0000010414147824 */ /* 0x000fc600078e020f */
[C---:B------:R-:W-:Y:S02]  /*25c0*/  LEA R18, R23.reuse, R16, 0x2 ;  /* 0x0000001017127211 */ /* 0x040fe400078e10ff */
[----:B------:R-:W-:Y:S02]  /*25d0*/  LEA R20, R23, R20, 0x2 ;  /* 0x0000001417147211 */ /* 0x000fe400078e10ff */
[----:B------:R-:W-:Y:S02]  /*25e0*/  ISETP.NE.AND P0, PT, R12, RZ, PT ;  /* 0x000000ff0c00720c */ /* 0x000fe40003f05270 */
[----:B------:R-:W-:Y:S01]  /*25f0*/  MOV R16, R48 ;  /* 0x0000003000107202 */ /* 0x000fe20000000f00 */
[----:B--2---:R1:W-:Y:S04]  /*2600*/  STS [R18], R17 ;  /* 0x0000001112007388 */ /* 0x0043e80000000800 */
[----:B---3--:R1:W-:Y:S06]  /*2610*/  STS [R20], R19 ;  /* 0x0000001314007388 */ /* 0x0083ec0000000800 */
[----:B------:R-:W-:Y:S05]  /*2620*/  @!P0 BRA `(.L_x_533) ;  /* 0x0000000000d48947 */ /* 0x000fea0003800000 */
[----:B------:R-:W-:Y:S02]  /*2630*/  SHF.R.U32.HI R16, RZ, 0x6, R48 ;  /* 0x00000006ff107819 */ /* 0x000fe40000011630 */
[----:B------:R-:W-:Y:S02]  /*2640*/  LOP3.LUT R23, R48, 0x3f, RZ, 0xc0, !PT ;  /* 0x0000003f30177812 */ /* 0x000fe400078ec0ff */
[----:B-1----:R-:W-:-:S04]  /*2650*/  LEA R18, R7, R16, 0x4 ;  /* 0x0000001007127211 */ /* 0x002fc800078e20ff */
[----:B------:R-:W-:-:S13]  /*2660*/  ISETP.LT.U32.AND P0, PT, R18, R13, !P3 ;  /* 0x0000000d1200720c */ /* 0x000fda0005f01070 */
[----:B------:R-:W0:Y:S01]  /*2670*/  @P0 LDC R19, c[0x0][0x3a4] ;  /* 0x0000e900ff130b82 */ /* 0x000e220000000800 */
[CC--:B------:R-:W-:Y:S02]  /*2680*/  @P0 LEA R17, R2.reuse, R23.reuse, 0x6 ;  /* 0x0000001702110211 */ /* 0x0c0fe400078e30ff */
[----:B------:R-:W-:-:S05]  /*2690*/  @P0 LEA R21, R2, R23, 0x6 ;  /* 0x0000001702150211 */ /* 0x000fca00078e30ff */
[----:B------:R-:W1:Y:S08]  /*26a0*/  @P0 LDC R20, c[0x0][0x3a4] ;  /* 0x0000e900ff140b82 */ /* 0x000e700000000800 */
[----:B------:R-:W2:Y:S08]  /*26b0*/  @P0 LDC.64 R10, c[0x0][0x390] ;  /* 0x0000e400ff0a0b82 */ /* 0x000eb00000000a00 */
[----:B------:R-:W3:Y:S01]  /*26c0*/  @P0 LDC.64 R8, c[0x0][0x398] ;  /* 0x0000e600ff080b82 */ /* 0x000ee20000000a00 */
[C---:B0-----:R-:W-:Y:S01]  /*26d0*/  @P0 IMAD R17, R18.reuse, R19, R17 ;  /* 0x0000001312110224 */ /* 0x041fe200078e0211 */
[----:B------:R-:W-:Y:S01]  /*26e0*/  MOV R19, RZ ;  /* 0x000000ff00137202 */ /* 0x000fe20000000f00 */
[----:B-1----:R-:W-:-:S02]  /*26f0*/  @P0 IMAD R21, R18, R20, R21 ;  /* 0x0000001412150224 */ /* 0x002fc400078e0215 */
[----:B--2---:R-:W-:Y:S01]  /*2700*/  @P0 IMAD.WIDE.U32 R10, R17, 0x4, R10 ;  /* 0x00000004110a0825 */ /* 0x004fe200078e000a */
[----:B------:R-:W-:-:S06]  /*2710*/  MOV R17, RZ ;  /* 0x000000ff00117202 */ /* 0x000fcc0000000f00 */
[----:B------:R-:W2:Y:S01]  /*2720*/  @P0 LDG.E.CONSTANT R17, desc[UR8][R10.64] ;  /* 0x000000080a110981 */ /* 0x000ea2000c1e9900 */
[----:B---3--:R-:W-:-:S05]  /*2730*/  @P0 IMAD.WIDE.U32 R8, R21, 0x4, R8 ;  /* 0x0000000415080825 */ /* 0x008fca00078e0008 */
[----:B------:R-:W3:Y:S01]  /*2740*/  @P0 LDG.E.CONSTANT R19, desc[UR8][R8.64] ;  /* 0x0000000808130981 */ /* 0x000ee2000c1e9900 */
[C---:B------:R-:W-:Y:S02]  /*2750*/  IMAD R18, R16.reuse, 0x104, R14 ;  /* 0x0000010410127824 */ /* 0x040fe400078e020e */
[----:B------:R-:W-:-:S03]  /*2760*/  IMAD R16, R16, 0x104, R15 ;  /* 0x0000010410107824 */ /* 0x000fc600078e020f */
[C---:B------:R-:W-:Y:S02]  /*2770*/  LEA R18, R23.reuse, R18, 0x2 ;  /* 0x0000001217127211 */ /* 0x040fe400078e10ff */
[----:B------:R-:W-:Y:S02]  /*2780*/  LEA R20, R23, R16, 0x2 ;  /* 0x0000001017147211 */ /* 0x000fe400078e10ff */
[----:B------:R-:W-:Y:S02]  /*2790*/  ISETP.NE.AND P0, PT, R12, 0x1, PT ;  /* 0x000000010c00780c */ /* 0x000fe40003f05270 */
[----:B------:R-:W-:-:S04]  /*27a0*/  IADD3 R22, PT, PT, R48, R5, RZ ;  /* 0x0000000530167210 */ /* 0x000fc80007ffe0ff */
[----:B------:R-:W-:Y:S01]  /*27b0*/  MOV R16, R22 ;  /* 0x0000001600107202 */ /* 0x000fe20000000f00 */
[----:B--2---:R4:W-:Y:S04]  /*27c0*/  STS [R18], R17 ;  /* 0x0000001112007388 */ /* 0x0049e80000000800 */
[----:B---3--:R4:W-:Y:S02]  /*27d0*/  STS [R20], R19 ;  /* 0x0000001314007388 */ /* 0x0089e40000000800 */
[----:B------:R-:W-:Y:S05]  /*27e0*/  @!P0 BRA `(.L_x_533) ;  /* 0x0000000000648947 */ /* 0x000fea0003800000 */
[----:B------:R-:W-:Y:S02]  /*27f0*/  SHF.R.U32.HI R12, RZ, 0x6, R22 ;  /* 0x00000006ff0c7819 */ /* 0x000fe40000011616 */
[----:B------:R-:W-:Y:S02]  /*2800*/  LOP3.LUT R21, R22, 0x3f, RZ, 0xc0, !PT ;  /* 0x0000003f16157812 */ /* 0x000fe400078ec0ff */
[----:B------:R-:W-:-:S04]  /*2810*/  LEA R16, R7, R12, 0x4 ;  /* 0x0000000c07107211 */ /* 0x000fc800078e20ff */
[----:B------:R-:W-:-:S13]  /*2820*/  ISETP.LT.U32.AND P0, PT, R16, R13, !P4 ;  /* 0x0000000d1000720c */ /* 0x000fda0006701070 */
[----:B----4-:R-:W0:Y:S01]  /*2830*/  @P0 LDC R17, c[0x0][0x3a4] ;  /* 0x0000e900ff110b82 */ /* 0x010e220000000800 */
[CC--:B------:R-:W-:Y:S02]  /*2840*/  @P0 LEA R13, R2.reuse, R21.reuse, 0x6 ;  /* 0x00000015020d0211 */ /* 0x0c0fe400078e30ff */
[----:B------:R-:W-:-:S05]  /*2850*/  @P0 LEA R19, R2, R21, 0x6 ;  /* 0x0000001502130211 */ /* 0x000fca00078e30ff */
[----:B------:R-:W1:Y:S08]  /*2860*/  @P0 LDC.64 R10, c[0x0][0x390] ;  /* 0x0000e400ff0a0b82 */ /* 0x000e700000000a00 */
[----:B------:R-:W2:Y:S08]  /*2870*/  @P0 LDC R18, c[0x0][0x3a4] ;  /* 0x0000e900ff120b82 */ /* 0x000eb00000000800 */
[----:B------:R-:W3:Y:S01]  /*2880*/  @P0 LDC.64 R8, c[0x0][0x398] ;  /* 0x0000e600ff080b82 */ /* 0x000ee20000000a00 */
[----:B0-----:R-:W-:Y:S01]  /*2890*/  @P0 IMAD R13, R16, R17, R13 ;  /* 0x00000011100d0224 */ /* 0x001fe200078e020d */
[----:B------:R-:W-:-:S03]  /*28a0*/  MOV R17, RZ ;  /* 0x000000ff00117202 */ /* 0x000fc60000000f00 */
[----:B-1----:R-:W-:-:S04]  /*28b0*/  @P0 IMAD.WIDE.U32 R10, R13, 0x4, R10 ;  /* 0x000000040d0a0825 */ /* 0x002fc800078e000a */
[----:B------:R-:W-:Y:S02]  /*28c0*/  HFMA2 R13, -RZ, RZ, 0, 0 ;  /* 0x00000000ff0d7431 */ /* 0x000fe400000001ff */
[----:B--2---:R-:W-:-:S04]  /*28d0*/  @P0 IMAD R19, R16, R18, R19 ;  /* 0x0000001210130224 */ /* 0x004fc800078e0213 */
[----:B------:R-:W2:Y:S01]  /*28e0*/  @P0 LDG.E.CONSTANT R13, desc[UR8][R10.64] ;  /* 0x000000080a0d0981 */ /* 0x000ea2000c1e9900 */
[----:B---3--:R-:W-:-:S05]  /*28f0*/  @P0 IMAD.WIDE.U32 R8, R19, 0x4, R8 ;  /* 0x0000000413080825 */ /* 0x008fca00078e0008 */
[----:B------:R-:W3:Y:S01]  /*2900*/  @P0 LDG.E.CONSTANT R17, desc[UR8][R8.64] ;  /* 0x0000000808110981 */ /* 0x000ee2000c1e9900 */
[C---:B------:R-:W-:Y:S02]  /*2910*/  IMAD R16, R12.reuse, 0x104, R14 ;  /* 0x000001040c107824 */ /* 0x040fe400078e020e */
[----:B------:R-:W-:-:S03]  /*2920*/  IMAD R18, R12, 0x104, R15 ;  /* 0x000001040c127824 */ /* 0x000fc600078e020f */
[C---:B------:R-:W-:Y:S02]  /*2930*/  LEA R12, R21.reuse, R16, 0x2 ;  /* 0x00000010150c7211 */ /* 0x040fe400078e10ff */
[----:B------:R-:W-:Y:S02]  /*2940*/  LEA R18, R21, R18, 0x2 ;  /* 0x0000001215127211 */ /* 0x000fe400078e10ff */
[----:B------:R-:W-:Y:S01]  /*2950*/  IADD3 R16, PT, PT, R22, R5, RZ ;  /* 0x0000000516107210 */ /* 0x000fe20007ffe0ff */
[----:B--2---:R0:W-:Y:S04]  /*2960*/  STS [R12], R13 ;  /* 0x0000000d0c007388 */ /* 0x0041e80000000800 */
[----:B---3--:R0:W-:Y:S02]  /*2970*/  STS [R18], R17 ;  /* 0x0000001112007388 */ /* 0x0081e40000000800 */
.L_x_533:
[----:B------:R-:W-:Y:S05]  /*2980*/  BSYNC.RECONVERGENT B0 ;  /* 0x0000000000007941 */ /* 0x000fea0003800200 */
.L_x_532:
[----:B------:R-:W3:Y:S01]  /*2990*/  LDCU UR4, c[0x0][0x3a4] ;  /* 0x00007480ff0477ac */ /* 0x000ee20008000800 */
[----:B------:R-:W-:Y:S01]  /*29a0*/  BSSY.RECONVERGENT B0, `(.L_x_526) ;  /* 0x0000060000007945 */ /* 0x000fe20003800200 */
[----:B------:R-:W0:Y:S03]  /*29b0*/  LDCU UR6, c[0x0][0x3a8] ;  /* 0x00007500ff0677ac */ /* 0x000e260008000800 */
[----:B------:R-:W-:Y:S05]  /*29c0*/  @!P5 BRA `(.L_x_534) ;  /* 0x000000040074d947 */ /* 0x000fea0003800000 */
.L_x_535:
[----:B0-----:R-:W-:Y:S01]  /*29d0*/  LOP3.LUT R31, R16, 0x3f, RZ, 0xc0, !PT ;  /* 0x0000003f101f7812 */ /* 0x001fe200078ec0ff */
[----:B------:R-:W-:Y:S01]  /*29e0*/  HFMA2 R35, -RZ, RZ, 0, 0 ;  /* 0x00000000ff237431 */ /* 0x000fe200000001ff */
[----:B------:R-:W-:Y:S02]  /*29f0*/  SHF.R.U32.HI R34, RZ, 0x6, R16 ;  /* 0x00000006ff227819 */ /* 0x000fe40000011610 */
[----:B------:R-:W-:Y:S02]  /*2a00*/  IADD3 R16, PT, PT, R5, R16, RZ ;  /* 0x0000001005107210 */ /* 0x000fe40007ffe0ff */
[----:B-1--4-:R-:W-:Y:S02]  /*2a10*/  LEA R17, R2, R31, 0x6 ;  /* 0x0000001f02117211 */ /* 0x012fe400078e30ff */
[----:B------:R-:W-:Y:S02]  /*2a20*/  LOP3.LUT R33, R16, 0x3f, RZ, 0xc0, !PT ;  /* 0x0000003f10217812 */ /* 0x000fe400078ec0ff */
[----:B--2---:R-:W-:-:S02]  /*2a30*/  LEA R10, R7, R34, 0x4 ;  /* 0x00000022070a7211 */ /* 0x004fc400078e20ff */
[----:B---3--:R-:W-:Y:S02]  /*2a40*/  ISETP.GE.U32.AND P0, PT, R17, UR4, PT ;  /* 0x0000000411007c0c */ /* 0x008fe4000bf06070 */
[----:B------:R-:W-:Y:S02]  /*2a50*/  SHF.R.U32.HI R18, RZ, 0x6, R16 ;  /* 0x00000006ff127819 */ /* 0x000fe40000011610 */
[----:B------:R-:W-:Y:S02]  /*2a60*/  LEA R38, R2, R33, 0x6 ;  /* 0x0000002102267211 */ /* 0x000fe400078e30ff */
[----:B------:R-:W-:Y:S02]  /*2a70*/  ISETP.LT.U32.AND P0, PT, R10, UR6, !P0 ;  /* 0x000000060a007c0c */ /* 0x000fe4000c701070 */
[----:B------:R-:W-:Y:S02]  /*2a80*/  LEA R21, R7, R18, 0x4 ;  /* 0x0000001207157211 */ /* 0x000fe400078e20ff */
[----:B------:R-:W-:-:S02]  /*2a90*/  ISETP.GE.U32.AND P1, PT, R38, UR4, PT ;  /* 0x0000000426007c0c */ /* 0x000fc4000bf26070 */
[----:B------:R-:W-:Y:S02]  /*2aa0*/  IADD3 R16, PT, PT, R16, R5, RZ ;  /* 0x0000000510107210 */ /* 0x000fe40007ffe0ff */
[----:B------:R-:W-:Y:S02]  /*2ab0*/  ISETP.LT.U32.AND P5, PT, R21, UR6, !P1 ;  /* 0x0000000615007c0c */ /* 0x000fe4000cfa1070 */
[----:B------:R-:W-:-:S03]  /*2ac0*/  LOP3.LUT R19, R16, 0x3f, RZ, 0xc0, !PT ;  /* 0x0000003f10137812 */ /* 0x000fc600078ec0ff */
[----:B------:R-:W0:Y:S01]  /*2ad0*/  @P0 LDC.64 R12, c[0x0][0x390] ;  /* 0x0000e400ff0c0b82 */ /* 0x000e220000000a00 */
[----:B------:R-:W-:-:S07]  /*2ae0*/  @P0 IMAD R11, R10, UR4, R17 ;  /* 0x000000040a0b0c24 */ /* 0x000fce000f8e0211 */
[----:B------:R-:W1:Y:S01]  /*2af0*/  @P0 LDC.64 R8, c[0x0][0x398] ;  /* 0x0000e600ff080b82 */ /* 0x000e620000000a00 */
[----:B------:R-:W-:-:S07]  /*2b00*/  SHF.R.U32.HI R20, RZ, 0x6, R16 ;  /* 0x00000006ff147819 */ /* 0x000fce0000011610 */
[----:B------:R-:W2:Y:S01]  /*2b10*/  @P5 LDC.64 R36, c[0x0][0x390] ;  /* 0x0000e400ff245b82 */ /* 0x000ea20000000a00 */
[----:B------:R-:W-:Y:S02]  /*2b20*/  LEA R17, R2, R19, 0x6 ;  /* 0x0000001302117211 */ /* 0x000fe400078e30ff */
[----:B------:R-:W-:Y:S02]  /*2b30*/  LEA R22, R7, R20, 0x4 ;  /* 0x0000001407167211 */ /* 0x000fe400078e20ff */
[----:B------:R-:W-:Y:S01]  /*2b40*/  ISETP.GE.U32.AND P1, PT, R17, UR4, PT ;  /* 0x0000000411007c0c */ /* 0x000fe2000bf26070 */
[----:B0-----:R-:W-:-:S03]  /*2b50*/  @P0 IMAD.WIDE.U32 R12, R11, 0x4, R12 ;  /* 0x000000040b0c0825 */ /* 0x001fc600078e000c */
[----:B------:R-:W-:Y:S02]  /*2b60*/  ISETP.LT.U32.AND P1, PT, R22, UR6, !P1 ;  /* 0x0000000616007c0c */ /* 0x000fe4000cf21070 */
[----:B------:R-:W-:Y:S01]  /*2b70*/  IADD3 R16, PT, PT, R16, R5, RZ ;  /* 0x0000000510107210 */ /* 0x000fe20007ffe0ff */
[----:B------:R-:W-:Y:S01]  /*2b80*/  @P5 IMAD R23, R21, UR4, R38 ;  /* 0x0000000415175c24 */ /* 0x000fe2000f8e0226 */
[----:B------:R-:W-:Y:S01]  /*2b90*/  MOV R32, RZ ;  /* 0x000000ff00207202 */ /* 0x000fe20000000f00 */
[----:B------:R0:W3:Y:S01]  /*2ba0*/  @P0 LDG.E.CONSTANT R35, desc[UR8][R12.64] ;  /* 0x000000080c230981 */ /* 0x0000e2000c1e9900 */
[----:B-1----:R-:W-:Y:S02]  /*2bb0*/  @P0 IMAD.WIDE.U32 R8, R11, 0x4, R8 ;  /* 0x000000040b080825 */ /* 0x002fe400078e0008 */
[----:B------:R-:W1:Y:S03]  /*2bc0*/  @P5 LDC.64 R10, c[0x0][0x398] ;  /* 0x0000e600ff0a5b82 */ /* 0x000e660000000a00 */
[----:B------:R4:W5:Y:S02]  /*2bd0*/  @P0 LDG.E.CONSTANT R32, desc[UR8][R8.64] ;  /* 0x0000000808200981 */ /* 0x000964000c1e9900 */
[----:B------:R-:W-:-:S02]  /*2be0*/  @P1 IMAD R39, R22, UR4, R17 ;  /* 0x0000000416271c24 */ /* 0x000fc4000f8e0211 */
[----:B------:R-:W-:Y:S02]  /*2bf0*/  HFMA2 R29, -RZ, RZ, 0, 0 ;  /* 0x00000000ff1d7431 */ /* 0x000fe400000001ff */
[----:B--2---:R-:W-:Y:S01]  /*2c00*/  @P5 IMAD.WIDE.U32 R36, R23, 0x4, R36 ;  /* 0x0000000417245825 */ /* 0x004fe200078e0024 */
[----:B------:R-:W-:Y:S01]  /*2c10*/  LOP3.LUT R23, R16, 0x3f, RZ, 0xc0, !PT ;  /* 0x0000003f10177812 */ /* 0x000fe200078ec0ff */
[----:B0-----:R-:W0:Y:S02]  /*2c20*/  @P1 LDC.64 R12, c[0x0][0x390] ;  /* 0x0000e400ff0c1b82 */ /* 0x001e240000000a00 */
[----:B------:R-:W-:Y:S01]  /*2c30*/  @P1 IMAD R67, R22, UR4, R17 ;  /* 0x0000000416431c24 */ /* 0x000fe2000f8e0211 */
[----:B------:R-:W-:Y:S01]  /*2c40*/  LEA R51, R2, R23, 0x6 ;  /* 0x0000001702337211 */ /* 0x000fe200078e30ff */
[----:B------:R-:W-:Y:S01]  /*2c50*/  @P5 IMAD R21, R21, UR4, R38 ;  /* 0x0000000415155c24 */ /* 0x000fe2000f8e0226 */
[----:B------:R-:W-:Y:S02]  /*2c60*/  SHF.R.U32.HI R22, RZ, 0x6, R16 ;  /* 0x00000006ff167819 */ /* 0x000fe40000011610 */
[----:B------:R-:W-:Y:S01]  /*2c70*/  ISETP.GE.U32.AND P0, PT, R51, UR4, PT ;  /* 0x0000000433007c0c */ /* 0x000fe2000bf06070 */
[----:B----4-:R-:W2:Y:S01]  /*2c80*/  @P1 LDC.64 R8, c[0x0][0x398] ;  /* 0x0000e600ff081b82 */ /* 0x010ea20000000a00 */
[----:B------:R-:W-:Y:S01]  /*2c90*/  LEA R42, R7, R22, 0x4 ;  /* 0x00000016072a7211 */ /* 0x000fe200078e20ff */
[----:B------:R-:W4:Y:S03]  /*2ca0*/  @P5 LDG.E.CONSTANT R29, desc[UR8][R36.64] ;  /* 0x00000008241d5981 */ /* 0x000f26000c1e9900 */
[----:B------:R-:W-:Y:S01]  /*2cb0*/  ISETP.LT.U32.AND P0, PT, R42, UR6, !P0 ;  /* 0x000000062a007c0c */ /* 0x000fe2000c701070 */
[----:B-1----:R-:W-:Y:S01]  /*2cc0*/  @P5 IMAD.WIDE.U32 R10, R21, 0x4, R10 ;  /* 0x00000004150a5825 */ /* 0x002fe200078e000a */
[----:B------:R-:W-:-:S06]  /*2cd0*/  MOV R21, RZ ;  /* 0x000000ff00157202 */ /* 0x000fcc0000000f00 */
[----:B------:R1:W4:Y:S01]  /*2ce0*/  @P5 LDG.E.CONSTANT R21, desc[UR8][R10.64] ;  /* 0x000000080a155981 */ /* 0x000322000c1e9900 */
[----:B0-----:R-:W-:-:S04]  /*2cf0*/  @P1 IMAD.WIDE.U32 R12, R39, 0x4, R12 ;  /* 0x00000004270c1825 */ /* 0x001fc800078e000c */
[----:B------:R-:W-:Y:S01]  /*2d00*/  HFMA2 R17, -RZ, RZ, 0, 0 ;  /* 0x00000000ff117431 */ /* 0x000fe200000001ff */
[----:B-1----:R-:W0:Y:S01]  /*2d10*/  @P0 LDC.64 R10, c[0x0][0x390] ;  /* 0x0000e400ff0a0b82 */ /* 0x002e220000000a00 */
[----:B--2---:R-:W-:Y:S01]  /*2d20*/  @P1 IMAD.WIDE.U32 R36, R67, 0x4, R8 ;  /* 0x0000000443241825 */ /* 0x004fe200078e0008 */
[----:B------:R-:W-:-:S03]  /*2d30*/  MOV R38, RZ ;  /* 0x000000ff00267202 */ /* 0x000fc60000000f00 */
[----:B------:R1:W2:Y:S03]  /*2d40*/  @P1 LDG.E.CONSTANT R17, desc[UR8][R12.64] ;  /* 0x000000080c111981 */ /* 0x0002a6000c1e9900 */
[----:B------:R-:W0:Y:S01]  /*2d50*/  @P0 LDC.64 R8, c[0x0][0x398] ;  /* 0x0000e600ff080b82 */ /* 0x000e220000000a00 */
[C-C-:B------:R-:W-:Y:S01]  /*2d60*/  @P0 IMAD R39, R42.reuse, UR4, R51.reuse ;  /* 0x000000042a270c24 */ /* 0x140fe2000f8e0233 */
[----:B------:R0:W2:Y:S01]  /*2d70*/  @P1 LDG.E.CONSTANT R38, desc[UR8][R36.64] ;  /* 0x0000000824261981 */ /* 0x0000a2000c1e9900 */
[----:B------:R-:W-:Y:S01]  /*2d80*/  @P0 IMAD R51, R42, UR4, R51 ;  /* 0x000000042a330c24 */ /* 0x000fe2000f8e0233 */
[----:B-1----:R-:W-:Y:S01]  /*2d90*/  MOV R12, RZ ;  /* 0x000000ff000c7202 */ /* 0x002fe20000000f00 */
[----:B0-----:R-:W-:-:S04]  /*2da0*/  @P0 IMAD.WIDE.U32 R10, R39, 0x4, R10 ;  /* 0x00000004270a0825 */ /* 0x001fc800078e000a */
[----:B------:R-:W-:Y:S02]  /*2db0*/  HFMA2 R39, -RZ, RZ, 0, 0 ;  /* 0x00000000ff277431 */ /* 0x000fe400000001ff */
[----:B------:R-:W-:-:S04]  /*2dc0*/  @P0 IMAD.WIDE.U32 R8, R51, 0x4, R8 ;  /* 0x0000000433080825 */ /* 0x000fc800078e0008 */
[----:B------:R0:W2:Y:S04]  /*2dd0*/  @P0 LDG.E.CONSTANT R39, desc[UR8][R10.64] ;  /* 0x000000080a270981 */ /* 0x0000a8000c1e9900 */
[----:B------:R1:W2:Y:S01]  /*2de0*/  @P0 LDG.E.CONSTANT R12, desc[UR8][R8.64] ;  /* 0x00000008080c0981 */ /* 0x0002a2000c1e9900 */
[--C-:B------:R-:W-:Y:S01]  /*2df0*/  IMAD R36, R34, 0x104, R14.reuse ;  /* 0x0000010422247824 */ /* 0x100fe200078e020e */
[----:B------:R-:W-:Y:S01]  /*2e00*/  IADD3 R16, PT, PT, R16, R5, RZ ;  /* 0x0000000510107210 */ /* 0x000fe20007ffe0ff */
[--C-:B------:R-:W-:Y:S02]  /*2e10*/  IMAD R34, R34, 0x104, R15.reuse ;  /* 0x0000010422227824 */ /* 0x100fe400078e020f */
[C-C-:B------:R-:W-:Y:S01]  /*2e20*/  IMAD R42, R18.reuse, 0x104, R14.reuse ;  /* 0x00000104122a7824 */ /* 0x140fe200078e020e */
[C---:B------:R-:W-:Y:S01]  /*2e30*/  LEA R36, R31.reuse, R36, 0x2 ;  /* 0x000000241f247211 */ /* 0x040fe200078e10ff */
[--C-:B------:R-:W-:Y:S01]  /*2e40*/  IMAD R18, R18, 0x104, R15.reuse ;  /* 0x0000010412127824 */ /* 0x100fe200078e020f */
[----:B------:R-:W-:Y:S01]  /*2e50*/  LEA R31, R31, R34, 0x2 ;  /* 0x000000221f1f7211 */ /* 0x000fe200078e10ff */
[C-C-:B0-----:R-:W-:Y:S01]  /*2e60*/  IMAD R10, R20.reuse, 0x104, R14.reuse ;  /* 0x00000104140a7824 */ /* 0x141fe200078e020e */
[C---:B------:R-:W-:Y:S01]  /*2e70*/  LEA R42, R33.reuse, R42, 0x2 ;  /* 0x0000002a212a7211 */ /* 0x040fe200078e10ff */
[--C-:B------:R-:W-:Y:S01]  /*2e80*/  IMAD R20, R20, 0x104, R15.reuse ;  /* 0x0000010414147824 */ /* 0x100fe200078e020f */
[----:B------:R-:W-:Y:S01]  /*2e90*/  LEA R18, R33, R18, 0x2 ;  /* 0x0000001221127211 */ /* 0x000fe200078e10ff */
[C---:B-1----:R-:W-:Y:S01]  /*2ea0*/  IMAD R8, R22.reuse, 0x104, R14 ;  /* 0x0000010416087824 */ /* 0x042fe200078e020e */
[C---:B------:R-:W-:Y:S01]  /*2eb0*/  LEA R10, R19.reuse, R10, 0x2 ;  /* 0x0000000a130a7211 */ /* 0x040fe200078e10ff */
[----:B------:R-:W-:Y:S01]  /*2ec0*/  IMAD R22, R22, 0x104, R15 ;  /* 0x0000010416167824 */ /* 0x000fe200078e020f */
[----:B------:R-:W-:-:S02]  /*2ed0*/  LEA R19, R19, R20, 0x2 ;  /* 0x0000001413137211 */ /* 0x000fc400078e10ff */
[C---:B------:R-:W-:Y:S02]  /*2ee0*/  LEA R8, R23.reuse, R8, 0x2 ;  /* 0x0000000817087211 */ /* 0x040fe400078e10ff */
[----:B------:R-:W-:Y:S02]  /*2ef0*/  LEA R23, R23, R22, 0x2 ;  /* 0x0000001617177211 */ /* 0x000fe400078e10ff */
[----:B------:R-:W-:Y:S01]  /*2f00*/  ISETP.GE.U32.AND P0, PT, R16, 0x400, PT ;  /* 0x000004001000780c */ /* 0x000fe20003f06070 */
[----:B---3--:R0:W-:Y:S04]  /*2f10*/  STS [R36], R35 ;  /* 0x0000002324007388 */ /* 0x0081e80000000800 */
[----:B-----5:R0:W-:Y:S04]  /*2f20*/  STS [R31], R32 ;  /* 0x000000201f007388 */ /* 0x0201e80000000800 */
[----:B----4-:R0:W-:Y:S04]  /*2f30*/  STS [R42], R29 ;  /* 0x0000001d2a007388 */ /* 0x0101e80000000800 */
[----:B------:R0:W-:Y:S04]  /*2f40*/  STS [R18], R21 ;  /* 0x0000001512007388 */ /* 0x0001e80000000800 */
[----:B--2---:R0:W-:Y:S04]  /*2f50*/  STS [R10], R17 ;  /* 0x000000110a007388 */ /* 0x0041e80000000800 */
[----:B------:R0:W-:Y:S04]  /*2f60*/  STS [R19], R38 ;  /* 0x0000002613007388 */ /* 0x0001e80000000800 */
[----:B------:R0:W-:Y:S04]  /*2f70*/  STS [R8], R39 ;  /* 0x0000002708007388 */ /* 0x0001e80000000800 */
[----:B------:R0:W-:Y:S01]  /*2f80*/  STS [R23], R12 ;  /* 0x0000000c17007388 */ /* 0x0001e20000000800 */
[----:B------:R-:W-:Y:S05]  /*2f90*/  @!P0 BRA `(.L_x_535) ;  /* 0xfffffff8008c8947 */ /* 0x000fea000383ffff */
.L_x_534:
[----:B0--3--:R-:W-:Y:S05]  /*2fa0*/  BSYNC.RECONVERGENT B0 ;  /* 0x0000000000007941 */ /* 0x009fea0003800200 */
.L_x_526:
[----:B------:R-:W2:Y:S01]  /*2fb0*/  S2R R12, SR_CgaCtaId ;  /* 0x00000000000c7919 */ /* 0x000ea20000008800 */
[----:B------:R-:W-:Y:S01]  /*2fc0*/  IMAD.HI.U32 R7, R4, -0x55555555, RZ ;  /* 0xaaaaaaab04077827 */ /* 0x000fe200078e00ff */
[----:B------:R-:W-:-:S04]  /*2fd0*/  MOV R9, 0x400 ;  /* 0x0000040000097802 */ /* 0x000fc80000000f00 */
[----:B------:R-:W-:Y:S02]  /*2fe0*/  SHF.R.U32.HI R7, RZ, 0x1, R7 ;  /* 0x00000001ff077819 */ /* 0x000fe40000011607 */
[----:B------:R-:W-:-:S03]  /*2ff0*/  IADD3 R13, PT, PT, R9, 0x3300, RZ ;  /* 0x00003300090d7810 */ /* 0x000fc60007ffe0ff */
[----:B------:R-:W-:Y:S01]  /*3000*/  IMAD R8, R7, -0x3, R4 ;  /* 0xfffffffd07087824 */ /* 0x000fe200078e0204 */
[----:B------:R-:W-:-:S04]  /*3010*/  IADD3 R4, PT, PT, R4, 0x1, RZ ;  /* 0x0000000104047810 */ /* 0x000fc80007ffe0ff */
[----:B------:R-:W-:Y:S02]  /*3020*/  ISETP.NE.AND P0, PT, R4, UR5, PT ;  /* 0x0000000504007c0c */ /* 0x000fe4000bf05270 */
[C---:B--2---:R-:W-:Y:S02]  /*3030*/  LEA R11, R12.reuse, R9, 0x18 ;  /* 0x000000090c0b7211 */ /* 0x044fe400078ec0ff */
[----:B------:R-:W-:Y:S02]  /*3040*/  LEA R13, R12, R13, 0x18 ;  /* 0x0000000d0c0d7211 */ /* 0x000fe400078ec0ff */
[----:B------:R-:W-:Y:S01]  /*3050*/  IADD3 R9, PT, PT, R9, 0x63c0, RZ ;  /* 0x000063c009097810 */ /* 0x000fe20007ffe0ff */
[C---:B------:R-:W-:Y:S02]  /*3060*/  IMAD R7, R8.reuse, 0x1100, R11 ;  /* 0x0000110008077824 */ /* 0x040fe400078e020b */
[----:B------:R-:W-:Y:S01]  /*3070*/  IMAD R10, R8, 0x1040, R13 ;  /* 0x00001040080a7824 */ /* 0x000fe200078e020d */
[----:B------:R-:W-:Y:S01]  /*3080*/  LEA R9, R12, R9, 0x18 ;  /* 0x000000090c097211 */ /* 0x000fe200078ec0ff */
[----:B------:R-:W-:-:S03]  /*3090*/  IMAD R52, R50, 0x44, R7 ;  /* 0x0000004432347824 */ /* 0x000fc600078e0207 */
[C---:B------:R-:W-:Y:S01]  /*30a0*/  LEA R7, R49.reuse, R10, 0x2 ;  /* 0x0000000a31077211 */ /* 0x040fe200078e10ff */
[----:B-1--4-:R-:W-:Y:S01]  /*30b0*/  IMAD R20, R8, 0x1040, R9 ;  /* 0x0000104008147824 */ /* 0x012fe200078e0209 */
[----:B------:R-:W-:Y:S04]  /*30c0*/  LDS.128 R36, [R52+0x40] ;  /* 0x0000400034247984 */ /* 0x000fe80000000c00 */
[----:B------:R-:W0:Y:S01]  /*30d0*/  LDS.128 R16, [R7] ;  /* 0x0000000007107984 */ /* 0x000e220000000c00 */
[----:B------:R-:W-:-:S03]  /*30e0*/  LEA R51, R49, R20, 0x2 ;  /* 0x0000001431337211 */ /* 0x000fc600078e10ff */
[----:B------:R-:W1:Y:S04]  /*30f0*/  LDS.128 R32, [R52] ;  /* 0x0000000034207984 */ /* 0x000e680000000c00 */
[----:B------:R-:W2:Y:S04]  /*3100*/  LDS.128 R8, [R52+0x80] ;  /* 0x0000800034087984 */ /* 0x000ea80000000c00 */
[----:B------:R-:W3:Y:S04]  /*3110*/  LDS.128 R12, [R52+0xc0] ;  /* 0x0000c000340c7984 */ /* 0x000ee80000000c00 */
[----:B------:R-:W4:Y:S01]  /*3120*/  LDS.128 R20, [R51] ;  /* 0x0000000033147984 */ /* 0x000f220000000c00 */
[C---:B0-----:R-:W-:Y:S01]  /*3130*/  FFMA R29, R37.reuse, R16, R28 ;  /* 0x00000010251d7223 */ /* 0x041fe2000000001c */
[CC--:B------:R-:W-:Y:S01]  /*3140*/  FFMA R31, R37.reuse, R17.reuse, R74 ;  /* 0x00000011251f7223 */ /* 0x0c0fe2000000004a */
[----:B-1----:R-:W-:Y:S01]  /*3150*/  FFMA R36, R32, R17, R45 ;  /* 0x0000001120247223 */ /* 0x002fe2000000002d */
[-C--:B------:R-:W-:Y:S01]  /*3160*/  FFMA R45, R37, R18.reuse, R30 ;  /* 0x00000012252d7223 */ /* 0x080fe2000000001e */
[C---:B--2---:R-:W-:Y:S01]  /*3170*/  FFMA R30, R10.reuse, R18, R43 ;  /* 0x000000120a1e7223 */ /* 0x044fe2000000002b */
[C---:B------:R-:W-:Y:S01]  /*3180*/  FFMA R42, R10.reuse, R19, R53 ;  /* 0x000000130a2a7223 */ /* 0x040fe20000000035 */
[C---:B------:R-:W-:Y:S01]  /*3190*/  FFMA R28, R10.reuse, R16, R65 ;  /* 0x000000100a1c7223 */ /* 0x040fe20000000041 */
[CC--:B---3--:R-:W-:Y:S01]  /*31a0*/  FFMA R43, R15.reuse, R18.reuse, R40 ;  /* 0x000000120f2b7223 */ /* 0x0c8fe20000000028 */
[-C--:B------:R-:W-:Y:S01]  /*31b0*/  FFMA R14, R10, R17.reuse, R41 ;  /* 0x000000110a0e7223 */ /* 0x080fe20000000029 */
[C---:B------:R-:W-:Y:S01]  /*31c0*/  FFMA R40, R32.reuse, R18, R47 ;  /* 0x0000001220287223 */ /* 0x040fe2000000002f */
[----:B------:R-:W-:Y:S01]  /*31d0*/  FFMA R41, R15, R17, R56 ;  /* 0x000000110f297223 */ /* 0x000fe20000000038 */
[-C--:B------:R-:W-:Y:S01]  /*31e0*/  FFMA R47, R37, R19.reuse, R54 ;  /* 0x00000013252f7223 */ /* 0x080fe20000000036 */
[C---:B----4-:R-:W-:Y:S01]  /*31f0*/  FFMA R54, R32.reuse, R20, R57 ;  /* 0x0000001420367223 */ /* 0x050fe20000000039 */
[C---:B------:R-:W-:Y:S01]  /*3200*/  FFMA R56, R32.reuse, R22, R55 ;  /* 0x0000001620387223 */ /* 0x040fe20000000037 */
[C---:B------:R-:W-:Y:S01]  /*3210*/  FFMA R9, R15.reuse, R16, R64 ;  /* 0x000000100f097223 */ /* 0x040fe20000000040 */
[----:B------:R-:W-:Y:S01]  /*3220*/  FFMA R53, R15, R19, R44 ;  /* 0x000000130f357223 */ /* 0x000fe2000000002c */
[C---:B------:R-:W-:Y:S01]  /*3230*/  FFMA R57, R37.reuse, R20, R62 ;  /* 0x0000001425397223 */ /* 0x040fe2000000003e */
[C---:B------:R-:W-:Y:S01]  /*3240*/  FFMA R55, R37.reuse, R21, R70 ;  /* 0x0000001525377223 */ /* 0x040fe20000000046 */
[C---:B------:R-:W-:Y:S01]  /*3250*/  FFMA R59, R37.reuse, R22, R59 ;  /* 0x00000016253b7223 */ /* 0x040fe2000000003b */
[C---:B------:R-:W-:Y:S01]  /*3260*/  FFMA R64, R32.reuse, R16, R63 ;  /* 0x0000001020407223 */ /* 0x040fe2000000003f */
[C---:B------:R-:W-:Y:S01]  /*3270*/  FFMA R44, R32.reuse, R19, R61 ;  /* 0x00000013202c7223 */ /* 0x040fe2000000003d */
[----:B------:R-:W-:Y:S01]  /*3280*/  FFMA R37, R37, R23, R60 ;  /* 0x0000001725257223 */ /* 0x000fe2000000003c */
[-C--:B------:R-:W-:Y:S01]  /*3290*/  FFMA R46, R32, R21.reuse, R46 ;  /* 0x00000015202e7223 */ /* 0x080fe2000000002e */
[C---:B------:R-:W-:Y:S01]  /*32a0*/  FFMA R60, R10.reuse, R20, R27 ;  /* 0x000000140a3c7223 */ /* 0x040fe2000000001b */
[CC--:B------:R-:W-:Y:S01]  /*32b0*/  FFMA R58, R10.reuse, R21.reuse, R58 ;  /* 0x000000150a3a7223 */ /* 0x0c0fe2000000003a */
[----:B------:R-:W-:Y:S01]  /*32c0*/  FFMA R62, R10, R22, R25 ;  /* 0x000000160a3e7223 */ /* 0x000fe20000000019 */
[C---:B------:R-:W-:Y:S01]  /*32d0*/  FFMA R61, R15.reuse, R20, R24 ;  /* 0x000000140f3d7223 */ /* 0x040fe20000000018 */
[C---:B------:R-:W-:Y:S01]  /*32e0*/  FFMA R63, R15.reuse, R21, R26 ;  /* 0x000000150f3f7223 */ /* 0x040fe2000000001a */
[C---:B------:R-:W-:Y:S01]  /*32f0*/  FFMA R69, R15.reuse, R22, R69 ;  /* 0x000000160f457223 */ /* 0x040fe20000000045 */
[-C--:B------:R-:W-:Y:S01]  /*3300*/  FFMA R32, R32, R23.reuse, R72 ;  /* 0x0000001720207223 */ /* 0x080fe20000000048 */
[-C--:B------:R-:W-:Y:S01]  /*3310*/  FFMA R10, R10, R23.reuse, R68 ;  /* 0x000000170a0a7223 */ /* 0x080fe20000000044 */
[----:B------:R-:W-:Y:S01]  /*3320*/  FFMA R15, R15, R23, R66 ;  /* 0x000000170f0f7223 */ /* 0x000fe20000000042 */
[----:B------:R-:W0:Y:S04]  /*3330*/  LDS.128 R16, [R7+0x100] ;  /* 0x0001000007107984 */ /* 0x000e280000000c00 */
[----:B------:R-:W1:Y:S04]  /*3340*/  LDS.128 R20, [R51+0x100] ;  /* 0x0001000033147984 */ /* 0x000e680000000c00 */
[----:B------:R-:W2:Y:S04]  /*3350*/  LDS R68, [R7+0x110] ;  /* 0x0001100007447984 */ /* 0x000ea80000000800 */
[----:B------:R-:W3:Y:S04]  /*3360*/  LDS.128 R24, [R52+0xd0] ;  /* 0x0000d00034187984 */ /* 0x000ee80000000c00 */
[----:B------:R-:W4:Y:S01]  /*3370*/  LDS R65, [R51+0x110] ;  /* 0x0001100033417984 */ /* 0x000f220000000800 */
[C---:B0-----:R-:W-:Y:S01]  /*3380*/  FFMA R67, R17.reuse, R33, R64 ;  /* 0x0000002111437223 */ /* 0x041fe20000000040 */
[C---:B------:R-:W-:Y:S01]  /*3390*/  FFMA R16, R17.reuse, R38, R29 ;  /* 0x0000002611107223 */ /* 0x040fe2000000001d */
[----:B------:R-:W-:Y:S01]  /*33a0*/  FFMA R64, R17, R11, R28 ;  /* 0x0000000b11407223 */ /* 0x000fe2000000001c */
[-C--:B-1----:R-:W-:Y:S01]  /*33b0*/  FFMA R70, R33, R22.reuse, R46 ;  /* 0x0000001621467223 */ /* 0x082fe2000000002e */
[C---:B------:R-:W-:Y:S01]  /*33c0*/  FFMA R46, R38.reuse, R23, R59 ;  /* 0x00000017262e7223 */ /* 0x040fe2000000003b */
[-C--:B------:R-:W-:Y:S01]  /*33d0*/  FFMA R72, R38, R22.reuse, R55 ;  /* 0x0000001626487223 */ /* 0x080fe20000000037 */
[----:B------:R-:W-:Y:S01]  /*33e0*/  FFMA R71, R11, R22, R58 ;  /* 0x000000160b477223 */ /* 0x000fe2000000003a */
[C---:B--2---:R-:W-:Y:S01]  /*33f0*/  FFMA R59, R68.reuse, R33, R44 ;  /* 0x00000021443b7223 */ /* 0x044fe2000000002c */
[C---:B------:R-:W-:Y:S01]  /*3400*/  FFMA R44, R68.reuse, R38, R47 ;  /* 0x00000026442c7223 */ /* 0x040fe2000000002f */
[----:B------:R-:W-:Y:S01]  /*3410*/  FFMA R47, R68, R11, R42 ;  /* 0x0000000b442f7223 */ /* 0x000fe2000000002a */
[----:B------:R-:W-:Y:S01]  /*3420*/  FFMA R54, R21, R33, R54 ;  /* 0x0000002115367223 */ /* 0x000fe20000000036 */
[C---:B---3--:R-:W-:Y:S01]  /*3430*/  FFMA R66, R24.reuse, R17, R9 ;  /* 0x0000001118427223 */ /* 0x048fe20000000009 */
[-C--:B------:R-:W-:Y:S01]  /*3440*/  FFMA R17, R11, R18.reuse, R14 ;  /* 0x000000120b117223 */ /* 0x080fe2000000000e */
[C---:B------:R-:W-:Y:S01]  /*3450*/  FFMA R14, R24.reuse, R18, R41 ;  /* 0x00000012180e7223 */ /* 0x040fe20000000029 */
[C---:B------:R-:W-:Y:S01]  /*3460*/  FFMA R22, R24.reuse, R22, R63 ;  /* 0x0000001618167223 */ /* 0x040fe2000000003f */
[----:B------:R-:W-:Y:S01]  /*3470*/  FFMA R68, R24, R68, R53 ;  /* 0x0000004418447223 */ /* 0x000fe20000000035 */
[CC--:B------:R-:W-:Y:S01]  /*3480*/  FFMA R9, R33.reuse, R18.reuse, R36 ;  /* 0x0000001221097223 */ /* 0x0c0fe20000000024 */
[C---:B------:R-:W-:Y:S01]  /*3490*/  FFMA R41, R33.reuse, R19, R40 ;  /* 0x0000001321297223 */ /* 0x040fe20000000028 */
[----:B------:R-:W-:Y:S01]  /*34a0*/  FFMA R63, R33, R23, R56 ;  /* 0x00000017213f7223 */ /* 0x000fe20000000038 */
[----:B----4-:R-:W-:Y:S01]  /*34b0*/  FFMA R53, R65, R33, R32 ;  /* 0x0000002141357223 */ /* 0x010fe20000000020 */
[C---:B------:R-:W-:Y:S01]  /*34c0*/  FFMA R36, R38.reuse, R18, R31 ;  /* 0x0000001226247223 */ /* 0x040fe2000000001f */
[-C--:B------:R-:W-:Y:S01]  /*34d0*/  FFMA R40, R38, R19.reuse, R45 ;  /* 0x0000001326287223 */ /* 0x080fe2000000002d */
[-C--:B------:R-:W-:Y:S01]  /*34e0*/  FFMA R57, R21, R38.reuse, R57 ;  /* 0x0000002615397223 */ /* 0x080fe20000000039 */
[----:B------:R-:W0:Y:S01]  /*34f0*/  LDS.64 R32, [R7+0x210] ;  /* 0x0002100007207984 */ /* 0x000e220000000a00 */
[-C--:B------:R-:W-:Y:S01]  /*3500*/  FFMA R45, R11, R19.reuse, R30 ;  /* 0x000000130b2d7223 */ /* 0x080fe2000000001e */
[----:B------:R-:W-:Y:S01]  /*3510*/  FFMA R38, R65, R38, R37 ;  /* 0x0000002641267223 */ /* 0x000fe20000000025 */
[C---:B------:R-:W-:Y:S01]  /*3520*/  FFMA R43, R24.reuse, R19, R43 ;  /* 0x00000013182b7223 */ /* 0x040fe2000000002b */
[----:B------:R-:W-:Y:S01]  /*3530*/  FFMA R60, R21, R11, R60 ;  /* 0x0000000b153c7223 */ /* 0x000fe2000000003c */
[C---:B------:R-:W-:Y:S01]  /*3540*/  FFMA R61, R24.reuse, R21, R61 ;  /* 0x00000015183d7223 */ /* 0x040fe2000000003d */
[----:B------:R-:W-:Y:S01]  /*3550*/  FFMA R55, R11, R23, R62 ;  /* 0x000000170b377223 */ /* 0x000fe2000000003e */
[----:B------:R-:W1:Y:S01]  /*3560*/  LDS.128 R28, [R52+0x90] ;  /* 0x00009000341c7984 */ /* 0x000e620000000c00 */
[----:B------:R-:W-:Y:S01]  /*3570*/  FFMA R37, R65, R11, R10 ;  /* 0x0000000b41257223 */ /* 0x000fe2000000000a */
[C---:B------:R-:W-:Y:S01]  /*3580*/  FFMA R69, R24.reuse, R23, R69 ;  /* 0x0000001718457223 */ /* 0x040fe20000000045 */
[----:B------:R-:W-:Y:S01]  /*3590*/  FFMA R42, R24, R65, R15 ;  /* 0x00000041182a7223 */ /* 0x000fe2000000000f */
[----:B------:R-:W2:Y:S04]  /*35a0*/  LDS.64 R18, [R7+0x208] ;  /* 0x0002080007127984 */ /* 0x000ea80000000a00 */
[----:B------:R-:W3:Y:S04]  /*35b0*/  LDS.64 R20, [R51+0x208] ;  /* 0x0002080033147984 */ /* 0x000ee80000000a00 */
[----:B------:R-:W4:Y:S04]  /*35c0*/  LDS.64 R10, [R51+0x210] ;  /* 0x00021000330a7984 */ /* 0x000f280000000a00 */
[----:B------:R-:W5:Y:S01]  /*35d0*/  LDS R62, [R7+0x30c] ;  /* 0x00030c00073e7984 */ /* 0x000f620000000800 */
[C---:B0-----:R-:W-:Y:S01]  /*35e0*/  FFMA R56, R32.reuse, R34, R41 ;  /* 0x0000002220387223 */ /* 0x041fe20000000029 */
[C---:B------:R-:W-:Y:S01]  /*35f0*/  FFMA R41, R32.reuse, R39, R40 ;  /* 0x0000002720297223 */ /* 0x040fe20000000028 */
[----:B------:R-:W-:Y:S01]  /*3600*/  FFMA R43, R32, R25, R43 ;  /* 0x00000019202b7223 */ /* 0x000fe2000000002b */
[----:B-1----:R-:W-:Y:S01]  /*3610*/  FFMA R40, R28, R32, R45 ;  /* 0x000000201c287223 */ /* 0x002fe2000000002d */
[-C--:B------:R-:W-:Y:S01]  /*3620*/  FFMA R32, R34, R33.reuse, R59 ;  /* 0x0000002122207223 */ /* 0x080fe2000000003b */
[-C--:B------:R-:W-:Y:S01]  /*3630*/  FFMA R45, R39, R33.reuse, R44 ;  /* 0x00000021272d7223 */ /* 0x080fe2000000002c */
[----:B------:R-:W-:Y:S01]  /*3640*/  FFMA R44, R28, R33, R47 ;  /* 0x000000211c2c7223 */ /* 0x000fe2000000002f */
[----:B--2---:R-:W-:Y:S01]  /*3650*/  FFMA R24, R18, R34, R67 ;  /* 0x0000002212187223 */ /* 0x004fe20000000043 */
[-C--:B------:R-:W-:Y:S01]  /*3660*/  FFMA R9, R34, R19.reuse, R9 ;  /* 0x0000001322097223 */ /* 0x080fe20000000009 */
[----:B------:R-:W-:Y:S01]  /*3670*/  FFMA R73, R25, R19, R14 ;  /* 0x0000001319497223 */ /* 0x000fe2000000000e */
[----:B------:R-:W-:Y:S01]  /*3680*/  FFMA R64, R28, R18, R64 ;  /* 0x000000121c407223 */ /* 0x000fe20000000040 */
[CC--:B---3--:R-:W-:Y:S01]  /*3690*/  FFMA R54, R20.reuse, R34.reuse, R54 ;  /* 0x0000002214367223 */ /* 0x0c8fe20000000036 */
[----:B------:R-:W-:Y:S01]  /*36a0*/  FFMA R75, R20, R39, R57 ;  /* 0x00000027144b7223 */ /* 0x000fe20000000039 */
[----:B------:R-:W-:Y:S01]  /*36b0*/  FFMA R77, R34, R21, R70 ;  /* 0x00000015224d7223 */ /* 0x000fe20000000046 */
[----:B------:R-:W-:Y:S01]  /*36c0*/  FFMA R14, R28, R19, R17 ;  /* 0x000000131c0e7223 */ /* 0x000fe20000000011 */
[----:B----4-:R-:W-:Y:S01]  /*36d0*/  FFMA R58, R10, R34, R63 ;  /* 0x000000220a3a7223 */ /* 0x010fe2000000003f */
[----:B------:R-:W-:Y:S01]  /*36e0*/  FFMA R53, R34, R11, R53 ;  /* 0x0000000b22357223 */ /* 0x000fe20000000035 */
[----:B------:R-:W-:Y:S01]  /*36f0*/  FFMA R60, R28, R20, R60 ;  /* 0x000000141c3c7223 */ /* 0x000fe2000000003c */
[----:B------:R-:W-:Y:S01]  /*3700*/  FFMA R61, R20, R25, R61 ;  /* 0x00000019143d7223 */ /* 0x000fe2000000003d */
[-C--:B------:R-:W-:Y:S01]  /*3710*/  FFMA R72, R39, R21.reuse, R72 ;  /* 0x0000001527487223 */ /* 0x080fe20000000048 */
[CC--:B------:R-:W-:Y:S01]  /*3720*/  FFMA R71, R28.reuse, R21.reuse, R71 ;  /* 0x000000151c477223 */ /* 0x0c0fe20000000047 */
[----:B------:R-:W-:Y:S01]  /*3730*/  FFMA R57, R25, R21, R22 ;  /* 0x0000001519397223 */ /* 0x000fe20000000016 */
[----:B------:R-:W-:Y:S01]  /*3740*/  FFMA R34, R28, R10, R55 ;  /* 0x0000000a1c227223 */ /* 0x000fe20000000037 */
[C---:B------:R-:W-:Y:S01]  /*3750*/  FFMA R15, R18.reuse, R39, R16 ;  /* 0x00000027120f7223 */ /* 0x040fe20000000010 */
[----:B------:R-:W-:Y:S01]  /*3760*/  FFMA R65, R18, R25, R66 ;  /* 0x0000001912417223 */ /* 0x000fe20000000042 */
[C---:B------:R-:W-:Y:S01]  /*3770*/  FFMA R67, R39.reuse, R19, R36 ;  /* 0x0000001327437223 */ /* 0x040fe20000000024 */
[----:B------:R-:W0:Y:S01]  /*3780*/  LDS.128 R20, [R7+0x310] ;  /* 0x0003100007147984 */ /* 0x000e220000000c00 */
[----:B------:R-:W-:Y:S01]  /*3790*/  FFMA R46, R10, R39, R46 ;  /* 0x000000270a2e7223 */ /* 0x000fe2000000002e */
[-C--:B------:R-:W-:Y:S01]  /*37a0*/  FFMA R47, R39, R11.reuse, R38 ;  /* 0x0000000b272f7223 */ /* 0x080fe20000000026 */
[----:B------:R-:W-:Y:S01]  /*37b0*/  FFMA R28, R28, R11, R37 ;  /* 0x0000000b1c1c7223 */ /* 0x000fe20000000025 */
[----:B------:R-:W1:Y:S01]  /*37c0*/  LDS.128 R16, [R52+0x50] ;  /* 0x0000500034107984 */ /* 0x000e620000000c00 */
[----:B------:R-:W-:Y:S01]  /*37d0*/  FFMA R69, R10, R25, R69 ;  /* 0x000000190a457223 */ /* 0x000fe20000000045 */
[C---:B------:R-:W-:Y:S01]  /*37e0*/  FFMA R33, R25.reuse, R33, R68 ;  /* 0x0000002119217223 */ /* 0x040fe20000000044 */
[----:B------:R-:W-:Y:S01]  /*37f0*/  FFMA R25, R25, R11, R42 ;  /* 0x0000000b19197223 */ /* 0x000fe2000000002a */
[----:B------:R-:W2:Y:S01]  /*3800*/  LDS.128 R36, [R51+0x310] ;  /* 0x0003100033247984 */ /* 0x000ea20000000c00 */
[----:B-----5:R-:W-:-:S03]  /*3810*/  FFMA R63, R62, R29, R64 ;  /* 0x0000001d3e3f7223 */ /* 0x020fc60000000040 */
[----:B------:R-:W3:Y:S01]  /*3820*/  LDS R23, [R51+0x30c] ;  /* 0x00030c0033177984 */ /* 0x000ee20000000800 */
[C---:B0-----:R-:W-:Y:S01]  /*3830*/  FFMA R10, R20.reuse, R26, R73 ;  /* 0x0000001a140a7223 */ /* 0x041fe20000000049 */
[----:B------:R-:W-:Y:S01]  /*3840*/  FFMA R55, R35, R21, R56 ;  /* 0x0000001523377223 */ /* 0x000fe20000000038 */
[----:B------:R-:W-:Y:S01]  /*3850*/  FFMA R11, R20, R29, R14 ;  /* 0x0000001d140b7223 */ /* 0x000fe2000000000e */
[----:B------:R-:W-:Y:S01]  /*3860*/  FFMA R59, R29, R21, R40 ;  /* 0x000000151d3b7223 */ /* 0x000fe20000000028 */
[----:B-1----:R-:W-:Y:S01]  /*3870*/  FFMA R56, R16, R22, R45 ;  /* 0x0000001610387223 */ /* 0x002fe2000000002d */
[----:B------:R-:W-:Y:S01]  /*3880*/  FFMA R45, R62, R35, R24 ;  /* 0x000000233e2d7223 */ /* 0x000fe20000000018 */
[----:B------:R-:W-:Y:S01]  /*3890*/  FFMA R14, R16, R20, R67 ;  /* 0x00000014100e7223 */ /* 0x000fe20000000043 */
[----:B------:R-:W-:Y:S01]  /*38a0*/  FFMA R40, R26, R21, R43 ;  /* 0x000000151a287223 */ /* 0x000fe2000000002b */
[C---:B--2---:R-:W-:Y:S01]  /*38b0*/  FFMA R73, R35.reuse, R37, R58 ;  /* 0x0000002523497223 */ /* 0x044fe2000000003a */
[----:B------:R-:W-:Y:S01]  /*38c0*/  FFMA R58, R35, R38, R53 ;  /* 0x00000026233a7223 */ /* 0x000fe20000000035 */
[C---:B------:R-:W-:Y:S01]  /*38d0*/  FFMA R42, R16.reuse, R21, R41 ;  /* 0x00000015102a7223 */ /* 0x040fe20000000029 */
[----:B------:R-:W-:Y:S01]  /*38e0*/  FFMA R15, R16, R62, R15 ;  /* 0x0000003e100f7223 */ /* 0x000fe2000000000f */
[----:B------:R-:W-:Y:S01]  /*38f0*/  FFMA R24, R62, R26, R65 ;  /* 0x0000001a3e187223 */ /* 0x000fe20000000041 */
[C---:B---3--:R-:W-:Y:S01]  /*3900*/  FFMA R75, R16.reuse, R23, R75 ;  /* 0x00000017104b7223 */ /* 0x048fe2000000004b */
[C---:B------:R-:W-:Y:S01]  /*3910*/  FFMA R72, R16.reuse, R36, R72 ;  /* 0x0000002410487223 */ /* 0x040fe20000000048 */
[C---:B------:R-:W-:Y:S01]  /*3920*/  FFMA R53, R16.reuse, R37, R46 ;  /* 0x0000002510357223 */ /* 0x040fe2000000002e */
[----:B------:R-:W-:Y:S01]  /*3930*/  FFMA R43, R29, R22, R44 ;  /* 0x000000161d2b7223 */ /* 0x000fe2000000002c */
[-C--:B------:R-:W-:Y:S01]  /*3940*/  FFMA R65, R23, R35.reuse, R54 ;  /* 0x0000002317417223 */ /* 0x080fe20000000036 */
[----:B------:R-:W-:Y:S01]  /*3950*/  FFMA R16, R16, R38, R47 ;  /* 0x0000002610107223 */ /* 0x000fe2000000002f */
[----:B------:R-:W-:Y:S01]  /*3960*/  FFMA R9, R20, R35, R9 ;  /* 0x0000002314097223 */ /* 0x000fe20000000009 */
[-C--:B------:R-:W-:Y:S01]  /*3970*/  FFMA R41, R35, R22.reuse, R32 ;  /* 0x0000001623297223 */ /* 0x080fe20000000020 */
[----:B------:R-:W-:Y:S01]  /*3980*/  FFMA R44, R26, R22, R33 ;  /* 0x000000161a2c7223 */ /* 0x000fe20000000021 */
[C---:B------:R-:W-:Y:S01]  /*3990*/  FFMA R67, R23.reuse, R29, R60 ;  /* 0x0000001d17437223 */ /* 0x040fe2000000003c */
[-C--:B------:R-:W-:Y:S01]  /*39a0*/  FFMA R61, R23, R26.reuse, R61 ;  /* 0x0000001a173d7223 */ /* 0x080fe2000000003d */
[C---:B------:R-:W-:Y:S01]  /*39b0*/  FFMA R54, R36.reuse, R35, R77 ;  /* 0x0000002324367223 */ /* 0x040fe2000000004d */
[CC--:B------:R-:W-:Y:S01]  /*39c0*/  FFMA R47, R29.reuse, R37.reuse, R34 ;  /* 0x000000251d2f7223 */ /* 0x0c0fe20000000022 */
[----:B------:R-:W0:Y:S01]  /*39d0*/  LDS.128 R20, [R7+0x410] ;  /* 0x0004100007147984 */ /* 0x000e220000000c00 */
[----:B------:R-:W-:Y:S01]  /*39e0*/  FFMA R46, R36, R26, R57 ;  /* 0x0000001a242e7223 */ /* 0x000fe20000000039 */
[----:B------:R-:W-:Y:S01]  /*39f0*/  FFMA R69, R26, R37, R69 ;  /* 0x000000251a457223 */ /* 0x000fe20000000045 */
[----:B------:R-:W-:Y:S01]  /*3a00*/  FFMA R71, R36, R29, R71 ;  /* 0x0000001d24477223 */ /* 0x000fe20000000047 */
[----:B------:R-:W1:Y:S01]  /*3a10*/  LDS.128 R32, [R52+0x10] ;  /* 0x0000100034207984 */ /* 0x000e620000000c00 */
[-C--:B------:R-:W-:Y:S01]  /*3a20*/  FFMA R62, R29, R38.reuse, R28 ;  /* 0x000000261d3e7223 */ /* 0x080fe2000000001c */
[----:B------:R-:W-:-:S02]  /*3a30*/  FFMA R26, R26, R38, R25 ;  /* 0x000000261a1a7223 */ /* 0x000fc40000000019 */
[----:B------:R-:W2:Y:S01]  /*3a40*/  LDS.128 R36, [R51+0x410] ;  /* 0x0004100033247984 */ /* 0x000ea20000000c00 */
[-C--:B0-----:R-:W-:Y:S01]  /*3a50*/  FFMA R64, R30, R22.reuse, R59 ;  /* 0x000000161e407223 */ /* 0x081fe2000000003b */
[C---:B------:R-:W-:Y:S01]  /*3a60*/  FFMA R59, R27.reuse, R23, R44 ;  /* 0x000000171b3b7223 */ /* 0x040fe2000000002c */
[----:B------:R-:W-:Y:S01]  /*3a70*/  FFMA R57, R27, R22, R40 ;  /* 0x000000161b397223 */ /* 0x000fe20000000028 */
[----:B------:R-:W-:Y:S01]  /*3a80*/  FFMA R15, R20, R17, R15 ;  /* 0x00000011140f7223 */ /* 0x000fe2000000000f */
[----:B-1----:R-:W-:Y:S01]  /*3a90*/  FFMA R60, R32, R20, R45 ;  /* 0x00000014203c7223 */ /* 0x002fe2000000002d */
[-C--:B------:R-:W-:Y:S01]  /*3aa0*/  FFMA R45, R17, R21.reuse, R14 ;  /* 0x00000015112d7223 */ /* 0x080fe2000000000e */
[-C--:B------:R-:W-:Y:S01]  /*3ab0*/  FFMA R14, R30, R21.reuse, R11 ;  /* 0x000000151e0e7223 */ /* 0x080fe2000000000b */
[-C--:B------:R-:W-:Y:S01]  /*3ac0*/  FFMA R11, R27, R21.reuse, R10 ;  /* 0x000000151b0b7223 */ /* 0x080fe2000000000a */
[CC--:B------:R-:W-:Y:S01]  /*3ad0*/  FFMA R66, R32.reuse, R22.reuse, R55 ;  /* 0x0000001620427223 */ /* 0x0c0fe20000000037 */
[----:B------:R-:W-:Y:S01]  /*3ae0*/  FFMA R10, R32, R21, R9 ;  /* 0x00000015200a7223 */ /* 0x000fe20000000009 */
[CC--:B------:R-:W-:Y:S01]  /*3af0*/  FFMA R55, R17.reuse, R23.reuse, R56 ;  /* 0x0000001711377223 */ /* 0x0c0fe20000000038 */
[C---:B------:R-:W-:Y:S01]  /*3b00*/  FFMA R9, R17.reuse, R22, R42 ;  /* 0x0000001611097223 */ /* 0x040fe2000000002a */
[-C--:B------:R-:W-:Y:S01]  /*3b10*/  FFMA R56, R30, R23.reuse, R43 ;  /* 0x000000171e387223 */ /* 0x080fe2000000002b */
[----:B------:R-:W-:Y:S01]  /*3b20*/  FFMA R44, R32, R23, R41 ;  /* 0x00000017202c7223 */ /* 0x000fe20000000029 */
[C---:B------:R-:W-:Y:S01]  /*3b30*/  FFMA R28, R20.reuse, R30, R63 ;  /* 0x0000001e141c7223 */ /* 0x040fe2000000003f */
[----:B------:R-:W0:Y:S01]  /*3b40*/  LDS.128 R40, [R7+0x510] ;  /* 0x0005100007287984 */ /* 0x000e220000000c00 */
[----:B------:R-:W-:Y:S01]  /*3b50*/  FFMA R29, R20, R27, R24 ;  /* 0x0000001b141d7223 */ /* 0x000fe20000000018 */
[C---:B--2---:R-:W-:Y:S01]  /*3b60*/  FFMA R68, R32.reuse, R36, R65 ;  /* 0x0000002420447223 */ /* 0x044fe20000000041 */
[C---:B------:R-:W-:Y:S01]  /*3b70*/  FFMA R54, R32.reuse, R37, R54 ;  /* 0x0000002520367223 */ /* 0x040fe20000000036 */
[----:B------:R-:W1:Y:S01]  /*3b80*/  LDS.128 R20, [R52+0xe0] ;  /* 0x0000e00034147984 */ /* 0x000e620000000c00 */
[CC--:B------:R-:W-:Y:S01]  /*3b90*/  FFMA R70, R32.reuse, R38.reuse, R73 ;  /* 0x0000002620467223 */ /* 0x0c0fe20000000049 */
[----:B------:R-:W-:Y:S01]  /*3ba0*/  FFMA R58, R32, R39, R58 ;  /* 0x00000027203a7223 */ /* 0x000fe2000000003a */
[----:B------:R-:W-:Y:S01]  /*3bb0*/  FFMA R75, R36, R17, R75 ;  /* 0x00000011244b7223 */ /* 0x000fe2000000004b */
[C---:B------:R-:W-:Y:S01]  /*3bc0*/  FFMA R63, R17.reuse, R37, R72 ;  /* 0x00000025113f7223 */ /* 0x040fe20000000048 */
[CC--:B------:R-:W-:Y:S01]  /*3bd0*/  FFMA R53, R17.reuse, R38.reuse, R53 ;  /* 0x0000002611357223 */ /* 0x0c0fe20000000035 */
[----:B------:R-:W-:Y:S01]  /*3be0*/  FFMA R17, R17, R39, R16 ;  /* 0x0000002711117223 */ /* 0x000fe20000000010 */
[C---:B------:R-:W-:Y:S01]  /*3bf0*/  FFMA R32, R30.reuse, R37, R71 ;  /* 0x000000251e207223 */ /* 0x040fe20000000047 */
[----:B------:R-:W-:Y:S01]  /*3c00*/  FFMA R62, R30, R39, R62 ;  /* 0x000000271e3e7223 */ /* 0x000fe2000000003e */
[C---:B------:R-:W-:Y:S01]  /*3c10*/  FFMA R61, R36.reuse, R27, R61 ;  /* 0x0000001b243d7223 */ /* 0x040fe2000000003d */
[C---:B------:R-:W-:Y:S01]  /*3c20*/  FFMA R37, R27.reuse, R37, R46 ;  /* 0x000000251b257223 */ /* 0x040fe2000000002e */
[C---:B------:R-:W-:Y:S01]  /*3c30*/  FFMA R69, R27.reuse, R38, R69 ;  /* 0x000000261b457223 */ /* 0x040fe20000000045 */
[----:B------:R-:W-:Y:S01]  /*3c40*/  FFMA R39, R27, R39, R26 ;  /* 0x000000271b277223 */ /* 0x000fe2000000001a */
[----:B------:R-:W-:Y:S01]  /*3c50*/  FFMA R16, R36, R30, R67 ;  /* 0x0000001e24107223 */ /* 0x000fe20000000043 */
[----:B------:R-:W2:Y:S01]  /*3c60*/  LDS.128 R24, [R51+0x510] ;  /* 0x0005100033187984 */ /* 0x000ea20000000c00 */
[----:B------:R-:W-:-:S03]  /*3c70*/  FFMA R72, R30, R38, R47 ;  /* 0x000000261e487223 */ /* 0x000fc6000000002f */
[----:B------:R-:W3:Y:S04]  /*3c80*/  LDS R67, [R7+0x520] ;  /* 0x0005200007437984 */ /* 0x000ee80000000800 */
[----:B------:R-:W4:Y:S01]  /*3c90*/  LDS R47, [R51+0x520] ;  /* 0x00052000332f7984 */ /* 0x000f220000000800 */
[C---:B0-----:R-:W-:Y:S01]  /*3ca0*/  FFMA R30, R41.reuse, R18, R15 ;  /* 0x00000012291e7223 */ /* 0x041fe2000000000f */
[C---:B------:R-:W-:Y:S01]  /*3cb0*/  FFMA R15, R41.reuse, R31, R28 ;  /* 0x0000001f290f7223 */ /* 0x040fe2000000001c */
[----:B------:R-:W-:Y:S01]  /*3cc0*/  FFMA R65, R41, R33, R60 ;  /* 0x0000002129417223 */ /* 0x000fe2000000003c */
[----:B-1----:R-:W-:Y:S01]  /*3cd0*/  FFMA R28, R20, R41, R29 ;  /* 0x00000029141c7223 */ /* 0x002fe2000000001d */
[-C--:B------:R-:W-:Y:S01]  /*3ce0*/  FFMA R29, R33, R42.reuse, R10 ;  /* 0x0000002a211d7223 */ /* 0x080fe2000000000a */
[-C--:B------:R-:W-:Y:S01]  /*3cf0*/  FFMA R10, R18, R42.reuse, R45 ;  /* 0x0000002a120a7223 */ /* 0x080fe2000000002d */
[-C--:B------:R-:W-:Y:S01]  /*3d00*/  FFMA R41, R31, R42.reuse, R14 ;  /* 0x0000002a1f297223 */ /* 0x080fe2000000000e */
[----:B------:R-:W-:Y:S01]  /*3d10*/  FFMA R42, R20, R42, R11 ;  /* 0x0000002a142a7223 */ /* 0x000fe2000000000b */
[-C--:B------:R-:W-:Y:S01]  /*3d20*/  FFMA R11, R33, R43.reuse, R66 ;  /* 0x0000002b210b7223 */ /* 0x080fe20000000042 */
[-C--:B------:R-:W-:Y:S01]  /*3d30*/  FFMA R14, R18, R43.reuse, R9 ;  /* 0x0000002b120e7223 */ /* 0x080fe20000000009 */
[-C--:B------:R-:W-:Y:S01]  /*3d40*/  FFMA R9, R31, R43.reuse, R64 ;  /* 0x0000002b1f097223 */ /* 0x080fe20000000040 */
[C---:B------:R-:W-:Y:S01]  /*3d50*/  FFMA R38, R20.reuse, R43, R57 ;  /* 0x0000002b14267223 */ /* 0x040fe20000000039 */
[----:B--2---:R-:W-:Y:S01]  /*3d60*/  FFMA R60, R20, R25, R61 ;  /* 0x00000019143c7223 */ /* 0x004fe2000000003d */
[-C--:B------:R-:W-:Y:S01]  /*3d70*/  FFMA R61, R33, R26.reuse, R54 ;  /* 0x0000001a213d7223 */ /* 0x080fe20000000036 */
[-C--:B------:R-:W-:Y:S01]  /*3d80*/  FFMA R54, R18, R26.reuse, R63 ;  /* 0x0000001a12367223 */ /* 0x080fe2000000003f */
[----:B------:R-:W-:Y:S01]  /*3d90*/  FFMA R64, R20, R26, R37 ;  /* 0x0000001a14407223 */ /* 0x000fe20000000025 */
[CC--:B---3--:R-:W-:Y:S01]  /*3da0*/  FFMA R66, R67.reuse, R18.reuse, R55 ;  /* 0x0000001243427223 */ /* 0x0c8fe20000000037 */
[----:B------:R-:W-:Y:S01]  /*3db0*/  FFMA R46, R18, R27, R53 ;  /* 0x0000001b122e7223 */ /* 0x000fe20000000035 */
[----:B------:R-:W-:Y:S01]  /*3dc0*/  FFMA R55, R67, R31, R56 ;  /* 0x0000001f43377223 */ /* 0x000fe20000000038 */
[C---:B------:R-:W-:Y:S01]  /*3dd0*/  FFMA R43, R25.reuse, R33, R68 ;  /* 0x00000021192b7223 */ /* 0x040fe20000000044 */
[C---:B------:R-:W-:Y:S01]  /*3de0*/  FFMA R40, R25.reuse, R18, R75 ;  /* 0x0000001219287223 */ /* 0x040fe2000000004b */
[----:B------:R-:W-:Y:S01]  /*3df0*/  FFMA R57, R25, R31, R16 ;  /* 0x0000001f19397223 */ /* 0x000fe20000000010 */
[----:B------:R-:W-:Y:S01]  /*3e00*/  FFMA R71, R31, R26, R32 ;  /* 0x0000001a1f477223 */ /* 0x000fe20000000020 */
[-C--:B------:R-:W-:Y:S01]  /*3e10*/  FFMA R63, R33, R27.reuse, R70 ;  /* 0x0000001b213f7223 */ /* 0x080fe20000000046 */
[-C--:B------:R-:W-:Y:S01]  /*3e20*/  FFMA R53, R31, R27.reuse, R72 ;  /* 0x0000001b1f357223 */ /* 0x080fe20000000048 */
[C---:B------:R-:W-:Y:S01]  /*3e30*/  FFMA R69, R20.reuse, R27, R69 ;  /* 0x0000001b14457223 */ /* 0x040fe20000000045 */
[C---:B------:R-:W-:Y:S01]  /*3e40*/  FFMA R56, R20.reuse, R67, R59 ;  /* 0x0000004314387223 */ /* 0x040fe2000000003b */
[----:B------:R-:W0:Y:S01]  /*3e50*/  LDS.64 R36, [R7+0x618] ;  /* 0x0006180007247984 */ /* 0x000e220000000a00 */
[-C--:B------:R-:W-:Y:S01]  /*3e60*/  FFMA R73, R67, R33.reuse, R44 ;  /* 0x0000002143497223 */ /* 0x080fe2000000002c */
[C---:B----4-:R-:W-:Y:S01]  /*3e70*/  FFMA R59, R47.reuse, R33, R58 ;  /* 0x000000212f3b7223 */ /* 0x050fe2000000003a */
[C---:B------:R-:W-:Y:S01]  /*3e80*/  FFMA R18, R47.reuse, R18, R17 ;  /* 0x000000122f127223 */ /* 0x040fe20000000011 */
[----:B------:R-:W1:Y:S01]  /*3e90*/  LDS.128 R24, [R52+0xa0] ;  /* 0x0000a00034187984 */ /* 0x000e620000000c00 */
[----:B------:R-:W-:Y:S01]  /*3ea0*/  FFMA R58, R20, R47, R39 ;  /* 0x0000002f143a7223 */ /* 0x000fe20000000027 */
[----:B------:R-:W-:-:S02]  /*3eb0*/  FFMA R62, R47, R31, R62 ;  /* 0x0000001f2f3e7223 */ /* 0x000fc4000000003e */
[----:B------:R-:W2:Y:S04]  /*3ec0*/  LDS.64 R32, [R51+0x618] ;  /* 0x0006180033207984 */ /* 0x000ea80000000a00 */
[----:B------:R-:W3:Y:S04]  /*3ed0*/  LDS.64 R44, [R7+0x620] ;  /* 0x00062000072c7984 */ /* 0x000ee80000000a00 */
[----:B------:R-:W4:Y:S01]  /*3ee0*/  LDS.64 R16, [R51+0x620] ;  /* 0x0006200033107984 */ /* 0x000f220000000a00 */
[-C--:B0-----:R-:W-:Y:S01]  /*3ef0*/  FFMA R75, R21, R37.reuse, R42 ;  /* 0x00000025154b7223 */ /* 0x081fe2000000002a */
[C---:B------:R-:W-:Y:S01]  /*3f00*/  FFMA R67, R19.reuse, R37, R10 ;  /* 0x0000002513437223 */ /* 0x040fe2000000000a */
[C---:B------:R-:W-:Y:S01]  /*3f10*/  FFMA R20, R36.reuse, R34, R65 ;  /* 0x0000002224147223 */ /* 0x040fe20000000041 */
[----:B------:R-:W-:Y:S01]  /*3f20*/  FFMA R47, R36, R19, R30 ;  /* 0x00000013242f7223 */ /* 0x000fe2000000001e */
[C---:B-1----:R-:W-:Y:S01]  /*3f30*/  FFMA R42, R24.reuse, R37, R41 ;  /* 0x00000025182a7223 */ /* 0x042fe20000000029 */
[----:B------:R-:W-:Y:S01]  /*3f40*/  FFMA R68, R24, R36, R15 ;  /* 0x0000002418447223 */ /* 0x000fe2000000000f */
[----:B------:R-:W-:Y:S01]  /*3f50*/  FFMA R65, R36, R21, R28 ;  /* 0x0000001524417223 */ /* 0x000fe2000000001c */
[----:B------:R-:W-:Y:S01]  /*3f60*/  FFMA R15, R34, R37, R29 ;  /* 0x00000025220f7223 */ /* 0x000fe2000000001d */
[C---:B--2---:R-:W-:Y:S01]  /*3f70*/  FFMA R10, R32.reuse, R34, R43 ;  /* 0x00000022200a7223 */ /* 0x044fe2000000002b */
[----:B------:R-:W-:Y:S01]  /*3f80*/  FFMA R41, R32, R19, R40 ;  /* 0x0000001320297223 */ /* 0x000fe20000000028 */
[----:B------:R-:W-:Y:S01]  /*3f90*/  FFMA R40, R24, R32, R57 ;  /* 0x0000002018287223 */ /* 0x000fe20000000039 */
[----:B------:R-:W-:Y:S01]  /*3fa0*/  FFMA R43, R32, R21, R60 ;  /* 0x00000015202b7223 */ /* 0x000fe2000000003c */
[C---:B---3--:R-:W-:Y:S01]  /*3fb0*/  FFMA R32, R44.reuse, R34, R11 ;  /* 0x000000222c207223 */ /* 0x048fe2000000000b */
[----:B------:R-:W-:Y:S01]  /*3fc0*/  FFMA R11, R44, R19, R14 ;  /* 0x000000132c0b7223 */ /* 0x000fe2000000000e */
[----:B------:R-:W-:Y:S01]  /*3fd0*/  FFMA R14, R24, R44, R9 ;  /* 0x0000002c180e7223 */ /* 0x000fe20000000009 */
[----:B------:R-:W-:Y:S01]  /*3fe0*/  FFMA R9, R44, R21, R38 ;  /* 0x000000152c097223 */ /* 0x000fe20000000026 */
[-C--:B------:R-:W-:Y:S01]  /*3ff0*/  FFMA R61, R34, R33.reuse, R61 ;  /* 0x00000021223d7223 */ /* 0x080fe2000000003d */
[-C--:B------:R-:W-:Y:S01]  /*4000*/  FFMA R77, R19, R33.reuse, R54 ;  /* 0x00000021134d7223 */ /* 0x080fe20000000036 */
[-C--:B------:R-:W-:Y:S01]  /*4010*/  FFMA R71, R24, R33.reuse, R71 ;  /* 0x0000002118477223 */ /* 0x080fe20000000047 */
[----:B------:R-:W-:Y:S01]  /*4020*/  FFMA R57, R21, R33, R64 ;  /* 0x0000002115397223 */ /* 0x000fe20000000040 */
[----:B------:R-:W0:Y:S01]  /*4030*/  LDS.128 R36, [R7+0x720] ;  /* 0x0007200007247984 */ /* 0x000e220000000c00 */
[-C--:B------:R-:W-:Y:S01]  /*4040*/  FFMA R44, R34, R45.reuse, R73 ;  /* 0x0000002d222c7223 */ /* 0x080fe20000000049 */
[-C--:B------:R-:W-:Y:S01]  /*4050*/  FFMA R33, R19, R45.reuse, R66 ;  /* 0x0000002d13217223 */ /* 0x080fe20000000042 */
[-C--:B------:R-:W-:Y:S01]  /*4060*/  FFMA R54, R24, R45.reuse, R55 ;  /* 0x0000002d18367223 */ /* 0x080fe20000000037 */
[----:B------:R-:W1:Y:S01]  /*4070*/  LDS.128 R28, [R52+0x60] ;  /* 0x00006000341c7984 */ /* 0x000e620000000c00 */
[----:B------:R-:W-:Y:S01]  /*4080*/  FFMA R45, R21, R45, R56 ;  /* 0x0000002d152d7223 */ /* 0x000fe20000000038 */
[----:B----4-:R-:W-:Y:S01]  /*4090*/  FFMA R56, R16, R34, R63 ;  /* 0x0000002210387223 */ /* 0x010fe2000000003f */
[----:B------:R-:W-:Y:S01]  /*40a0*/  FFMA R59, R34, R17, R59 ;  /* 0x00000011223b7223 */ /* 0x000fe2000000003b */
[----:B------:R-:W-:Y:S01]  /*40b0*/  FFMA R34, R24, R16, R53 ;  /* 0x0000001018227223 */ /* 0x000fe20000000035 */
[----:B------:R-:W-:Y:S01]  /*40c0*/  FFMA R46, R16, R19, R46 ;  /* 0x00000013102e7223 */ /* 0x000fe2000000002e */
[-C--:B------:R-:W-:Y:S01]  /*40d0*/  FFMA R55, R19, R17.reuse, R18 ;  /* 0x0000001113377223 */ /* 0x080fe20000000012 */
[----:B------:R-:W-:Y:S01]  /*40e0*/  FFMA R62, R24, R17, R62 ;  /* 0x00000011183e7223 */ /* 0x000fe2000000003e */
[----:B------:R-:W-:Y:S01]  /*40f0*/  FFMA R69, R16, R21, R69 ;  /* 0x0000001510457223 */ /* 0x000fe20000000045 */
[----:B------:R-:W-:Y:S01]  /*4100*/  FFMA R53, R21, R17, R58 ;  /* 0x0000001115357223 */ /* 0x000fe2000000003a */
[----:B------:R-:W2:Y:S04]  /*4110*/  LDS R64, [R7+0x71c] ;  /* 0x00071c0007407984 */ /* 0x000ea80000000800 */
[----:B------:R-:W3:Y:S04]  /*4120*/  LDS R39, [R51+0x71c] ;  /* 0x00071c0033277984 */ /* 0x000ee80000000800 */
[----:B------:R-:W4:Y:S01]  /*4130*/  LDS.128 R16, [R51+0x720] ;  /* 0x0007200033107984 */ /* 0x000f220000000c00 */
[C---:B0-----:R-:W-:Y:S01]  /*4140*/  FFMA R24, R36.reuse, R22, R75 ;  /* 0x0000001624187223 */ /* 0x041fe2000000004b */
[C---:B------:R-:W-:Y:S01]  /*4150*/  FFMA R21, R36.reuse, R25, R42 ;  /* 0x0000001924157223 */ /* 0x040fe2000000002a */
[----:B------:R-:W-:Y:S01]  /*4160*/  FFMA R15, R36, R35, R15 ;  /* 0x00000023240f7223 */ /* 0x000fe2000000000f */
[-C--:B------:R-:W-:Y:S01]  /*4170*/  FFMA R63, R35, R37.reuse, R32 ;  /* 0x00000025233f7223 */ /* 0x080fe20000000020 */
[----:B-1----:R-:W-:Y:S01]  /*4180*/  FFMA R58, R28, R36, R67 ;  /* 0x000000241c3a7223 */ /* 0x002fe20000000043 */
[-C--:B------:R-:W-:Y:S01]  /*4190*/  FFMA R67, R25, R37.reuse, R14 ;  /* 0x0000002519437223 */ /* 0x080fe2000000000e */
[CC--:B------:R-:W-:Y:S01]  /*41a0*/  FFMA R14, R22.reuse, R37.reuse, R9 ;  /* 0x00000025160e7223 */ /* 0x0c0fe20000000009 */
[-C--:B------:R-:W-:Y:S01]  /*41b0*/  FFMA R9, R35, R38.reuse, R44 ;  /* 0x0000002623097223 */ /* 0x080fe2000000002c */
[-C--:B------:R-:W-:Y:S01]  /*41c0*/  FFMA R44, R22, R38.reuse, R45 ;  /* 0x00000026162c7223 */ /* 0x080fe2000000002d */
[C---:B------:R-:W-:Y:S01]  /*41d0*/  FFMA R60, R28.reuse, R37, R11 ;  /* 0x000000251c3c7223 */ /* 0x040fe2000000000b */
[-C--:B------:R-:W-:Y:S01]  /*41e0*/  FFMA R11, R25, R38.reuse, R54 ;  /* 0x00000026190b7223 */ /* 0x080fe20000000036 */
[----:B------:R-:W-:Y:S01]  /*41f0*/  FFMA R54, R28, R38, R33 ;  /* 0x000000261c367223 */ /* 0x000fe20000000021 */
[----:B--2---:R-:W-:Y:S01]  /*4200*/  FFMA R45, R64, R35, R20 ;  /* 0x00000023402d7223 */ /* 0x004fe20000000014 */
[----:B------:R-:W-:Y:S01]  /*4210*/  FFMA R47, R28, R64, R47 ;  /* 0x000000401c2f7223 */ /* 0x000fe2000000002f */
[C---:B------:R-:W-:Y:S01]  /*4220*/  FFMA R73, R64.reuse, R25, R68 ;  /* 0x0000001940497223 */ /* 0x040fe20000000044 */
[-C--:B------:R-:W-:Y:S01]  /*4230*/  FFMA R20, R64, R22.reuse, R65 ;  /* 0x0000001640147223 */ /* 0x080fe20000000041 */
[C---:B---3--:R-:W-:Y:S01]  /*4240*/  FFMA R75, R39.reuse, R35, R10 ;  /* 0x00000023274b7223 */ /* 0x048fe2000000000a */
[C---:B------:R-:W-:Y:S01]  /*4250*/  FFMA R10, R28.reuse, R39, R41 ;  /* 0x000000271c0a7223 */ /* 0x040fe20000000029 */
[C---:B------:R-:W-:Y:S01]  /*4260*/  FFMA R64, R39.reuse, R25, R40 ;  /* 0x0000001927407223 */ /* 0x040fe20000000028 */
[----:B------:R-:W-:Y:S01]  /*4270*/  FFMA R65, R39, R22, R43 ;  /* 0x0000001627417223 */ /* 0x000fe2000000002b */
[CC--:B----4-:R-:W-:Y:S01]  /*4280*/  FFMA R19, R35.reuse, R17.reuse, R56 ;  /* 0x0000001123137223 */ /* 0x0d0fe20000000038 */
[----:B------:R-:W-:Y:S01]  /*4290*/  FFMA R56, R35, R18, R59 ;  /* 0x0000001223387223 */ /* 0x000fe2000000003b */
[C---:B------:R-:W-:Y:S01]  /*42a0*/  FFMA R68, R28.reuse, R16, R77 ;  /* 0x000000101c447223 */ /* 0x040fe2000000004d */
[C---:B------:R-:W-:Y:S01]  /*42b0*/  FFMA R59, R28.reuse, R17, R46 ;  /* 0x000000111c3b7223 */ /* 0x040fe2000000002e */
[----:B------:R-:W0:Y:S01]  /*42c0*/  LDS.128 R40, [R7+0x820] ;  /* 0x0008200007287984 */ /* 0x000e220000000c00 */
[----:B------:R-:W-:Y:S01]  /*42d0*/  FFMA R28, R28, R18, R55 ;  /* 0x000000121c1c7223 */ /* 0x000fe20000000037 */
[C---:B------:R-:W-:Y:S01]  /*42e0*/  FFMA R66, R16.reuse, R35, R61 ;  /* 0x0000002310427223 */ /* 0x040fe2000000003d */
[C---:B------:R-:W-:Y:S01]  /*42f0*/  FFMA R55, R25.reuse, R17, R34 ;  /* 0x0000001119377223 */ /* 0x040fe20000000022 */
[----:B------:R-:W-:Y:S01]  /*4300*/  LDS.128 R36, [R51+0x820] ;  /* 0x0008200033247984 */ /* 0x000fe20000000c00 */
[C---:B------:R-:W-:Y:S01]  /*4310*/  FFMA R71, R16.reuse, R25, R71 ;  /* 0x0000001910477223 */ /* 0x040fe20000000047 */
[----:B------:R-:W-:Y:S01]  /*4320*/  FFMA R16, R16, R22, R57 ;  /* 0x0000001610107223 */ /* 0x000fe20000000039 */
[C---:B------:R-:W-:Y:S01]  /*4330*/  FFMA R69, R22.reuse, R17, R69 ;  /* 0x0000001116457223 */ /* 0x040fe20000000045 */
[----:B------:R-:W1:Y:S01]  /*4340*/  LDS.128 R32, [R52+0x20] ;  /* 0x0000200034207984 */ /* 0x000e620000000c00 */
[-C--:B------:R-:W-:Y:S01]  /*4350*/  FFMA R22, R22, R18.reuse, R53 ;  /* 0x0000001216167223 */ /* 0x080fe20000000035 */
[----:B------:R-:W-:Y:S01]  /*4360*/  FFMA R70, R25, R18, R62 ;  /* 0x0000001219467223 */ /* 0x000fe2000000003e */
[-C--:B0-----:R-:W-:Y:S01]  /*4370*/  FFMA R61, R29, R43.reuse, R54 ;  /* 0x0000002b1d3d7223 */ /* 0x081fe20000000036 */
[----:B------:R-:W-:Y:S01]  /*4380*/  FFMA R54, R26, R43, R11 ;  /* 0x0000002b1a367223 */ /* 0x000fe2000000000b */
[C---:B------:R-:W-:Y:S01]  /*4390*/  FFMA R53, R23.reuse, R41, R24 ;  /* 0x0000002917357223 */ /* 0x040fe20000000018 */
[C---:B------:R-:W-:Y:S01]  /*43a0*/  FFMA R11, R23.reuse, R43, R44 ;  /* 0x0000002b170b7223 */ /* 0x040fe2000000002c */
[----:B------:R-:W-:Y:S01]  /*43b0*/  FFMA R57, R23, R42, R14 ;  /* 0x0000002a17397223 */ /* 0x000fe2000000000e */
[C---:B------:R-:W-:Y:S01]  /*43c0*/  FFMA R47, R40.reuse, R29, R47 ;  /* 0x0000001d282f7223 */ /* 0x040fe2000000002f */
[C---:B------:R-:W-:Y:S01]  /*43d0*/  FFMA R46, R40.reuse, R26, R73 ;  /* 0x0000001a282e7223 */ /* 0x040fe20000000049 */
[----:B------:R-:W-:Y:S01]  /*43e0*/  FFMA R25, R40, R23, R20 ;  /* 0x0000001728197223 */ /* 0x000fe20000000014 */
[C---:B-1----:R-:W-:Y:S01]  /*43f0*/  FFMA R62, R32.reuse, R40, R45 ;  /* 0x00000028203e7223 */ /* 0x042fe2000000002d */
[C---:B------:R-:W-:Y:S01]  /*4400*/  FFMA R24, R32.reuse, R41, R15 ;  /* 0x0000002920187223 */ /* 0x040fe2000000000f */
[C---:B------:R-:W-:Y:S01]  /*4410*/  FFMA R44, R32.reuse, R43, R9 ;  /* 0x0000002b202c7223 */ /* 0x040fe20000000009 */
[C---:B------:R-:W-:Y:S01]  /*4420*/  FFMA R45, R29.reuse, R41, R58 ;  /* 0x000000291d2d7223 */ /* 0x040fe2000000003a */
[CC--:B------:R-:W-:Y:S01]  /*4430*/  FFMA R15, R29.reuse, R42.reuse, R60 ;  /* 0x0000002a1d0f7223 */ /* 0x0c0fe2000000003c */
[-C--:B------:R-:W-:Y:S01]  /*4440*/  FFMA R14, R32, R42.reuse, R63 ;  /* 0x0000002a200e7223 */ /* 0x080fe2000000003f */
[----:B------:R-:W-:Y:S01]  /*4450*/  FFMA R9, R36, R29, R10 ;  /* 0x0000001d24097223 */ /* 0x000fe2000000000a */
[C---:B------:R-:W-:Y:S01]  /*4460*/  FFMA R58, R26.reuse, R41, R21 ;  /* 0x000000291a3a7223 */ /* 0x040fe20000000015 */
[----:B------:R-:W-:Y:S01]  /*4470*/  FFMA R60, R26, R42, R67 ;  /* 0x0000002a1a3c7223 */ /* 0x000fe20000000043 */
[-C--:B------:R-:W-:Y:S01]  /*4480*/  FFMA R66, R32, R37.reuse, R66 ;  /* 0x0000002520427223 */ /* 0x080fe20000000042 */
[CC--:B------:R-:W-:Y:S01]  /*4490*/  FFMA R63, R29.reuse, R37.reuse, R68 ;  /* 0x000000251d3f7223 */ /* 0x0c0fe20000000044 */
[-C--:B------:R-:W-:Y:S01]  /*44a0*/  FFMA R10, R26, R37.reuse, R71 ;  /* 0x000000251a0a7223 */ /* 0x080fe20000000047 */
[CC--:B------:R-:W-:Y:S01]  /*44b0*/  FFMA R74, R32.reuse, R38.reuse, R19 ;  /* 0x00000026204a7223 */ /* 0x0c0fe20000000013 */
[-C--:B------:R-:W-:Y:S01]  /*44c0*/  FFMA R59, R29, R38.reuse, R59 ;  /* 0x000000261d3b7223 */ /* 0x080fe2000000003b */
[----:B------:R-:W0:Y:S01]  /*44d0*/  LDS.128 R40, [R7+0x920] ;  /* 0x0009200007287984 */ /* 0x000e220000000c00 */
[----:B------:R-:W-:Y:S01]  /*44e0*/  FFMA R37, R23, R37, R16 ;  /* 0x0000002517257223 */ /* 0x000fe20000000010 */
[-C--:B------:R-:W-:Y:S01]  /*44f0*/  FFMA R56, R32, R39.reuse, R56 ;  /* 0x0000002720387223 */ /* 0x080fe20000000038 */
[-C--:B------:R-:W-:Y:S01]  /*4500*/  FFMA R29, R29, R39.reuse, R28 ;  /* 0x000000271d1d7223 */ /* 0x080fe2000000001c */
[----:B------:R-:W-:Y:S01]  /*4510*/  FFMA R70, R26, R39, R70 ;  /* 0x000000271a467223 */ /* 0x000fe20000000046 */
[----:B------:R-:W1:Y:S01]  /*4520*/  LDS.128 R16, [R52+0xf0] ;  /* 0x0000f00034107984 */ /* 0x000e620000000c00 */
[----:B------:R-:W-:Y:S01]  /*4530*/  FFMA R65, R36, R23, R65 ;  /* 0x0000001724417223 */ /* 0x000fe20000000041 */
[CC--:B------:R-:W-:Y:S01]  /*4540*/  FFMA R69, R23.reuse, R38.reuse, R69 ;  /* 0x0000002617457223 */ /* 0x0c0fe20000000045 */
[----:B------:R-:W-:Y:S01]  /*4550*/  FFMA R39, R23, R39, R22 ;  /* 0x0000002717277223 */ /* 0x000fe20000000016 */
[----:B------:R-:W-:Y:S01]  /*4560*/  LDS R71, [R7+0x930] ;  /* 0x0009300007477984 */ /* 0x000fe20000000800 */
[----:B------:R-:W-:Y:S01]  /*4570*/  FFMA R28, R26, R38, R55 ;  /* 0x000000261a1c7223 */ /* 0x000fe20000000037 */
[----:B------:R-:W-:Y:S01]  /*4580*/  FFMA R64, R36, R26, R64 ;  /* 0x0000001a24407223 */ /* 0x000fe20000000040 */
[----:B------:R-:W-:Y:S01]  /*4590*/  FFMA R72, R32, R36, R75 ;  /* 0x0000002420487223 */ /* 0x000fe2000000004b */
[----:B------:R-:W2:Y:S04]  /*45a0*/  LDS.128 R20, [R51+0x920] ;  /* 0x0009200033147984 */ /* 0x000ea80000000c00 */
[----:B------:R-:W3:Y:S01]  /*45b0*/  LDS R55, [R51+0x930] ;  /* 0x0009300033377984 */ /* 0x000ee20000000800 */
[C---:B0-----:R-:W-:Y:S01]  /*45c0*/  FFMA R26, R41.reuse, R30, R47 ;  /* 0x0000001e291a7223 */ /* 0x041fe2000000002f */
[C---:B------:R-:W-:Y:S01]  /*45d0*/  FFMA R67, R41.reuse, R33, R62 ;  /* 0x0000002129437223 */ /* 0x040fe2000000003e */
[----:B------:R-:W-:Y:S01]  /*45e0*/  FFMA R47, R41, R27, R46 ;  /* 0x0000001b292f7223 */ /* 0x000fe2000000002e */
[----:B------:R-:W-:Y:S01]  /*45f0*/  FFMA R38, R30, R43, R15 ;  /* 0x0000002b1e267223 */ /* 0x000fe2000000000f */
[----:B-1----:R-:W-:Y:S01]  /*4600*/  FFMA R32, R16, R41, R25 ;  /* 0x0000002910207223 */ /* 0x002fe20000000019 */
[-C--:B------:R-:W-:Y:S01]  /*4610*/  FFMA R41, R27, R42.reuse, R58 ;  /* 0x0000002a1b297223 */ /* 0x080fe2000000003a */
[-C--:B------:R-:W-:Y:S01]  /*4620*/  FFMA R25, R33, R42.reuse, R24 ;  /* 0x0000002a21197223 */ /* 0x080fe20000000018 */
[-C--:B------:R-:W-:Y:S01]  /*4630*/  FFMA R24, R30, R42.reuse, R45 ;  /* 0x0000002a1e187223 */ /* 0x080fe2000000002d */
[C---:B------:R-:W-:Y:S01]  /*4640*/  FFMA R42, R16.reuse, R42, R53 ;  /* 0x0000002a102a7223 */ /* 0x040fe20000000035 */
[-C--:B------:R-:W-:Y:S01]  /*4650*/  FFMA R53, R27, R43.reuse, R60 ;  /* 0x0000002b1b357223 */ /* 0x080fe2000000003c */
[-C--:B------:R-:W-:Y:S01]  /*4660*/  FFMA R45, R33, R43.reuse, R14 ;  /* 0x0000002b212d7223 */ /* 0x080fe2000000000e */
[----:B------:R-:W-:Y:S01]  /*4670*/  FFMA R40, R16, R43, R57 ;  /* 0x0000002b10287223 */ /* 0x000fe20000000039 */
[----:B--2---:R-:W-:Y:S01]  /*4680*/  FFMA R58, R30, R23, R59 ;  /* 0x000000171e3a7223 */ /* 0x004fe2000000003b */
[C---:B------:R-:W-:Y:S01]  /*4690*/  FFMA R59, R71.reuse, R33, R44 ;  /* 0x00000021473b7223 */ /* 0x040fe2000000002c */
[CC--:B------:R-:W-:Y:S01]  /*46a0*/  FFMA R44, R71.reuse, R30.reuse, R61 ;  /* 0x0000001e472c7223 */ /* 0x0c0fe2000000003d */
[----:B------:R-:W-:Y:S01]  /*46b0*/  FFMA R61, R71, R27, R54 ;  /* 0x0000001b473d7223 */ /* 0x000fe20000000036 */
[----:B------:R-:W-:Y:S01]  /*46c0*/  FFMA R46, R21, R30, R9 ;  /* 0x0000001e152e7223 */ /* 0x000fe20000000009 */
[-C--:B------:R-:W-:Y:S01]  /*46d0*/  FFMA R73, R27, R22.reuse, R10 ;  /* 0x000000161b497223 */ /* 0x080fe2000000000a */
[C---:B------:R-:W-:Y:S01]  /*46e0*/  FFMA R54, R16.reuse, R71, R11 ;  /* 0x0000004710367223 */ /* 0x040fe2000000000b */
[C---:B------:R-:W-:Y:S01]  /*46f0*/  FFMA R9, R21.reuse, R27, R64 ;  /* 0x0000001b15097223 */ /* 0x040fe20000000040 */
[----:B------:R-:W-:Y:S01]  /*4700*/  FFMA R60, R16, R21, R65 ;  /* 0x00000015103c7223 */ /* 0x000fe20000000041 */
[-C--:B------:R-:W-:Y:S01]  /*4710*/  FFMA R62, R30, R22.reuse, R63 ;  /* 0x000000161e3e7223 */ /* 0x080fe2000000003f */
[----:B------:R-:W0:Y:S01]  /*4720*/  LDS.64 R10, [R7+0xa28] ;  /* 0x000a2800070a7984 */ /* 0x000e220000000a00 */
[----:B------:R-:W-:Y:S01]  /*4730*/  FFMA R43, R21, R33, R72 ;  /* 0x00000021152b7223 */ /* 0x000fe20000000048 */
[CC--:B------:R-:W-:Y:S01]  /*4740*/  FFMA R65, R33.reuse, R22.reuse, R66 ;  /* 0x0000001621417223 */ /* 0x0c0fe20000000042 */
[C---:B------:R-:W-:Y:S01]  /*4750*/  FFMA R64, R16.reuse, R22, R37 ;  /* 0x0000001610407223 */ /* 0x040fe20000000025 */
[-C--:B------:R-:W-:Y:S01]  /*4760*/  FFMA R63, R33, R23.reuse, R74 ;  /* 0x00000017213f7223 */ /* 0x080fe2000000004a */
[-C--:B------:R-:W-:Y:S01]  /*4770*/  FFMA R57, R27, R23.reuse, R28 ;  /* 0x000000171b397223 */ /* 0x080fe2000000001c */
[C---:B------:R-:W-:Y:S01]  /*4780*/  FFMA R69, R16.reuse, R23, R69 ;  /* 0x0000001710457223 */ /* 0x040fe20000000045 */
[C---:B---3--:R-:W-:Y:S01]  /*4790*/  FFMA R30, R55.reuse, R30, R29 ;  /* 0x0000001e371e7223 */ /* 0x048fe2000000001d */
[----:B------:R-:W1:Y:S01]  /*47a0*/  LDS.128 R20, [R52+0xb0] ;  /* 0x0000b00034147984 */ /* 0x000e620000000c00 */
[C---:B------:R-:W-:Y:S01]  /*47b0*/  FFMA R33, R55.reuse, R33, R56 ;  /* 0x0000002137217223 */ /* 0x040fe20000000038 */
[----:B------:R-:W-:Y:S01]  /*47c0*/  FFMA R56, R16, R55, R39 ;  /* 0x0000003710387223 */ /* 0x000fe20000000027 */
[----:B------:R-:W-:Y:S01]  /*47d0*/  FFMA R70, R55, R27, R70 ;  /* 0x0000001b37467223 */ /* 0x000fe20000000046 */
[----:B------:R-:W2:Y:S04]  /*47e0*/  LDS.64 R28, [R51+0xa28] ;  /* 0x000a2800331c7984 */ /* 0x000ea80000000a00 */
[----:B------:R-:W3:Y:S04]  /*47f0*/  LDS.64 R36, [R7+0xa30] ;  /* 0x000a300007247984 */ /* 0x000ee80000000a00 */
[----:B------:R-:W4:Y:S01]  /*4800*/  LDS.64 R14, [R51+0xa30] ;  /* 0x000a3000330e7984 */ /* 0x000f220000000a00 */
[C---:B0-----:R-:W-:Y:S01]  /*4810*/  FFMA R16, R10.reuse, R34, R67 ;  /* 0x000000220a107223 */ /* 0x041fe20000000043 */
[C---:B------:R-:W-:Y:S01]  /*4820*/  FFMA R55, R10.reuse, R31, R26 ;  /* 0x0000001f0a377223 */ /* 0x040fe2000000001a */
[----:B------:R-:W-:Y:S01]  /*4830*/  FFMA R67, R10, R17, R32 ;  /* 0x000000110a437223 */ /* 0x000fe20000000020 */
[-C--:B------:R-:W-:Y:S01]  /*4840*/  FFMA R39, R34, R11.reuse, R25 ;  /* 0x0000000b22277223 */ /* 0x080fe20000000019 */
[-C--:B------:R-:W-:Y:S01]  /*4850*/  FFMA R71, R17, R11.reuse, R42 ;  /* 0x0000000b11477223 */ /* 0x080fe2000000002a */
[C---:B-1----:R-:W-:Y:S01]  /*4860*/  FFMA R10, R20.reuse, R10, R47 ;  /* 0x0000000a140a7223 */ /* 0x042fe2000000002f */
[CC--:B------:R-:W-:Y:S01]  /*4870*/  FFMA R47, R31.reuse, R11.reuse, R24 ;  /* 0x0000000b1f2f7223 */ /* 0x0c0fe20000000018 */
[----:B------:R-:W-:Y:S01]  /*4880*/  FFMA R66, R20, R11, R41 ;  /* 0x0000000b14427223 */ /* 0x000fe20000000029 */
[----:B------:R-:W-:Y:S01]  /*4890*/  LDS.128 R24, [R52+0x70] ;  /* 0x0000700034187984 */ /* 0x000fe20000000c00 */
[C---:B--2---:R-:W-:Y:S01]  /*48a0*/  FFMA R11, R28.reuse, R31, R46 ;  /* 0x0000001f1c0b7223 */ /* 0x044fe2000000002e */
[----:B------:R-:W-:Y:S01]  /*48b0*/  FFMA R32, R28, R34, R43 ;  /* 0x000000221c207223 */ /* 0x000fe2000000002b */
[----:B------:R-:W-:Y:S01]  /*48c0*/  FFMA R46, R20, R28, R9 ;  /* 0x0000001c142e7223 */ /* 0x000fe20000000009 */
[-C--:B------:R-:W-:Y:S01]  /*48d0*/  FFMA R75, R28, R17.reuse, R60 ;  /* 0x000000111c4b7223 */ /* 0x080fe2000000003c */
[C---:B---3--:R-:W-:Y:S01]  /*48e0*/  FFMA R28, R36.reuse, R34, R45 ;  /* 0x00000022241c7223 */ /* 0x048fe2000000002d */
[----:B------:R-:W-:Y:S01]  /*48f0*/  FFMA R45, R36, R17, R40 ;  /* 0x00000011242d7223 */ /* 0x000fe20000000028 */
[-C--:B------:R-:W-:Y:S01]  /*4900*/  FFMA R65, R34, R29.reuse, R65 ;  /* 0x0000001d22417223 */ /* 0x080fe20000000041 */
[----:B------:R-:W0:Y:S01]  /*4910*/  LDS.128 R40, [R7+0xb30] ;  /* 0x000b300007287984 */ /* 0x000e220000000c00 */
[-C--:B------:R-:W-:Y:S01]  /*4920*/  FFMA R77, R31, R29.reuse, R62 ;  /* 0x0000001d1f4d7223 */ /* 0x080fe2000000003e */
[CC--:B------:R-:W-:Y:S01]  /*4930*/  FFMA R73, R20.reuse, R29.reuse, R73 ;  /* 0x0000001d14497223 */ /* 0x0c0fe20000000049 */
[----:B------:R-:W-:Y:S01]  /*4940*/  FFMA R9, R17, R29, R64 ;  /* 0x0000001d11097223 */ /* 0x000fe20000000040 */
[----:B------:R-:W-:Y:S01]  /*4950*/  FFMA R60, R20, R36, R53 ;  /* 0x00000024143c7223 */ /* 0x000fe20000000035 */
[----:B------:R-:W-:Y:S01]  /*4960*/  FFMA R29, R36, R31, R38 ;  /* 0x0000001f241d7223 */ /* 0x000fe20000000026 */
[-C--:B------:R-:W-:Y:S01]  /*4970*/  FFMA R62, R34, R37.reuse, R59 ;  /* 0x00000025223e7223 */ /* 0x080fe2000000003b */
[----:B------:R-:W-:Y:S01]  /*4980*/  FFMA R53, R31, R37, R44 ;  /* 0x000000251f357223 */ /* 0x000fe2000000002c */
[C---:B----4-:R-:W-:Y:S01]  /*4990*/  FFMA R58, R14.reuse, R31, R58 ;  /* 0x0000001f0e3a7223 */ /* 0x050fe2000000003a */
[----:B------:R-:W-:Y:S01]  /*49a0*/  FFMA R59, R17, R37, R54 ;  /* 0x00000025113b7223 */ /* 0x000fe20000000036 */
[-C--:B------:R-:W-:Y:S01]  /*49b0*/  FFMA R31, R31, R15.reuse, R30 ;  /* 0x0000000f1f1f7223 */ /* 0x080fe2000000001e */
[----:B------:R-:W-:Y:S01]  /*49c0*/  FFMA R54, R14, R34, R63 ;  /* 0x000000220e367223 */ /* 0x000fe2000000003f */
[-C--:B------:R-:W-:Y:S01]  /*49d0*/  FFMA R33, R34, R15.reuse, R33 ;  /* 0x0000000f22217223 */ /* 0x080fe20000000021 */
[C---:B------:R-:W-:Y:S01]  /*49e0*/  FFMA R30, R20.reuse, R14, R57 ;  /* 0x0000000e141e7223 */ /* 0x040fe20000000039 */
[CC--:B------:R-:W-:Y:S01]  /*49f0*/  FFMA R70, R20.reuse, R15.reuse, R70 ;  /* 0x0000000f14467223 */ /* 0x0c0fe20000000046 */
[----:B------:R-:W-:Y:S01]  /*4a00*/  FFMA R57, R17, R15, R56 ;  /* 0x0000000f11397223 */ /* 0x000fe20000000038 */
[----:B------:R-:W1:Y:S01]  /*4a10*/  LDS R34, [R7+0xb2c] ;  /* 0x000b2c0007227984 */ /* 0x000e620000000800 */
[----:B------:R-:W-:Y:S01]  /*4a20*/  FFMA R44, R20, R37, R61 ;  /* 0x00000025142c7223 */ /* 0x000fe2000000003d */
[----:B------:R-:W-:-:S02]  /*4a30*/  FFMA R69, R14, R17, R69 ;  /* 0x000000110e457223 */ /* 0x000fc40000000045 */
[----:B------:R-:W2:Y:S01]  /*4a40*/  LDS R43, [R51+0xb2c] ;  /* 0x000b2c00332b7984 */ /* 0x000ea20000000800 */
[----:B0-----:R-:W-:Y:S01]  /*4a50*/  FFMA R15, R40, R35, R39 ;  /* 0x00000023280f7223 */ /* 0x001fe20000000027 */
[CC--:B------:R-:W-:Y:S02]  /*4a60*/  FFMA R56, R18.reuse, R41.reuse, R45 ;  /* 0x0000002912387223 */ /* 0x0c0fe4000000002d */
[----:B------:R-:W0:Y:S01]  /*4a70*/  LDS.128 R36, [R51+0xb30] ;  /* 0x000b300033247984 */ /* 0x000e220000000c00 */
[-C--:B------:R-:W-:Y:S01]  /*4a80*/  FFMA R63, R21, R42.reuse, R44 ;  /* 0x0000002a153f7223 */ /* 0x080fe2000000002c */
[-C--:B------:R-:W-:Y:S01]  /*4a90*/  FFMA R45, R35, R42.reuse, R62 ;  /* 0x0000002a232d7223 */ /* 0x080fe2000000003e */
[-C--:B------:R-:W-:Y:S01]  /*4aa0*/  FFMA R44, R18, R42.reuse, R59 ;  /* 0x0000002a122c7223 */ /* 0x080fe2000000003b */
[----:B------:R-:W-:Y:S01]  /*4ab0*/  FFMA R62, R24, R42, R53 ;  /* 0x0000002a183e7223 */ /* 0x000fe20000000035 */
[----:B------:R-:W-:Y:S01]  /*4ac0*/  FFMA R14, R40, R18, R71 ;  /* 0x00000012280e7223 */ /* 0x000fe20000000047 */
[-C--:B------:R-:W-:Y:S01]  /*4ad0*/  FFMA R61, R21, R41.reuse, R60 ;  /* 0x00000029153d7223 */ /* 0x080fe2000000003c */
[C---:B------:R-:W-:Y:S01]  /*4ae0*/  FFMA R20, R24.reuse, R40, R47 ;  /* 0x0000002818147223 */ /* 0x040fe2000000002f */
[-C--:B------:R-:W-:Y:S01]  /*4af0*/  FFMA R60, R24, R41.reuse, R29 ;  /* 0x00000029183c7223 */ /* 0x080fe2000000001d */
[----:B------:R-:W-:Y:S01]  /*4b00*/  FFMA R47, R35, R41, R28 ;  /* 0x00000029232f7223 */ /* 0x000fe2000000001c */
[----:B------:R-:W-:Y:S01]  /*4b10*/  FFMA R17, R40, R21, R66 ;  /* 0x0000001528117223 */ /* 0x000fe20000000042 */
[----:B-1----:R-:W-:Y:S01]  /*4b20*/  FFMA R59, R24, R34, R55 ;  /* 0x00000022183b7223 */ /* 0x002fe20000000037 */
[C---:B------:R-:W-:Y:S01]  /*4b30*/  FFMA R53, R34.reuse, R35, R16 ;  /* 0x0000002322357223 */ /* 0x040fe20000000010 */
[C---:B------:R-:W-:Y:S01]  /*4b40*/  FFMA R71, R34.reuse, R21, R10 ;  /* 0x0000001522477223 */ /* 0x040fe2000000000a */
[-C--:B------:R-:W-:Y:S01]  /*4b50*/  FFMA R10, R34, R18.reuse, R67 ;  /* 0x00000012220a7223 */ /* 0x080fe20000000043 */
[----:B--2---:R-:W-:Y:S01]  /*4b60*/  FFMA R55, R24, R43, R11 ;  /* 0x0000002b18377223 */ /* 0x004fe2000000000b */
[C---:B------:R-:W-:Y:S01]  /*4b70*/  FFMA R11, R43.reuse, R21, R46 ;  /* 0x000000152b0b7223 */ /* 0x040fe2000000002e */
[C---:B------:R-:W-:Y:S01]  /*4b80*/  FFMA R67, R43.reuse, R35, R32 ;  /* 0x000000232b437223 */ /* 0x040fe20000000020 */
[----:B------:R-:W-:-:S02]  /*4b90*/  FFMA R75, R43, R18, R75 ;  /* 0x000000122b4b7223 */ /* 0x000fc4000000004b */
[----:B------:R-:W1:Y:S01]  /*4ba0*/  LDS.128 R40, [R7+0xc30] ;  /* 0x000c300007287984 */ /* 0x000e620000000c00 */
[----:B0-----:R-:W-:Y:S01]  /*4bb0*/  FFMA R16, R24, R36, R77 ;  /* 0x0000002418107223 */ /* 0x001fe2000000004d */
[----:B------:R-:W-:Y:S01]  /*4bc0*/  FFMA R46, R36, R35, R65 ;  /* 0x00000023242e7223 */ /* 0x000fe20000000041 */
[CC--:B------:R-:W-:Y:S01]  /*4bd0*/  FFMA R39, R35.reuse, R37.reuse, R54 ;  /* 0x0000002523277223 */ /* 0x0c0fe20000000036 */
[CC--:B------:R-:W-:Y:S01]  /*4be0*/  FFMA R77, R24.reuse, R37.reuse, R58 ;  /* 0x00000025184d7223 */ /* 0x0c0fe2000000003a */
[-C--:B------:R-:W-:Y:S01]  /*4bf0*/  FFMA R54, R35, R38.reuse, R33 ;  /* 0x0000002623367223 */ /* 0x080fe20000000021 */
[----:B------:R-:W-:Y:S01]  /*4c00*/  FFMA R24, R24, R38, R31 ;  /* 0x0000002618187223 */ /* 0x000fe2000000001f */
[CC--:B------:R-:W-:Y:S01]  /*4c10*/  FFMA R65, R21.reuse, R37.reuse, R30 ;  /* 0x0000002515417223 */ /* 0x0c0fe2000000001e */
[----:B------:R-:W0:Y:S01]  /*4c20*/  LDS.128 R32, [R51+0xc30] ;  /* 0x000c300033207984 */ /* 0x000e220000000c00 */
[----:B------:R-:W-:Y:S01]  /*4c30*/  FFMA R58, R36, R18, R9 ;  /* 0x00000012243a7223 */ /* 0x000fe20000000009 */
[----:B------:R-:W-:Y:S01]  /*4c40*/  FFMA R69, R18, R37, R69 ;  /* 0x0000002512457223 */ /* 0x000fe20000000045 */
[----:B------:R-:W-:Y:S01]  /*4c50*/  FFMA R73, R36, R21, R73 ;  /* 0x0000001524497223 */ /* 0x000fe20000000049 */
[----:B------:R-:W2:Y:S01]  /*4c60*/  LDS.128 R28, [R52+0x30] ;  /* 0x00003000341c7984 */ /* 0x000ea20000000c00 */
[-C--:B------:R-:W-:Y:S01]  /*4c70*/  FFMA R70, R21, R38.reuse, R70 ;  /* 0x0000002615467223 */ /* 0x080fe20000000046 */
[----:B------:R-:W-:Y:S01]  /*4c80*/  FFMA R18, R18, R38, R57 ;  /* 0x0000002612127223 */ /* 0x000fe20000000039 */
[-C--:B-1----:R-:W-:Y:S01]  /*4c90*/  FFMA R21, R25, R41.reuse, R20 ;  /* 0x0000002919157223 */ /* 0x082fe20000000014 */
[-C--:B------:R-:W-:Y:S01]  /*4ca0*/  FFMA R20, R22, R41.reuse, R17 ;  /* 0x0000002916147223 */ /* 0x080fe20000000011 */
[----:B------:R-:W-:Y:S01]  /*4cb0*/  FFMA R17, R19, R41, R14 ;  /* 0x0000002913117223 */ /* 0x000fe2000000000e */
[C---:B------:R-:W-:Y:S01]  /*4cc0*/  FFMA R9, R40.reuse, R19, R10 ;  /* 0x0000001328097223 */ /* 0x040fe2000000000a */
[C---:B------:R-:W-:Y:S01]  /*4cd0*/  FFMA R57, R25.reuse, R43, R62 ;  /* 0x0000002b19397223 */ /* 0x040fe2000000003e */
[C---:B------:R-:W-:Y:S01]  /*4ce0*/  FFMA R59, R40.reuse, R25, R59 ;  /* 0x00000019283b7223 */ /* 0x040fe2000000003b */
[----:B------:R-:W-:Y:S01]  /*4cf0*/  FFMA R64, R40, R22, R71 ;  /* 0x0000001628407223 */ /* 0x000fe20000000047 */
[----:B------:R-:W-:Y:S01]  /*4d00*/  FFMA R62, R22, R43, R63 ;  /* 0x0000002b163e7223 */ /* 0x000fe2000000003f */
[----:B------:R-:W-:Y:S01]  /*4d10*/  LDS R71, [R51+0xd40] ;  /* 0x000d400033477984 */ /* 0x000fe20000000800 */
[C---:B0-----:R-:W-:Y:S01]  /*4d20*/  FFMA R63, R25.reuse, R33, R16 ;  /* 0x00000021193f7223 */ /* 0x041fe20000000010 */
[----:B------:R-:W-:Y:S01]  /*4d30*/  FFMA R55, R32, R25, R55 ;  /* 0x0000001920377223 */ /* 0x000fe20000000037 */
[CC--:B------:R-:W-:Y:S01]  /*4d40*/  FFMA R77, R25.reuse, R34.reuse, R77 ;  /* 0x00000022194d7223 */ /* 0x0c0fe2000000004d */
[-C--:B------:R-:W-:Y:S01]  /*4d50*/  FFMA R16, R22, R34.reuse, R65 ;  /* 0x0000002216107223 */ /* 0x080fe20000000041 */
[C---:B--2---:R-:W-:Y:S01]  /*4d60*/  FFMA R74, R28.reuse, R34, R39 ;  /* 0x000000221c4a7223 */ /* 0x044fe20000000027 */
[C---:B------:R-:W-:Y:S01]  /*4d70*/  FFMA R14, R28.reuse, R41, R15 ;  /* 0x000000291c0e7223 */ /* 0x040fe2000000000f */
[----:B------:R-:W0:Y:S01]  /*4d80*/  LDS.128 R36, [R7+0xd30] ;  /* 0x000d300007247984 */ /* 0x000e220000000c00 */
[----:B------:R-:W-:Y:S01]  /*4d90*/  FFMA R10, R28, R40, R53 ;  /* 0x000000281c0a7223 */ /* 0x000fe20000000035 */
[-C--:B------:R-:W-:Y:S01]  /*4da0*/  FFMA R15, R25, R42.reuse, R60 ;  /* 0x0000002a190f7223 */ /* 0x080fe2000000003c */
[-C--:B------:R-:W-:Y:S01]  /*4db0*/  FFMA R60, R22, R42.reuse, R61 ;  /* 0x0000002a163c7223 */ /* 0x080fe2000000003d */
[CC--:B------:R-:W-:Y:S01]  /*4dc0*/  FFMA R53, R19.reuse, R42.reuse, R56 ;  /* 0x0000002a13357223 */ /* 0x0c0fe20000000038 */
[C---:B------:R-:W-:Y:S01]  /*4dd0*/  FFMA R56, R28.reuse, R42, R47 ;  /* 0x0000002a1c387223 */ /* 0x040fe2000000002f */
[-C--:B------:R-:W-:Y:S01]  /*4de0*/  FFMA R61, R19, R43.reuse, R44 ;  /* 0x0000002b133d7223 */ /* 0x080fe2000000002c */
[C---:B------:R-:W-:Y:S01]  /*4df0*/  FFMA R66, R28.reuse, R43, R45 ;  /* 0x0000002b1c427223 */ /* 0x040fe2000000002d */
[----:B------:R-:W-:Y:S01]  /*4e00*/  FFMA R72, R28, R33, R46 ;  /* 0x000000211c487223 */ /* 0x000fe2000000002e */
[----:B------:R-:W1:Y:S01]  /*4e10*/  LDS.128 R40, [R52+0x100] ;  /* 0x0001000034287984 */ /* 0x000e620000000c00 */
[----:B------:R-:W-:Y:S01]  /*4e20*/  FFMA R25, R25, R35, R24 ;  /* 0x0000002319197223 */ /* 0x000fe20000000018 */
[----:B------:R-:W-:Y:S01]  /*4e30*/  FFMA R24, R22, R33, R73 ;  /* 0x0000002116187223 */ /* 0x000fe20000000049 */
[----:B------:R-:W-:Y:S01]  /*4e40*/  FFMA R75, R32, R19, R75 ;  /* 0x00000013204b7223 */ /* 0x000fe2000000004b */
[----:B------:R-:W2:Y:S01]  /*4e50*/  LDS.128 R44, [R51+0xd30] ;  /* 0x000d3000332c7984 */ /* 0x000ea20000000c00 */
[C---:B------:R-:W-:Y:S01]  /*4e60*/  FFMA R33, R19.reuse, R33, R58 ;  /* 0x0000002113217223 */ /* 0x040fe2000000003a */
[C---:B------:R-:W-:Y:S01]  /*4e70*/  FFMA R69, R19.reuse, R34, R69 ;  /* 0x0000002213457223 */ /* 0x040fe20000000045 */
[C---:B------:R-:W-:Y:S01]  /*4e80*/  FFMA R68, R28.reuse, R32, R67 ;  /* 0x000000201c447223 */ /* 0x040fe20000000043 */
[----:B------:R-:W3:Y:S01]  /*4e90*/  LDS R65, [R7+0xd40] ;  /* 0x000d400007417984 */ /* 0x000ee20000000800 */
[-C--:B------:R-:W-:Y:S01]  /*4ea0*/  FFMA R54, R28, R35.reuse, R54 ;  /* 0x000000231c367223 */ /* 0x080fe20000000036 */
[-C--:B------:R-:W-:Y:S01]  /*4eb0*/  FFMA R70, R22, R35.reuse, R70 ;  /* 0x0000002316467223 */ /* 0x080fe20000000046 */
[----:B------:R-:W-:Y:S01]  /*4ec0*/  FFMA R19, R19, R35, R18 ;  /* 0x0000002313137223 */ /* 0x000fe20000000012 */
[----:B------:R-:W-:Y:S01]  /*4ed0*/  FFMA R28, R32, R22, R11 ;  /* 0x00000016201c7223 */ /* 0x000fe2000000000b */
[----:B0-----:R-:W-:Y:S01]  /*4ee0*/  FFMA R35, R37, R29, R10 ;  /* 0x0000001d25237223 */ /* 0x001fe2000000000a */
[-C--:B------:R-:W-:Y:S01]  /*4ef0*/  FFMA R34, R26, R38.reuse, R21 ;  /* 0x000000261a227223 */ /* 0x080fe20000000015 */
[----:B------:R-:W0:Y:S01]  /*4f00*/  LDS.64 R10, [R7+0xe38] ;  /* 0x000e3800070a7984 */ /* 0x000e220000000a00 */
[C---:B------:R-:W-:Y:S01]  /*4f10*/  FFMA R21, R23.reuse, R38, R20 ;  /* 0x0000002617157223 */ /* 0x040fe20000000014 */
[----:B------:R-:W-:Y:S01]  /*4f20*/  FFMA R67, R23, R39, R60 ;  /* 0x0000002717437223 */ /* 0x000fe2000000003c */
[C---:B------:R-:W-:Y:S01]  /*4f30*/  FFMA R22, R37.reuse, R26, R59 ;  /* 0x0000001a25167223 */ /* 0x040fe2000000003b */
[----:B------:R-:W-:Y:S01]  /*4f40*/  FFMA R59, R37, R23, R64 ;  /* 0x00000017253b7223 */ /* 0x000fe20000000040 */
[C---:B-1----:R-:W-:Y:S01]  /*4f50*/  FFMA R32, R40.reuse, R37, R9 ;  /* 0x0000002528207223 */ /* 0x042fe20000000009 */
[CC--:B------:R-:W-:Y:S01]  /*4f60*/  FFMA R9, R29.reuse, R38.reuse, R14 ;  /* 0x000000261d097223 */ /* 0x0c0fe2000000000e */
[----:B------:R-:W-:Y:S01]  /*4f70*/  FFMA R20, R40, R38, R17 ;  /* 0x0000002628147223 */ /* 0x000fe20000000011 */
[-C--:B------:R-:W-:Y:S01]  /*4f80*/  FFMA R43, R29, R39.reuse, R56 ;  /* 0x000000271d2b7223 */ /* 0x080fe20000000038 */
[-C--:B------:R-:W-:Y:S01]  /*4f90*/  FFMA R38, R26, R39.reuse, R15 ;  /* 0x000000271a267223 */ /* 0x080fe2000000000f */
[C---:B------:R-:W-:Y:S01]  /*4fa0*/  FFMA R52, R40.reuse, R39, R53 ;  /* 0x0000002728347223 */ /* 0x040fe20000000035 */
[C---:B--2---:R-:W-:Y:S01]  /*4fb0*/  FFMA R39, R45.reuse, R29, R68 ;  /* 0x0000001d2d277223 */ /* 0x044fe20000000044 */
[C---:B------:R-:W-:Y:S01]  /*4fc0*/  FFMA R44, R45.reuse, R26, R55 ;  /* 0x0000001a2d2c7223 */ /* 0x040fe20000000037 */
[----:B------:R-:W-:Y:S01]  /*4fd0*/  FFMA R53, R45, R23, R28 ;  /* 0x000000172d357223 */ /* 0x000fe2000000001c */
[----:B------:R-:W-:Y:S01]  /*4fe0*/  FFMA R56, R40, R45, R75 ;  /* 0x0000002d28387223 */ /* 0x000fe2000000004b */
[-C--:B------:R-:W-:Y:S01]  /*4ff0*/  FFMA R45, R29, R46.reuse, R72 ;  /* 0x0000002e1d2d7223 */ /* 0x080fe20000000048 */
[-C--:B------:R-:W-:Y:S01]  /*5000*/  FFMA R28, R26, R46.reuse, R63 ;  /* 0x0000002e1a1c7223 */ /* 0x080fe2000000003f */
[-C--:B------:R-:W-:Y:S01]  /*5010*/  FFMA R55, R23, R46.reuse, R24 ;  /* 0x0000002e17377223 */ /* 0x080fe20000000018 */
[----:B------:R-:W-:Y:S01]  /*5020*/  FFMA R46, R40, R46, R33 ;  /* 0x0000002e282e7223 */ /* 0x000fe20000000021 */
[----:B------:R-:W1:Y:S01]  /*5030*/  LDS.64 R14, [R51+0xe38] ;  /* 0x000e3800330e7984 */ /* 0x000e620000000a00 */
[-C--:B------:R-:W-:Y:S01]  /*5040*/  FFMA R33, R29, R47.reuse, R74 ;  /* 0x0000002f1d217223 */ /* 0x080fe2000000004a */
[-C--:B------:R-:W-:Y:S01]  /*5050*/  FFMA R58, R26, R47.reuse, R77 ;  /* 0x0000002f1a3a7223 */ /* 0x080fe2000000004d */
[-C--:B------:R-:W-:Y:S01]  /*5060*/  FFMA R63, R23, R47.reuse, R16 ;  /* 0x0000002f173f7223 */ /* 0x080fe20000000010 */
[C---:B------:R-:W-:Y:S01]  /*5070*/  FFMA R60, R40.reuse, R47, R69 ;  /* 0x0000002f283c7223 */ /* 0x040fe20000000045 */
[C---:B---3--:R-:W-:Y:S01]  /*5080*/  FFMA R47, R65.reuse, R29, R66 ;  /* 0x0000001d412f7223 */ /* 0x048fe20000000042 */
[CC--:B------:R-:W-:Y:S01]  /*5090*/  FFMA R64, R65.reuse, R26.reuse, R57 ;  /* 0x0000001a41407223 */ /* 0x0c0fe20000000039 */
[----:B------:R-:W2:Y:S01]  /*50a0*/  LDS.64 R36, [R7+0xe40] ;  /* 0x000e400007247984 */ /* 0x000ea20000000a00 */
[----:B------:R-:W-:Y:S01]  /*50b0*/  FFMA R57, R65, R23, R62 ;  /* 0x0000001741397223 */ /* 0x000fe2000000003e */
[C---:B------:R-:W-:Y:S01]  /*50c0*/  FFMA R29, R71.reuse, R29, R54 ;  /* 0x0000001d471d7223 */ /* 0x040fe20000000036 */
[C---:B------:R-:W-:Y:S01]  /*50d0*/  FFMA R62, R40.reuse, R65, R61 ;  /* 0x00000041283e7223 */ /* 0x040fe2000000003d */
[C---:B------:R-:W-:Y:S01]  /*50e0*/  FFMA R26, R71.reuse, R26, R25 ;  /* 0x0000001a471a7223 */ /* 0x040fe20000000019 */
[----:B------:R-:W-:Y:S01]  /*50f0*/  FFMA R54, R40, R71, R19 ;  /* 0x0000004728367223 */ /* 0x000fe20000000013 */
[----:B------:R-:W3:Y:S01]  /*5100*/  LDS.64 R24, [R51+0xe40] ;  /* 0x000e400033187984 */ /* 0x000ee20000000a00 */
[----:B------:R-:W-:-:S03]  /*5110*/  FFMA R61, R71, R23, R70 ;  /* 0x00000017473d7223 */ /* 0x000fc60000000046 */
[----:B------:R-:W4:Y:S01]  /*5120*/  LDS R40, [R7+0xf3c] ;  /* 0x000f3c0007287984 */ /* 0x000f220000000800 */
[----:B0-----:R-:W-:Y:S01]  /*5130*/  FFMA R73, R27, R11, R34 ;  /* 0x0000000b1b497223 */ /* 0x001fe20000000022 */
[----:B------:R-:W-:Y:S02]  /*5140*/  FFMA R65, R10, R27, R22 ;  /* 0x0000001b0a417223 */ /* 0x000fe40000000016 */
[----:B------:R0:W5:Y:S01]  /*5150*/  LDS.128 R16, [R7+0xf40] ;  /* 0x000f400007107984 */ /* 0x0001620000000c00 */
[-C--:B------:R-:W-:Y:S01]  /*5160*/  FFMA R34, R12, R11.reuse, R21 ;  /* 0x0000000b0c227223 */ /* 0x080fe20000000015 */
[-C--:B------:R-:W-:Y:S01]  /*5170*/  FFMA R77, R41, R11.reuse, R20 ;  /* 0x0000000b294d7223 */ /* 0x080fe20000000014 */
[----:B------:R-:W-:Y:S01]  /*5180*/  FFMA R75, R30, R11, R9 ;  /* 0x0000000b1e4b7223 */ /* 0x000fe20000000009 */
[----:B------:R-:W5:Y:S01]  /*5190*/  LDS.128 R20, [R51+0xf40] ;  /* 0x000f400033147984 */ /* 0x000f620000000c00 */
[C---:B------:R-:W-:Y:S01]  /*51a0*/  FFMA R71, R10.reuse, R41, R32 ;  /* 0x000000290a477223 */ /* 0x040fe20000000020 */
[C---:B------:R-:W-:Y:S01]  /*51b0*/  FFMA R66, R10.reuse, R12, R59 ;  /* 0x0000000c0a427223 */ /* 0x040fe2000000003b */
[-C--:B------:R-:W-:Y:S01]  /*51c0*/  FFMA R69, R10, R30.reuse, R35 ;  /* 0x0000001e0a457223 */ /* 0x080fe20000000023 */
[----:B------:R4:W5:Y:S01]  /*51d0*/  LDS R11, [R51+0xf3c] ;  /* 0x000f3c00330b7984 */ /* 0x0009620000000800 */
[C---:B-1----:R-:W-:Y:S01]  /*51e0*/  FFMA R32, R14.reuse, R30, R39 ;  /* 0x0000001e0e207223 */ /* 0x042fe20000000027 */
[----:B------:R-:W-:Y:S01]  /*51f0*/  FFMA R9, R14, R27, R44 ;  /* 0x0000001b0e097223 */ /* 0x000fe2000000002c */
[-C--:B------:R-:W-:Y:S01]  /*5200*/  FFMA R59, R30, R15.reuse, R45 ;  /* 0x0000000f1e3b7223 */ /* 0x080fe2000000002d */
[-C--:B------:R-:W-:Y:S01]  /*5210*/  FFMA R39, R27, R15.reuse, R28 ;  /* 0x0000000f1b277223 */ /* 0x080fe2000000001c */
[-C--:B0-----:R-:W-:Y:S01]  /*5220*/  FFMA R7, R12, R15.reuse, R55 ;  /* 0x0000000f0c077223 */ /* 0x081fe20000000037 */
[----:B------:R-:W-:Y:S01]  /*5230*/  FFMA R10, R14, R12, R53 ;  /* 0x0000000c0e0a7223 */ /* 0x000fe20000000035 */
[----:B------:R-:W-:Y:S01]  /*5240*/  FFMA R15, R41, R15, R46 ;  /* 0x0000000f290f7223 */ /* 0x000fe2000000002e */
[C---:B--2---:R-:W-:Y:S01]  /*5250*/  FFMA R44, R36.reuse, R30, R43 ;  /* 0x0000001e242c7223 */ /* 0x044fe2000000002b */
[C---:B------:R-:W-:Y:S01]  /*5260*/  FFMA R43, R36.reuse, R27, R38 ;  /* 0x0000001b242b7223 */ /* 0x040fe20000000026 */
[----:B------:R-:W-:Y:S01]  /*5270*/  FFMA R53, R36, R41, R52 ;  /* 0x0000002924357223 */ /* 0x000fe20000000034 */
[----:B------:R-:W-:Y:S01]  /*5280*/  FFMA R46, R12, R37, R57 ;  /* 0x000000250c2e7223 */ /* 0x000fe20000000039 */
[----:B------:R-:W-:Y:S01]  /*5290*/  FFMA R35, R14, R41, R56 ;  /* 0x000000290e237223 */ /* 0x000fe20000000038 */
[----:B------:R-:W-:Y:S01]  /*52a0*/  FFMA R38, R36, R12, R67 ;  /* 0x0000000c24267223 */ /* 0x000fe20000000043 */
[-C--:B------:R-:W-:Y:S01]  /*52b0*/  FFMA R52, R30, R37.reuse, R47 ;  /* 0x000000251e347223 */ /* 0x080fe2000000002f */
[-C--:B------:R-:W-:Y:S01]  /*52c0*/  FFMA R55, R27, R37.reuse, R64 ;  /* 0x000000251b377223 */ /* 0x080fe20000000040 */
[----:B------:R-:W-:Y:S01]  /*52d0*/  FFMA R57, R41, R37, R62 ;  /* 0x0000002529397223 */ /* 0x000fe2000000003e */
[----:B---3--:R-:W-:Y:S01]  /*52e0*/  FFMA R36, R24, R30, R33 ;  /* 0x0000001e18247223 */ /* 0x008fe20000000021 */
[-C--:B------:R-:W-:Y:S01]  /*52f0*/  FFMA R67, R30, R25.reuse, R29 ;  /* 0x000000191e437223 */ /* 0x080fe2000000001d */
[----:B------:R-:W-:Y:S01]  /*5300*/  FFMA R14, R24, R12, R63 ;  /* 0x0000000c180e7223 */ /* 0x000fe2000000003f */
[----:B------:R-:W-:Y:S01]  /*5310*/  FFMA R37, R12, R25, R61 ;  /* 0x000000190c257223 */ /* 0x000fe2000000003d */
[----:B----4-:R-:W-:Y:S01]  /*5320*/  FFMA R28, R40, R8, R65 ;  /* 0x00000008281c7223 */ /* 0x010fe20000000041 */
[C---:B------:R-:W-:Y:S01]  /*5330*/  FFMA R29, R24.reuse, R27, R58 ;  /* 0x0000001b181d7223 */ /* 0x040fe2000000003a */
[----:B------:R-:W-:Y:S01]  /*5340*/  FFMA R51, R27, R25, R26 ;  /* 0x000000191b337223 */ /* 0x000fe2000000001a */
[----:B------:R-:W-:Y:S01]  /*5350*/  FFMA R33, R24, R41, R60 ;  /* 0x0000002918217223 */ /* 0x000fe2000000003c */
[----:B------:R-:W-:Y:S01]  /*5360*/  FFMA R12, R41, R25, R54 ;  /* 0x00000019290c7223 */ /* 0x000fe20000000036 */
[C---:B------:R-:W-:Y:S01]  /*5370*/  FFMA R63, R40.reuse, R31, R69 ;  /* 0x0000001f283f7223 */ /* 0x040fe20000000045 */
[C---:B------:R-:W-:Y:S01]  /*5380*/  FFMA R65, R40.reuse, R13, R66 ;  /* 0x0000000d28417223 */ /* 0x040fe20000000042 */
[----:B------:R-:W-:Y:S01]  /*5390*/  FFMA R64, R40, R42, R71 ;  /* 0x0000002a28407223 */ /* 0x000fe20000000047 */
[-C--:B-----5:R-:W-:Y:S01]  /*53a0*/  FFMA R40, R42, R17.reuse, R53 ;  /* 0x000000112a287223 */ /* 0x0a0fe20000000035 */
[-C--:B------:R-:W-:Y:S01]  /*53b0*/  FFMA R47, R31, R17.reuse, R44 ;  /* 0x000000111f2f7223 */ /* 0x080fe2000000002c */
[CC--:B------:R-:W-:Y:S01]  /*53c0*/  FFMA R53, R13.reuse, R18.reuse, R46 ;  /* 0x000000120d357223 */ /* 0x0c0fe2000000002e */
[C---:B------:R-:W-:Y:S01]  /*53d0*/  FFMA R30, R8.reuse, R17, R43 ;  /* 0x00000011081e7223 */ /* 0x040fe2000000002b */
[-C--:B------:R-:W-:Y:S01]  /*53e0*/  FFMA R54, R8, R18.reuse, R55 ;  /* 0x0000001208367223 */ /* 0x080fe20000000037 */
[----:B------:R-:W-:Y:S01]  /*53f0*/  FFMA R44, R42, R18, R57 ;  /* 0x000000122a2c7223 */ /* 0x000fe20000000039 */
[-C--:B------:R-:W-:Y:S01]  /*5400*/  FFMA R46, R20, R31.reuse, R59 ;  /* 0x0000001f142e7223 */ /* 0x080fe2000000003b */
[C---:B------:R-:W-:Y:S01]  /*5410*/  FFMA R45, R16.reuse, R31, R75 ;  /* 0x0000001f102d7223 */ /* 0x040fe2000000004b */
[C---:B------:R-:W-:Y:S01]  /*5420*/  FFMA R74, R16.reuse, R8, R73 ;  /* 0x00000008104a7223 */ /* 0x040fe20000000049 */
[C---:B------:R-:W-:Y:S01]  /*5430*/  FFMA R41, R16.reuse, R13, R34 ;  /* 0x0000000d10297223 */ /* 0x040fe20000000022 */
[----:B------:R-:W-:Y:S01]  /*5440*/  FFMA R56, R16, R42, R77 ;  /* 0x0000002a10387223 */ /* 0x000fe2000000004d */
[----:B------:R-:W-:Y:S01]  /*5450*/  FFMA R43, R13, R17, R38 ;  /* 0x000000110d2b7223 */ /* 0x000fe20000000026 */
[----:B------:R-:W-:Y:S01]  /*5460*/  FFMA R61, R31, R18, R52 ;  /* 0x000000121f3d7223 */ /* 0x000fe20000000034 */
[C---:B------:R-:W-:Y:S01]  /*5470*/  FFMA R57, R11.reuse, R31, R32 ;  /* 0x0000001f0b397223 */ /* 0x040fe20000000020 */
[C---:B------:R-:W-:Y:S01]  /*5480*/  FFMA R62, R11.reuse, R8, R9 ;  /* 0x000000080b3e7223 */ /* 0x040fe20000000009 */
[C---:B------:R-:W-:Y:S01]  /*5490*/  FFMA R27, R11.reuse, R13, R10 ;  /* 0x0000000d0b1b7223 */ /* 0x040fe2000000000a */
[----:B------:R-:W-:Y:S01]  /*54a0*/  FFMA R24, R11, R42, R35 ;  /* 0x0000002a0b187223 */ /* 0x000fe20000000023 */
[CC--:B------:R-:W-:Y:S01]  /*54b0*/  FFMA R55, R31.reuse, R21.reuse, R36 ;  /* 0x000000151f377223 */ /* 0x0c0fe20000000024 */
[----:B------:R-:W-:Y:S01]  /*54c0*/  FFMA R72, R31, R22, R67 ;  /* 0x000000161f487223 */ /* 0x000fe20000000043 */
[----:B------:R-:W-:Y:S01]  /*54d0*/  FFMA R70, R20, R8, R39 ;  /* 0x0000000814467223 */ /* 0x000fe20000000027 */
[C---:B------:R-:W-:Y:S01]  /*54e0*/  FFMA R59, R8.reuse, R21, R29 ;  /* 0x00000015083b7223 */ /* 0x040fe2000000001d */
[-C--:B------:R-:W-:Y:S01]  /*54f0*/  FFMA R60, R8, R22.reuse, R51 ;  /* 0x00000016083c7223 */ /* 0x080fe20000000033 */
[C---:B------:R-:W-:Y:S01]  /*5500*/  FFMA R58, R20.reuse, R13, R7 ;  /* 0x0000000d143a7223 */ /* 0x040fe20000000007 */
[CC--:B------:R-:W-:Y:S01]  /*5510*/  FFMA R25, R13.reuse, R21.reuse, R14 ;  /* 0x000000150d197223 */ /* 0x0c0fe2000000000e */
[----:B------:R-:W-:Y:S01]  /*5520*/  FFMA R68, R13, R22, R37 ;  /* 0x000000160d447223 */ /* 0x000fe20000000025 */
[----:B------:R-:W-:Y:S01]  /*5530*/  FFMA R26, R20, R42, R15 ;  /* 0x0000002a141a7223 */ /* 0x000fe2000000000f */
[C---:B------:R-:W-:Y:S01]  /*5540*/  FFMA R69, R42.reuse, R21, R33 ;  /* 0x000000152a457223 */ /* 0x040fe20000000021 */
[----:B------:R-:W-:Y:S01]  /*5550*/  FFMA R66, R42, R22, R12 ;  /* 0x000000162a427223 */ /* 0x000fe2000000000c */
[----:B------:R-:W-:Y:S06]  /*5560*/  BAR.SYNC.DEFER_BLOCKING 0x0 ;  /* 0x0000000000007b1d */ /* 0x000fec0000010000 */
[----:B------:R-:W-:Y:S05]  /*5570*/  @P0 BRA `(.L_x_536) ;  /* 0xffffffc400480947 */ /* 0x000fea000383ffff */
.L_x_525:
[----:B------:R-:W0:Y:S01]  /*5580*/  LDCU UR4, c[0x0][0x3a0] ;  /* 0x00007400ff0477ac */ /* 0x000e220008000800 */
[----:B------:R-:W-:Y:S01]  /*5590*/  LEA R50, R3, R50, 0x6 ;  /* 0x0000003203327211 */ /* 0x000fe200078e30ff */
[----:B------:R-:W-:Y:S01]  /*55a0*/  BSSY.RECONVERGENT B2, `(.L_x_537) ;  /* 0x0000083000027945 */ /* 0x000fe20003800200 */
[----:B------:R-:W-:Y:S02]  /*55b0*/  LEA R49, R2, R49, 0x6 ;  /* 0x0000003102317211 */ /* 0x000fe400078e30ff */
[----:B0-----:R-:W-:-:S13]  /*55c0*/  ISETP.GE.U32.AND P0, PT, R50, UR4, PT ;  /* 0x0000000432007c0c */ /* 0x001fda000bf06070 */
[----:B------:R-:W-:Y:S05]  /*55d0*/  @P0 BRA `(.L_x_538) ;  /* 0x0000000400fc0947 */ /* 0x000fea0003800000 */
[----:B------:R-:W0:Y:S01]  /*55e0*/  LDCU UR4, c[0x0][0x3a4] ;  /* 0x00007480ff0477ac */ /* 0x000e220008000800 */
[----:B------:R-:W1:Y:S01]  /*55f0*/  LDC.64 R2, c[0x0][0x380] ;  /* 0x0000e000ff027b82 */ /* 0x000e620000000a00 */
[----:B------:R-:W-:Y:S01]  /*5600*/  BSSY.RECONVERGENT B3, `(.L_x_539) ;  /* 0x000001e000037945 */ /* 0x000fe20003800200 */
[----:B0-----:R-:W-:Y:S01]  /*5610*/  ISETP.GE.U32.AND P0, PT, R49, UR4, PT ;  /* 0x0000000431007c0c */ /* 0x001fe2000bf06070 */
[----:B------:R-:W-:-:S04]  /*5620*/  IMAD R5, R50, UR4, R49 ;  /* 0x0000000432057c24 */ /* 0x000fc8000f8e0231 */
[----:B-1----:R-:W-:-:S08]  /*5630*/  IMAD.WIDE.U32 R2, R5, 0x4, R2 ;  /* 0x0000000405027825 */ /* 0x002fd000078e0002 */
[----:B------:R-:W-:Y:S05]  /*5640*/  @P0 BRA `(.L_x_540) ;  /* 0x0000000000640947 */ /* 0x000fea0003800000 */
[----:B------:R-:W-:Y:S01]  /*5650*/  HFMA2 R0, -RZ, RZ, 0.96630859375, -0.0022525787353515625 ;  /* 0x3bbb989dff007431 */ /* 0x000fe200000001ff */
[----:B------:R-:W-:Y:S01]  /*5660*/  MOV R5, 0x437c0000 ;  /* 0x437c000000057802 */ /* 0x000fe20000000f00 */
[----:B------:R-:W-:Y:S03]  /*5670*/  BSSY.RECONVERGENT B4, `(.L_x_541) ;  /* 0x0000014000047945 */ /* 0x000fe60003800200 */
[----:B------:R-:W-:-:S04]  /*5680*/  FFMA.SAT R0, R57, -R0, 0.5 ;  /* 0x3f00000039007423 */ /* 0x000fc80000002800 */
[----:B------:R-:W-:-:S04]  /*5690*/  FFMA.RM R0, R0, R5, 12582913 ;  /* 0x4b40000100007423 */ /* 0x000fc80000004005 */
[C---:B------:R-:W-:Y:S01]  /*56a0*/  FADD R4, R0.reuse, -12583039 ;  /* 0xcb40007f00047421 */ /* 0x040fe20000000000 */
[----:B------:R-:W-:-:S03]  /*56b0*/  SHF.L.U32 R0, R0, 0x17, RZ ;  /* 0x0000001700007819 */ /* 0x000fc600000006ff */
[----:B------:R-:W-:-:S04]  /*56c0*/  FFMA R4, R57, -1.4426950216293334961, -R4 ;  /* 0xbfb8aa3b39047823 */ /* 0x000fc80000000804 */
[----:B------:R-:W-:-:S04]  /*56d0*/  FFMA R4, R57, -1.925963033500011079e-08, R4 ;  /* 0xb2a5706039047823 */ /* 0x000fc80000000004 */
        /* <DEDUP_REMOVED lines=12> */
[----:B------:R-:W-:Y:S05]  /*57a0*/  CALL.REL.NOINC `($__internal_1_$__cuda_sm3x_div_rn_noftz_f32_slowpath) ;  /* 0x00000020006c7944 */ /* 0x000fea0003c00000 */
.L_x_542:
[----:B------:R-:W-:Y:S05]  /*57b0*/  BSYNC.RECONVERGENT B4 ;  /* 0x0000000000047941 */ /* 0x000fea0003800200 */
.L_x_541:
[----:B------:R-:W-:-:S05]  /*57c0*/  FMUL R63, R0, R63 ;  /* 0x0000003f003f7220 */ /* 0x000fca0000400000 */
[----:B------:R0:W-:Y:S02]  /*57d0*/  STG.E desc[UR8][R2.64], R63 ;  /* 0x0000003f02007986 */ /* 0x0001e4000c101908 */
.L_x_540:
[----:B------:R-:W-:Y:S05]  /*57e0*/  BSYNC.RECONVERGENT B3 ;  /* 0x0000000000037941 */ /* 0x000fea0003800200 */
.L_x_539:
[----:B------:R-:W1:Y:S01]  /*57f0*/  LDCU UR4, c[0x0][0x3a4] ;  /* 0x00007480ff0477ac */ /* 0x000e620008000800 */
[----:B------:R-:W-:Y:S01]  /*5800*/  IADD3 R0, PT, PT, R49, 0x1, RZ ;  /* 0x0000000131007810 */ /* 0x000fe20007ffe0ff */
[----:B------:R-:W-:Y:S03]  /*5810*/  BSSY.RECONVERGENT B3, `(.L_x_543) ;  /* 0x000001d000037945 */ /* 0x000fe60003800200 */
[----:B-1----:R-:W-:-:S13]  /*5820*/  ISETP.GE.U32.AND P0, PT, R0, UR4, PT ;  /* 0x0000000400007c0c */ /* 0x002fda000bf06070 */
        /* <DEDUP_REMOVED lines=10> */
[----:B------:R-:W1:Y:S02]  /*58d0*/  MUFU.EX2 R5, R4 ;  /* 0x0000000400057308 */ /* 0x000e640000000800 */
[----:B-1----:R-:W-:-:S06]  /*58e0*/  FFMA R9, R0, R5, 1 ;  /* 0x3f80000000097423 */ /* 0x002fcc0000000005 */
[----:B------:R-:W1:Y:S08]  /*58f0*/  MUFU.RCP R5, R9 ;  /* 0x0000000900057308 */ /* 0x000e700000001000 */
[----:B------:R-:W2:Y:S01]  /*5900*/  FCHK P0, R46, R9 ;  /* 0x000000092e007302 */ /* 0x000ea20000000000 */
[----:B-1----:R-:W-:-:S04]  /*5910*/  FFMA R0, -R9, R5, 1 ;  /* 0x3f80000009007423 */ /* 0x002fc80000000105 */
[----:B------:R-:W-:-:S04]  /*5920*/  FFMA R5, R5, R0, R5 ;  /* 0x0000000005057223 */ /* 0x000fc80000000005 */
[----:B------:R-:W-:-:S04]  /*5930*/  FFMA R0, R5, R46, RZ ;  /* 0x0000002e05007223 */ /* 0x000fc800000000ff */
[----:B------:R-:W-:-:S04]  /*5940*/  FFMA R7, -R9, R0, R46 ;  /* 0x0000000009077223 */ /* 0x000fc8000000012e */
[----:B------:R-:W-:Y:S01]  /*5950*/  FFMA R0, R5, R7, R0 ;  /* 0x0000000705007223 */ /* 0x000fe20000000000 */
[----:B--2---:R-:W-:Y:S06]  /*5960*/  @!P0 BRA `(.L_x_546) ;  /* 0x0000000000108947 */ /* 0x004fec0003800000 */
[----:B------:R-:W-:Y:S02]  /*5970*/  MOV R57, R46 ;  /* 0x0000002e00397202 */ /* 0x000fe40000000f00 */
[----:B------:R-:W-:Y:S02]  /*5980*/  MOV R0, R9 ;  /* 0x0000000900007202 */ /* 0x000fe40000000f00 */
[----:B------:R-:W-:-:S07]  /*5990*/  MOV R4, 0x59b0 ;  /* 0x000059b000047802 */ /* 0x000fce0000000f00 */
[----:B0-----:R-:W-:Y:S05]  /*59a0*/  CALL.REL.NOINC `($__internal_1_$__cuda_sm3x_div_rn_noftz_f32_slowpath) ;  /* 0x0000001c00ec7944 */ /* 0x001fea0003c00000 */
.L_x_546:
[----:B------:R-:W-:Y:S05]  /*59b0*/  BSYNC.RECONVERGENT B4 ;  /* 0x0000000000047941 */ /* 0x000fea0003800200 */
.L_x_545:
[----:B------:R-:W-:-:S05]  /*59c0*/  FMUL R45, R0, R45 ;  /* 0x0000002d002d7220 */ /* 0x000fca0000400000 */
[----:B------:R1:W-:Y:S02]  /*59d0*/  STG.E desc[UR8][R2.64+0x4], R45 ;  /* 0x0000042d02007986 */ /* 0x0003e4000c101908 */
.L_x_544:
[----:B------:R-:W-:Y:S05]  /*59e0*/  BSYNC.RECONVERGENT B3 ;  /* 0x0000000000037941 */ /* 0x000fea0003800200 */
.L_x_543:
[----:B------:R-:W2:Y:S01]  /*59f0*/  LDCU UR4, c[0x0][0x3a4] ;  /* 0x00007480ff0477ac */ /* 0x000ea20008000800 */
[----:B------:R-:W-:Y:S01]  /*5a00*/  IADD3 R0, PT, PT, R49, 0x2, RZ ;  /* 0x0000000231007810 */ /* 0x000fe20007ffe0ff */
[----:B------:R-:W-:Y:S03]  /*5a10*/  BSSY.RECONVERGENT B3, `(.L_x_547) ;  /* 0x000001d000037945 */ /* 0x000fe60003800200 */
[----:B--2---:R-:W-:-:S13]  /*5a20*/  ISETP.GE.U32.AND P0, PT, R0, UR4, PT ;  /* 0x0000000400007c0c */ /* 0x004fda000bf06070 */
        /* <DEDUP_REMOVED lines=10> */
[----:B------:R-:W2:Y:S02]  /*5ad0*/  MUFU.EX2 R5, R4 ;  /* 0x0000000400057308 */ /* 0x000ea40000000800 */
[----:B--2---:R-:W-:-:S06]  /*5ae0*/  FFMA R8, R0, R5, 1 ;  /* 0x3f80000000087423 */ /* 0x004fcc0000000005 */
[----:B------:R-:W2:Y:S08]  /*5af0*/  MUFU.RCP R0, R8 ;  /* 0x0000000800007308 */ /* 0x000eb00000001000 */
[----:B------:R-:W3:Y:S01]  /*5b00*/  FCHK P0, R55, R8 ;  /* 0x0000000837007302 */ /* 0x000ee20000000000 */
[----:B--2---:R-:W-:-:S04]  /*5b10*/  FFMA R5, -R8, R0, 1 ;  /* 0x3f80000008057423 */ /* 0x004fc80000000100 */
[----:B------:R-:W-:-:S04]  /*5b20*/  FFMA R0, R0, R5, R0 ;  /* 0x0000000500007223 */ /* 0x000fc80000000000 */
[----:B------:R-:W-:-:S04]  /*5b30*/  FFMA R5, R0, R55, RZ ;  /* 0x0000003700057223 */ /* 0x000fc800000000ff */
[----:B------:R-:W-:-:S04]  /*5b40*/  FFMA R6, -R8, R5, R55 ;  /* 0x0000000508067223 */ /* 0x000fc80000000137 */
[----:B------:R-:W-:Y:S01]  /*5b50*/  FFMA R0, R0, R6, R5 ;  /* 0x0000000600007223 */ /* 0x000fe20000000005 */
[----:B---3--:R-:W-:Y:S06]  /*5b60*/  @!P0 BRA `(.L_x_550) ;  /* 0x0000000000108947 */ /* 0x008fec0003800000 */
[----:B------:R-:W-:Y:S02]  /*5b70*/  MOV R57, R55 ;  /* 0x0000003700397202 */ /* 0x000fe40000000f00 */
[----:B------:R-:W-:Y:S02]  /*5b80*/  MOV R0, R8 ;  /* 0x0000000800007202 */ /* 0x000fe40000000f00 */
[----:B------:R-:W-:-:S07]  /*5b90*/  MOV R4, 0x5bb0 ;  /* 0x00005bb000047802 */ /* 0x000fce0000000f00 */
[----:B01----:R-:W-:Y:S05]  /*5ba0*/  CALL.REL.NOINC `($__internal_1_$__cuda_sm3x_div_rn_noftz_f32_slowpath) ;  /* 0x0000001c006c7944 */ /* 0x003fea0003c00000 */
.L_x_550:
[----:B------:R-:W-:Y:S05]  /*5bb0*/  BSYNC.RECONVERGENT B4 ;  /* 0x0000000000047941 */ /* 0x000fea0003800200 */
.L_x_549:
[----:B------:R-:W-:-:S05]  /*5bc0*/  FMUL R47, R0, R47 ;  /* 0x0000002f002f7220 */ /* 0x000fca0000400000 */
[----:B------:R2:W-:Y:S02]  /*5bd0*/  STG.E desc[UR8][R2.64+0x8], R47 ;  /* 0x0000082f02007986 */ /* 0x0005e4000c101908 */
.L_x_548:
[----:B------:R-:W-:Y:S05]  /*5be0*/  BSYNC.RECONVERGENT B3 ;  /* 0x0000000000037941 */ /* 0x000fea0003800200 */
.L_x_547:
[----:B------:R-:W3:Y:S01]  /*5bf0*/  LDCU UR4, c[0x0][0x3a4] ;  /* 0x00007480ff0477ac */ /* 0x000ee20008000800 */
[----:B------:R-:W-:-:S04]  /*5c00*/  IADD3 R0, PT, PT, R49, 0x3, RZ ;  /* 0x0000000331007810 */ /* 0x000fc80007ffe0ff */
[----:B---3--:R-:W-:-:S13]  /*5c10*/  ISETP.GE.U32.AND P0, PT, R0, UR4, PT ;  /* 0x0000000400007c0c */ /* 0x008fda000bf06070 */
        /* <DEDUP_REMOVED lines=10> */
[----:B------:R-:W3:Y:S02]  /*5cc0*/  MUFU.EX2 R5, R4 ;  /* 0x0000000400057308 */ /* 0x000ee40000000800 */
[----:B---3--:R-:W-:-:S06]  /*5cd0*/  FFMA R9, R0, R5, 1 ;  /* 0x3f80000000097423 */ /* 0x008fcc0000000005 */
[----:B------:R-:W3:Y:S08]  /*5ce0*/  MUFU.RCP R5, R9 ;  /* 0x0000000900057308 */ /* 0x000ef00000001000 */
[----:B------:R-:W4:Y:S01]  /*5cf0*/  FCHK P0, R72, R9 ;  /* 0x0000000948007302 */ /* 0x000f220000000000 */
[----:B---3--:R-:W-:-:S04]  /*5d00*/  FFMA R0, -R9, R5, 1 ;  /* 0x3f80000009007423 */ /* 0x008fc80000000105 */
[----:B------:R-:W-:-:S04]  /*5d10*/  FFMA R5, R5, R0, R5 ;  /* 0x0000000005057223 */ /* 0x000fc80000000005 */
[----:B------:R-:W-:-:S04]  /*5d20*/  FFMA R0, R5, R72, RZ ;  /* 0x0000004805007223 */ /* 0x000fc800000000ff */
[----:B------:R-:W-:-:S04]  /*5d30*/  FFMA R7, -R9, R0, R72 ;  /* 0x0000000009077223 */ /* 0x000fc80000000148 */
[----:B------:R-:W-:Y:S01]  /*5d40*/  FFMA R0, R5, R7, R0 ;  /* 0x0000000705007223 */ /* 0x000fe20000000000 */
[----:B----4-:R-:W-:Y:S06]  /*5d50*/  @!P0 BRA `(.L_x_552) ;  /* 0x0000000000108947 */ /* 0x010fec0003800000 */
[----:B------:R-:W-:Y:S02]  /*5d60*/  MOV R57, R72 ;  /* 0x0000004800397202 */ /* 0x000fe40000000f00 */
[----:B------:R-:W-:Y:S02]  /*5d70*/  MOV R0, R9 ;  /* 0x0000000900007202 */ /* 0x000fe40000000f00 */
[----:B------:R-:W-:-:S07]  /*5d80*/  MOV R4, 0x5da0 ;  /* 0x00005da000047802 */ /* 0x000fce0000000f00 */
[----:B012---:R-:W-:Y:S05]  /*5d90*/  CALL.REL.NOINC `($__internal_1_$__cuda_sm3x_div_rn_noftz_f32_slowpath) ;  /* 0x0000001800f07944 */ /* 0x007fea0003c00000 */
.L_x_552:
[----:B------:R-:W-:Y:S05]  /*5da0*/  BSYNC.RECONVERGENT B3 ;  /* 0x0000000000037941 */ /* 0x000fea0003800200 */
.L_x_551:
[----:B------:R-:W-:-:S05]  /*5db0*/  FMUL R61, R0, R61 ;  /* 0x0000003d003d7220 */ /* 0x000fca0000400000 */
[----:B------:R3:W-:Y:S02]  /*5dc0*/  STG.E desc[UR8][R2.64+0xc], R61 ;  /* 0x00000c3d02007986 */ /* 0x0007e4000c101908 */
.L_x_538:
[----:B------:R-:W-:Y:S05]  /*5dd0*/  BSYNC.RECONVERGENT B2 ;  /* 0x0000000000027941 */ /* 0x000fea0003800200 */
.L_x_537:
[----:B------:R-:W4:Y:S01]  /*5de0*/  LDCU UR4, c[0x0][0x3a0] ;  /* 0x00007400ff0477ac */ /* 0x000f220008000800 */
[----:B0123--:R-:W-:Y:S01]  /*5df0*/  IADD3 R2, PT, PT, R50, 0x1, RZ ;  /* 0x0000000132027810 */ /* 0x00ffe20007ffe0ff */
[----:B------:R-:W-:Y:S03]  /*5e00*/  BSSY.RECONVERGENT B2, `(.L_x_553) ;  /* 0x0000095000027945 */ /* 0x000fe60003800200 */
[----:B----4-:R-:W-:-:S13]  /*5e10*/  ISETP.GE.U32.AND P0, PT, R2, UR4, PT ;  /* 0x0000000402007c0c */ /* 0x010fda000bf06070 */
[----:B------:R-:W-:Y:S05]  /*5e20*/  @P0 BRA `(.L_x_554) ;  /* 0x0000000800480947 */ /* 0x000fea0003800000 */
[----:B------:R-:W0:Y:S01]  /*5e30*/  LDCU UR4, c[0x0][0x3a4] ;  /* 0x00007480ff0477ac */ /* 0x000e220008000800 */
[----:B------:R-:W-:Y:S01]  /*5e40*/  BSSY.RECONVERGENT B3, `(.L_x_555) ;  /* 0x0000024000037945 */ /* 0x000fe20003800200 */
[----:B0-----:R-:W-:-:S04]  /*5e50*/  MOV R0, UR4 ;  /* 0x0000000400007c02 */ /* 0x001fc80008000f00 */
[----:B------:R-:W-:-:S13]  /*5e60*/  ISETP.GE.U32.AND P0, PT, R49, R0, PT ;  /* 0x000000003100720c */ /* 0x000fda0003f06070 */
        /* <DEDUP_REMOVED lines=21> */
[----:B------:R-:W-:Y:S02]  /*5fc0*/  MOV R0, R7 ;  /* 0x0000000700007202 */ /* 0x000fe40000000f00 */
[----:B------:R-:W-:-:S07]  /*5fd0*/  MOV R4, 0x5ff0 ;  /* 0x00005ff000047802 */ /* 0x000fce0000000f00 */
[----:B------:R-:W-:Y:S05]  /*5fe0*/  CALL.REL.NOINC `($__internal_1_$__cuda_sm3x_div_rn_noftz_f32_slowpath) ;  /* 0x00000018005c7944 */ /* 0x000fea0003c00000 */
[----:B------:R-:W-:-:S07]  /*5ff0*/  MOV R3, R0 ;  /* 0x0000000000037202 */ /* 0x000fce0000000f00 */
.L_x_558:
[----:B------:R-:W-:Y:S05]  /*6000*/  BSYNC.RECONVERGENT B4 ;  /* 0x0000000000047941 */ /* 0x000fea0003800200 */
.L_x_557:
[----:B------:R-:W0:Y:S01]  /*6010*/  LDCU UR4, c[0x0][0x3a4] ;  /* 0x00007480ff0477ac */ /* 0x000e220008000800 */
[----:B------:R-:W1:Y:S01]  /*6020*/  LDC.64 R4, c[0x0][0x380] ;  /* 0x0000e000ff047b82 */ /* 0x000e620000000a00 */
[----:B------:R-:W-:Y:S01]  /*6030*/  FMUL R3, R3, R28 ;  /* 0x0000001c03037220 */ /* 0x000fe20000400000 */
[----:B0-----:R-:W-:-:S05]  /*6040*/  MOV R0, UR4 ;  /* 0x0000000400007c02 */ /* 0x001fca0008000f00 */
[----:B------:R-:W-:-:S04]  /*6050*/  IMAD R7, R2, R0, R49 ;  /* 0x0000000002077224 */ /* 0x000fc800078e0231 */
[----:B-1----:R-:W-:-:S05]  /*6060*/  IMAD.WIDE.U32 R4, R7, 0x4, R4 ;  /* 0x0000000407047825 */ /* 0x002fca00078e0004 */
[----:B------:R0:W-:Y:S02]  /*6070*/  STG.E desc[UR8][R4.64], R3 ;  /* 0x0000000304007986 */ /* 0x0001e4000c101908 */
.L_x_556:
[----:B------:R-:W-:Y:S05]  /*6080*/  BSYNC.RECONVERGENT B3 ;  /* 0x0000000000037941 */ /* 0x000fea0003800200 */
.L_x_555:
[----:B------:R-:W-:Y:S01]  /*6090*/  IADD3 R7, PT, PT, R49, 0x1, RZ ;  /* 0x0000000131077810 */ /* 0x000fe20007ffe0ff */
[----:B------:R-:W-:Y:S03]  /*60a0*/  BSSY.RECONVERGENT B3, `(.L_x_559) ;  /* 0x0000023000037945 */ /* 0x000fe60003800200 */
[----:B------:R-:W-:-:S13]  /*60b0*/  ISETP.GE.U32.AND P0, PT, R7, R0, PT ;  /* 0x000000000700720c */ /* 0x000fda0003f06070 */
[----:B------:R-:W-:Y:S05]  /*60c0*/  @P0 BRA `(.L_x_560) ;  /* 0x0000000000800947 */ /* 0x000fea0003800000 */
[----:B0-----:R-:W-:Y:S01]  /*60d0*/  HFMA2 R3, -RZ, RZ, 0.96630859375, -0.0022525787353515625 ;  /* 0x3bbb989dff037431 */ /* 0x001fe200000001ff */
        /* <DEDUP_REMOVED lines=23> */
.L_x_562:
[----:B------:R-:W-:Y:S05]  /*6250*/  BSYNC.RECONVERGENT B4 ;  /* 0x0000000000047941 */ /* 0x000fea0003800200 */
.L_x_561:
[----:B------:R-:W0:Y:S01]  /*6260*/  LDCU UR4, c[0x0][0x3a4] ;  /* 0x00007480ff0477ac */ /* 0x000e220008000800 */
[----:B------:R-:W1:Y:S01]  /*6270*/  LDC.64 R4, c[0x0][0x380] ;  /* 0x0000e000ff047b82 */ /* 0x000e620000000a00 */
[----:B------:R-:W-:Y:S01]  /*6280*/  FMUL R3, R3, R74 ;  /* 0x0000004a03037220 */ /* 0x000fe20000400000 */
[----:B0-----:R-:W-:-:S05]  /*6290*/  MOV R0, UR4 ;  /* 0x0000000400007c02 */ /* 0x001fca0008000f00 */
[----:B------:R-:W-:-:S04]  /*62a0*/  IMAD R7, R2, R0, R7 ;  /* 0x0000000002077224 */ /* 0x000fc800078e0207 */
[----:B-1----:R-:W-:-:S05]  /*62b0*/  IMAD.WIDE.U32 R4, R7, 0x4, R4 ;  /* 0x0000000407047825 */ /* 0x002fca00078e0004 */
[----:B------:R1:W-:Y:S02]  /*62c0*/  STG.E desc[UR8][R4.64], R3 ;  /* 0x0000000304007986 */ /* 0x0003e4000c101908 */
.L_x_560:
[----:B------:R-:W-:Y:S05]  /*62d0*/  BSYNC.RECONVERGENT B3 ;  /* 0x0000000000037941 */ /* 0x000fea0003800200 */
.L_x_559:
[----:B01----:R-:W-:Y:S01]  /*62e0*/  IADD3 R3, PT, PT, R49, 0x2, RZ ;  /* 0x0000000231037810 */ /* 0x003fe20007ffe0ff */
[----:B------:R-:W-:Y:S03]  /*62f0*/  BSSY.RECONVERGENT B3, `(.L_x_563) ;  /* 0x0000023000037945 */ /* 0x000fe60003800200 */
        /* <DEDUP_REMOVED lines=26> */
.L_x_566:
[----:B------:R-:W-:Y:S05]  /*64a0*/  BSYNC.RECONVERGENT B4 ;  /* 0x0000000000047941 */ /* 0x000fea0003800200 */
.L_x_565:
[----:B------:R-:W0:Y:S01]  /*64b0*/  LDCU UR4, c[0x0][0x3a4] ;  /* 0x00007480ff0477ac */ /* 0x000e220008000800 */
[----:B------:R-:W1:Y:S01]  /*64c0*/  LDC.64 R4, c[0x0][0x380] ;  /* 0x0000e000ff047b82 */ /* 0x000e620000000a00 */
[----:B------:R-:W-:Y:S01]  /*64d0*/  FMUL R7, R7, R30 ;  /* 0x0000001e07077220 */ /* 0x000fe20000400000 */
[----:B0-----:R-:W-:-:S05]  /*64e0*/  MOV R0, UR4 ;  /* 0x0000000400007c02 */ /* 0x001fca0008000f00 */
[----:B------:R-:W-:-:S04]  /*64f0*/  IMAD R3, R2, R0, R3 ;  /* 0x0000000002037224 */ /* 0x000fc800078e0203 */
[----:B-1----:R-:W-:-:S05]  /*6500*/  IMAD.WIDE.U32 R4, R3, 0x4, R4 ;  /* 0x0000000403047825 */ /* 0x002fca00078e0004 */
[----:B------:R0:W-:Y:S02]  /*6510*/  STG.E desc[UR8][R4.64], R7 ;  /* 0x0000000704007986 */ /* 0x0001e4000c101908 */
.L_x_564:
[----:B------:R-:W-:Y:S05]  /*6520*/  BSYNC.RECONVERGENT B3 ;  /* 0x0000000000037941 */ /* 0x000fea0003800200 */
.L_x_563:
[----:B0-----:R-:W-:-:S04]  /*6530*/  IADD3 R7, PT, PT, R49, 0x3, RZ ;  /* 0x0000000331077810 */ /* 0x001fc80007ffe0ff */
        /* <DEDUP_REMOVED lines=26> */
.L_x_568:
[----:B------:R-:W-:Y:S05]  /*66e0*/  BSYNC.RECONVERGENT B3 ;  /* 0x0000000000037941 */ /* 0x000fea0003800200 */
.L_x_567:
[----:B------:R-:W0:Y:S01]  /*66f0*/  LDC.64 R4, c[0x0][0x380] ;  /* 0x0000e000ff047b82 */ /* 0x000e220000000a00 */
[----:B------:R-:W1:Y:S02]  /*6700*/  LDCU UR4, c[0x0][0x3a4] ;  /* 0x00007480ff0477ac */ /* 0x000e640008000800 */
[----:B-1----:R-:W-:Y:S02]  /*6710*/  IMAD R9, R2, UR4, R7 ;  /* 0x0000000402097c24 */ /* 0x002fe4000f8e0207 */
[----:B------:R-:W-:Y:S02]  /*6720*/  FMUL R7, R3, R54 ;  /* 0x0000003603077220 */ /* 0x000fe40000400000 */
[----:B0-----:R-:W-:-:S05]  /*6730*/  IMAD.WIDE.U32 R2, R9, 0x4, R4 ;  /* 0x0000000409027825 */ /* 0x001fca00078e0004 */
[----:B------:R0:W-:Y:S02]  /*6740*/  STG.E desc[UR8][R2.64], R7 ;  /* 0x0000000702007986 */ /* 0x0001e4000c101908 */
.L_x_554:
[----:B------:R-:W-:Y:S05]  /*6750*/  BSYNC.RECONVERGENT B2 ;  /* 0x0000000000027941 */ /* 0x000fea0003800200 */
.L_x_553:
[----:B------:R-:W1:Y:S01]  /*6760*/  LDCU UR4, c[0x0][0x3a0] ;  /* 0x00007400ff0477ac */ /* 0x000e620008000800 */
[----:B0-----:R-:W-:Y:S01]  /*6770*/  IADD3 R2, PT, PT, R50, 0x2, RZ ;  /* 0x0000000232027810 */ /* 0x001fe20007ffe0ff */
[----:B------:R-:W-:Y:S03]  /*6780*/  BSSY.RECONVERGENT B2, `(.L_x_569) ;  /* 0x0000086000027945 */ /* 0x000fe60003800200 */
[----:B-1----:R-:W-:-:S13]  /*6790*/  ISETP.GE.U32.AND P0, PT, R2, UR4, PT ;  /* 0x0000000402007c0c */ /* 0x002fda000bf06070 */
        /* <DEDUP_REMOVED lines=31> */
.L_x_574:
[----:B------:R-:W-:Y:S05]  /*6990*/  BSYNC.RECONVERGENT B4 ;  /* 0x0000000000047941 */ /* 0x000fea0003800200 */
.L_x_573:
[----:B------:R-:W-:-:S05]  /*69a0*/  FMUL R65, R0, R65 ;  /* 0x0000004100417220 */ /* 0x000fca0000400000 */
[----:B------:R0:W-:Y:S02]  /*69b0*/  STG.E desc[UR8][R6.64], R65 ;  /* 0x0000004106007986 */ /* 0x0001e4000c101908 */
.L_x_572:
[----:B------:R-:W-:Y:S05]  /*69c0*/  BSYNC.RECONVERGENT B3 ;  /* 0x0000000000037941 */ /* 0x000fea0003800200 */
.L_x_571:
        /* <DEDUP_REMOVED lines=28> */
.L_x_578:
[----:B------:R-:W-:Y:S05]  /*6b90*/  BSYNC.RECONVERGENT B4 ;  /* 0x0000000000047941 */ /* 0x000fea0003800200 */
.L_x_577:
[----:B------:R-:W-:-:S05]  /*6ba0*/  FMUL R41, R0, R41 ;  /* 0x0000002900297220 */ /* 0x000fca0000400000 */
[----:B------:R1:W-:Y:S02]  /*6bb0*/  STG.E desc[UR8][R6.64+0x4], R41 ;  /* 0x0000042906007986 */ /* 0x0003e4000c101908 */
.L_x_576:
[----:B------:R-:W-:Y:S05]  /*6bc0*/  BSYNC.RECONVERGENT B3 ;  /* 0x0000000000037941 */ /* 0x000fea0003800200 */
.L_x_575:
[----:B------:R-:W2:Y:S01]  /*6bd0*/  LDCU UR4, c[0x0][0x3a4] ;  /* 0x00007480ff0477ac */ /* 0x000ea20008000800 */
[----:B01----:R-:W0:Y:S01]  /*6be0*/  LDC.64 R6, c[0x0][0x380] ;  /* 0x0000e000ff067b82 */ /* 0x003e220000000a00 */
[----:B------:R-:W-:Y:S01]  /*6bf0*/  IADD3 R3, PT, PT, R49, 0x2, RZ ;  /* 0x0000000231037810 */ /* 0x000fe20007ffe0ff */
[----:B------:R-:W-:Y:S03]  /*6c00*/  BSSY.RECONVERGENT B3, `(.L_x_579) ;  /* 0x000001f000037945 */ /* 0x000fe60003800200 */
[----:B--2---:R-:W-:Y:S01]  /*6c10*/  ISETP.GE.U32.AND P0, PT, R3, UR4, PT ;  /* 0x0000000403007c0c */ /* 0x004fe2000bf06070 */
[----:B------:R-:W-:-:S04]  /*6c20*/  IMAD R3, R2, UR4, R3 ;  /* 0x0000000402037c24 */ /* 0x000fc8000f8e0203 */
[----:B0-----:R-:W-:-:S08]  /*6c30*/  IMAD.WIDE.U32 R6, R3, 0x4, R6 ;  /* 0x0000000403067825 */ /* 0x001fd000078e0006 */
        /* <DEDUP_REMOVED lines=24> */
.L_x_582:
[----:B------:R-:W-:Y:S05]  /*6dc0*/  BSYNC.RECONVERGENT B4 ;  /* 0x0000000000047941 */ /* 0x000fea0003800200 */
.L_x_581:
[----:B------:R-:W-:-:S05]  /*6dd0*/  FMUL R43, R0, R43 ;  /* 0x0000002b002b7220 */ /* 0x000fca0000400000 */
[----:B------:R0:W-:Y:S02]  /*6de0*/  STG.E desc[UR8][R6.64], R43 ;  /* 0x0000002b06007986 */ /* 0x0001e4000c101908 */
.L_x_580:
[----:B------:R-:W-:Y:S05]  /*6df0*/  BSYNC.RECONVERGENT B3 ;  /* 0x0000000000037941 */ /* 0x000fea0003800200 */
.L_x_579:
[----:B------:R-:W1:Y:S01]  /*6e00*/  LDCU UR4, c[0x0][0x3a4] ;  /* 0x00007480ff0477ac */ /* 0x000e620008000800 */
[----:B------:R-:W-:-:S04]  /*6e10*/  IADD3 R0, PT, PT, R49, 0x3, RZ ;  /* 0x0000000331007810 */ /* 0x000fc80007ffe0ff */
        /* <DEDUP_REMOVED lines=25> */
.L_x_584:
[----:B------:R-:W-:Y:S05]  /*6fb0*/  BSYNC.RECONVERGENT B3 ;  /* 0x0000000000037941 */ /* 0x000fea0003800200 */
.L_x_583:
[----:B------:R-:W-:-:S05]  /*6fc0*/  FMUL R53, R0, R53 ;  /* 0x0000003500357220 */ /* 0x000fca0000400000 */
[----:B------:R1:W-:Y:S02]  /*6fd0*/  STG.E desc[UR8][R6.64+0x4], R53 ;  /* 0x0000043506007986 */ /* 0x0003e4000c101908 */
.L_x_570:
[----:B------:R-:W-:Y:S05]  /*6fe0*/  BSYNC.RECONVERGENT B2 ;  /* 0x0000000000027941 */ /* 0x000fea0003800200 */
.L_x_569:
[----:B------:R-:W2:Y:S01]  /*6ff0*/  LDCU UR4, c[0x0][0x3a0] ;  /* 0x00007400ff0477ac */ /* 0x000ea20008000800 */
[----:B------:R-:W-:-:S04]  /*7000*/  IADD3 R50, PT, PT, R50, 0x3, RZ ;  /* 0x0000000332327810 */ /* 0x000fc80007ffe0ff */
[----:B--2---:R-:W-:-:S13]  /*7010*/  ISETP.GE.U32.AND P0, PT, R50, UR4, PT ;  /* 0x0000000432007c0c */ /* 0x004fda000bf06070 */
[----:B------:R-:W-:Y:S05]  /*7020*/  @P0 EXIT ;  /* 0x000000000000094d */ /* 0x000fea0003800000 */
[----:B------:R-:W2:Y:S01]  /*7030*/  LDCU UR4, c[0x0][0x3a4] ;  /* 0x00007480ff0477ac */ /* 0x000ea20008000800 */
[----:B------:R-:W-:Y:S01]  /*7040*/  BSSY.RECONVERGENT B2, `(.L_x_585) ;  /* 0x0000024000027945 */ /* 0x000fe20003800200 */
[----:B--2---:R-:W-:-:S04]  /*7050*/  MOV R0, UR4 ;  /* 0x0000000400007c02 */ /* 0x004fc80008000f00 */
        /* <DEDUP_REMOVED lines=12> */
[----:B01----:R-:W-:-:S06]  /*7120*/  FFMA R7, R0, R3, 1 ;  /* 0x3f80000000077423 */ /* 0x003fcc0000000003 */
        /* <DEDUP_REMOVED lines=13> */
.L_x_588:
[----:B------:R-:W-:Y:S05]  /*7200*/  BSYNC.RECONVERGENT B3 ;  /* 0x0000000000037941 */ /* 0x000fea0003800200 */
.L_x_587:
[----:B------:R-:W0:Y:S01]  /*7210*/  LDCU UR4, c[0x0][0x3a4] ;  /* 0x00007480ff0477ac */ /* 0x000e220008000800 */
[----:B------:R-:W1:Y:S01]  /*7220*/  LDC.64 R2, c[0x0][0x380] ;  /* 0x0000e000ff027b82 */ /* 0x000e620000000a00 */
[----:B------:R-:W-:Y:S01]  /*7230*/  FMUL R5, R5, R64 ;  /* 0x0000004005057220 */ /* 0x000fe20000400000 */
[----:B0-----:R-:W-:-:S05]  /*7240*/  MOV R0, UR4 ;  /* 0x0000000400007c02 */ /* 0x001fca0008000f00 */
[----:B------:R-:W-:-:S04]  /*7250*/  IMAD R7, R50, R0, R49 ;  /* 0x0000000032077224 */ /* 0x000fc800078e0231 */
[----:B-1----:R-:W-:-:S05]  /*7260*/  IMAD.WIDE.U32 R2, R7, 0x4, R2 ;  /* 0x0000000407027825 */ /* 0x002fca00078e0002 */
[----:B------:R2:W-:Y:S02]  /*7270*/  STG.E desc[UR8][R2.64], R5 ;  /* 0x0000000502007986 */ /* 0x0005e4000c101908 */
.L_x_586:
[----:B------:R-:W-:Y:S05]  /*7280*/  BSYNC.RECONVERGENT B2 ;  /* 0x0000000000027941 */ /* 0x000fea0003800200 */
.L_x_585:
[----:B01----:R-:W-:Y:S01]  /*7290*/  IADD3 R7, PT, PT, R49, 0x1, RZ ;  /* 0x0000000131077810 */ /* 0x003fe20007ffe0ff */
[----:B------:R-:W-:Y:S03]  /*72a0*/  BSSY.RECONVERGENT B2, `(.L_x_589) ;  /* 0x0000023000027945 */ /* 0x000fe60003800200 */
[----:B------:R-:W-:-:S13]  /*72b0*/  ISETP.GE.U32.AND P0, PT, R7, R0, PT ;  /* 0x000000000700720c */ /* 0x000fda0003f06070 */
[----:B------:R-:W-:Y:S05]  /*72c0*/  @P0 BRA `(.L_x_590) ;  /* 0x0000000000800947 */ /* 0x000fea0003800000 */
[----:B--2---:R-:W-:Y:S01]  /*72d0*/  HFMA2 R3, -RZ, RZ, 0.96630859375, -0.0022525787353515625 ;  /* 0x3bbb989dff037431 */ /* 0x004fe200000001ff */
        /* <DEDUP_REMOVED lines=23> */
.L_x_592:
[----:B------:R-:W-:Y:S05]  /*7450*/  BSYNC.RECONVERGENT B3 ;  /* 0x0000000000037941 */ /* 0x000fea0003800200 */
.L_x_591:
[----:B------:R-:W0:Y:S01]  /*7460*/  LDCU UR4, c[0x0][0x3a4] ;  /* 0x00007480ff0477ac */ /* 0x000e220008000800 */
[----:B------:R-:W1:Y:S01]  /*7470*/  LDC.64 R2, c[0x0][0x380] ;  /* 0x0000e000ff027b82 */ /* 0x000e620000000a00 */
[----:B------:R-:W-:Y:S01]  /*7480*/  FMUL R5, R5, R56 ;  /* 0x0000003805057220 */ /* 0x000fe20000400000 */
[----:B0-----:R-:W-:-:S05]  /*7490*/  MOV R0, UR4 ;  /* 0x0000000400007c02 */ /* 0x001fca0008000f00 */
[----:B------:R-:W-:-:S04]  /*74a0*/  IMAD R7, R50, R0, R7 ;  /* 0x0000000032077224 */ /* 0x000fc800078e0207 */
[----:B-1----:R-:W-:-:S05]  /*74b0*/  IMAD.WIDE.U32 R2, R7, 0x4, R2 ;  /* 0x0000000407027825 */ /* 0x002fca00078e0002 */
[----:B------:R0:W-:Y:S02]  /*74c0*/  STG.E desc[UR8][R2.64], R5 ;  /* 0x0000000502007986 */ /* 0x0001e4000c101908 */
.L_x_590:
[----:B------:R-:W-:Y:S05]  /*74d0*/  BSYNC.RECONVERGENT B2 ;  /* 0x0000000000027941 */ /* 0x000fea0003800200 */
.L_x_589:
[----:B0-2---:R-:W-:Y:S01]  /*74e0*/  IADD3 R3, PT, PT, R49, 0x2, RZ ;  /* 0x0000000231037810 */ /* 0x005fe20007ffe0ff */
        /* <DEDUP_REMOVED lines=27> */
.L_x_596:
[----:B------:R-:W-:Y:S05]  /*76a0*/  BSYNC.RECONVERGENT B3 ;  /* 0x0000000000037941 */ /* 0x000fea0003800200 */
.L_x_595:
[----:B------:R-:W0:Y:S01]  /*76b0*/  LDCU UR4, c[0x0][0x3a4] ;  /* 0x00007480ff0477ac */ /* 0x000e220008000800 */
[----:B------:R-:W1:Y:S01]  /*76c0*/  LDC.64 R4, c[0x0][0x380] ;  /* 0x0000e000ff047b82 */ /* 0x000e620000000a00 */
[----:B------:R-:W-:Y:S01]  /*76d0*/  FMUL R7, R7, R40 ;  /* 0x0000002807077220 */ /* 0x000fe20000400000 */
[----:B0-----:R-:W-:-:S05]  /*76e0*/  MOV R0, UR4 ;  /* 0x0000000400007c02 */ /* 0x001fca0008000f00 */
[----:B------:R-:W-:-:S04]  /*76f0*/  IMAD R3, R50, R0, R3 ;  /* 0x0000000032037224 */ /* 0x000fc800078e0203 */
[----:B-1----:R-:W-:-:S05]  /*7700*/  IMAD.WIDE.U32 R2, R3, 0x4, R4 ;  /* 0x0000000403027825 */ /* 0x002fca00078e0004 */
[----:B------:R0:W-:Y:S02]  /*7710*/  STG.E desc[UR8][R2.64], R7 ;  /* 0x0000000702007986 */ /* 0x0001e4000c101908 */
.L_x_594:
[----:B------:R-:W-:Y:S05]  /*7720*/  BSYNC.RECONVERGENT B2 ;  /* 0x0000000000027941 */ /* 0x000fea0003800200 */
.L_x_593:
[----:B------:R-:W-:-:S04]  /*7730*/  IADD3 R49, PT, PT, R49, 0x3, RZ ;  /* 0x0000000331317810 */ /* 0x000fc80007ffe0ff */
[----:B------:R-:W-:-:S13]  /*7740*/  ISETP.GE.U32.AND P0, PT, R49, R0, PT ;  /* 0x000000003100720c */ /* 0x000fda0003f06070 */
[----:B------:R-:W-:Y:S05]  /*7750*/  @P0 EXIT ;  /* 0x000000000000094d */ /* 0x000fea0003800000 */
        /* <DEDUP_REMOVED lines=24> */
.L_x_598:
[----:B------:R-:W-:Y:S05]  /*78e0*/  BSYNC.RECONVERGENT B2 ;  /* 0x0000000000027941 */ /* 0x000fea0003800200 */
.L_x_597:
[----:B------:R-:W0:Y:S01]  /*78f0*/  LDC.64 R2, c[0x0][0x380] ;  /* 0x0000e000ff027b82 */ /* 0x000e220000000a00 */
[----:B------:R-:W1:Y:S01]  /*7900*/  LDCU UR4, c[0x0][0x3a4] ;  /* 0x00007480ff0477ac */ /* 0x000e620008000800 */
[----:B------:R-:W-:Y:S01]  /*7910*/  FMUL R5, R5, R44 ;  /* 0x0000002c05057220 */ /* 0x000fe20000400000 */
[----:B-1----:R-:W-:-:S04]  /*7920*/  IMAD R49, R50, UR4, R49 ;  /* 0x0000000432317c24 */ /* 0x002fc8000f8e0231 */
[----:B0-----:R-:W-:-:S05]  /*7930*/  IMAD.WIDE.U32 R2, R49, 0x4, R2 ;  /* 0x0000000431027825 */ /* 0x001fca00078e0002 */
[----:B------:R-:W-:Y:S01]  /*7940*/  STG.E desc[UR8][R2.64], R5 ;  /* 0x0000000502007986 */ /* 0x000fe2000c101908 */
[----:B------:R-:W-:Y:S05]  /*7950*/  EXIT ;  /* 0x000000000000794d */ /* 0x000fea0003800000 */
        .weak           $__internal_1_$__cuda_sm3x_div_rn_noftz_f32_slowpath
        .type           $__internal_1_$__cuda_sm3x_div_rn_noftz_f32_slowpath,@function
        .size           $__internal_1_$__cuda_sm3x_div_rn_noftz_f32_slowpath,(.L_x_1632 - $__internal_1_$__cuda_sm3x_div_rn_noftz_f32_slowpath)
$__internal_1_$__cuda_sm3x_div_rn_noftz_f32_slowpath:
        /* <DEDUP_REMOVED lines=17> */
[C---:B------:R-:W-:Y:S02]  /*7a70*/  FSETP.NEU.FTZ.AND P0, PT, |R57|.reuse, +INF , PT ;  /* 0x7f8000003900780b */ /* 0x040fe40003f1d200 */
        /* <DEDUP_REMOVED lines=16> */
.L_x_600:
[----:B------:R-:W-:Y:S01]  /*7b80*/  LEA R9, R8, 0xc0800000, 0x17 ;  /* 0xc080000008097811 */ /* 0x000fe200078eb8ff */
[----:B------:R-:W-:Y:S03]  /*7b90*/  BSSY.RECONVERGENT B1, `(.L_x_605) ;  /* 0x0000036000017945 */ /* 0x000fe60003800200 */
[----:B------:R-:W-:Y:S02]  /*7ba0*/  IADD3 R10, PT, PT, -R9, R0, RZ ;  /* 0x00000000090a7210 */ /* 0x000fe40007ffe1ff */
[----:B------:R-:W-:Y:S02]  /*7bb0*/  IADD3 R9, PT, PT, R12, -0x7f, RZ ;  /* 0xffffff810c097810 */ /* 0x000fe40007ffe0ff */
[----:B------:R0:W1:Y:S01]  /*7bc0*/  MUFU.RCP R11, R10 ;  /* 0x0000000a000b7308 */ /* 0x0000620000001000 */
[----:B------:R-:W-:Y:S02]  /*7bd0*/  FADD.FTZ R13, -R10, -RZ ;  /* 0x800000ff0a0d7221 */ /* 0x000fe40000010100 */
[C---:B------:R-:W-:Y:S01]  /*7be0*/  IMAD R0, R9.reuse, -0x800000, R57 ;  /* 0xff80000009007824 */ /* 0x040fe200078e0239 */
[----:B0-----:R-:W-:-:S04]  /*7bf0*/  IADD3 R10, PT, PT, R9, 0x7f, -R8 ;  /* 0x0000007f090a7810 */ /* 0x001fc80007ffe808 */
[----:B------:R-:W-:Y:S01]  /*7c00*/  IADD3 R5, PT, PT, R10, R5, RZ ;  /* 0x000000050a057210 */ /* 0x000fe20007ffe0ff */
        /* <DEDUP_REMOVED lines=20> */
[CCC-:B------:R-:W-:Y:S01]  /*7d50*/  FFMA.RZ R5, R14.reuse, R12.reuse, R11.reuse ;  /* 0x0000000c0e057223 */ /* 0x1c0fe2000000c00b */
[C---:B------:R-:W-:Y:S01]  /*7d60*/  IADD3 R10, PT, PT, R13.reuse, 0x20, RZ ;  /* 0x000000200d0a7810 */ /* 0x040fe20007ffe0ff */
[CCC-:B------:R-:W-:Y:S01]  /*7d70*/  FFMA.RM R8, R14.reuse, R12.reuse, R11.reuse ;  /* 0x0000000c0e087223 */ /* 0x1c0fe2000000400b */
[----:B------:R-:W-:Y:S02]  /*7d80*/  ISETP.NE.AND P2, PT, R13, RZ, PT ;  /* 0x000000ff0d00720c */ /* 0x000fe40003f45270 */
[----:B------:R-:W-:Y:S01]  /*7d90*/  LOP3.LUT R9, R5, 0x7fffff, RZ, 0xc0, !PT ;  /* 0x007fffff05097812 */ /* 0x000fe200078ec0ff */
[----:B------:R-:W-:Y:S01]  /*7da0*/  FFMA.RP R5, R14, R12, R11 ;  /* 0x0000000c0e057223 */ /* 0x000fe2000000800b */
[----:B------:R-:W-:Y:S02]  /*7db0*/  ISETP.NE.AND P1, PT, R13, RZ, PT ;  /* 0x000000ff0d00720c */ /* 0x000fe40003f25270 */
[----:B------:R-:W-:Y:S02]  /*7dc0*/  LOP3.LUT R9, R9, 0x800000, RZ, 0xfc, !PT ;  /* 0x0080000009097812 */ /* 0x000fe400078efcff */
[----:B------:R-:W-:-:S02]  /*7dd0*/  IADD3 R11, PT, PT, -R13, RZ, RZ ;  /* 0x000000ff0d0b7210 */ /* 0x000fc40007ffe1ff */
[----:B------:R-:W-:Y:S02]  /*7de0*/  SHF.L.U32 R10, R9, R10, RZ ;  /* 0x0000000a090a7219 */ /* 0x000fe400000006ff */
[----:B------:R-:W-:Y:S02]  /*7df0*/  FSETP.NEU.FTZ.AND P0, PT, R5, R8, PT ;  /* 0x000000080500720b */ /* 0x000fe40003f1d000 */
[----:B------:R-:W-:Y:S02]  /*7e00*/  SEL R8, R11, RZ, P2 ;  /* 0x000000ff0b087207 */ /* 0x000fe40001000000 */
[----:B------:R-:W-:Y:S02]  /*7e10*/  ISETP.NE.AND P1, PT, R10, RZ, P1 ;  /* 0x000000ff0a00720c */ /* 0x000fe40000f25270 */
[----:B------:R-:W-:Y:S02]  /*7e20*/  SHF.R.U32.HI R8, RZ, R8, R9 ;  /* 0x00000008ff087219 */ /* 0x000fe40000011609 */
[----:B------:R-:W-:-:S02]  /*7e30*/  PLOP3.LUT P0, PT, P0, P1, PT, 0xf8, 0x8f ;  /* 0x00000000008f781c */ /* 0x000fc40000703f70 */
[----:B------:R-:W-:Y:S02]  /*7e40*/  SHF.R.U32.HI R10, RZ, 0x1, R8 ;  /* 0x00000001ff0a7819 */ /* 0x000fe40000011608 */
[----:B------:R-:W-:-:S04]  /*7e50*/  SEL R5, RZ, 0x1, !P0 ;  /* 0x00000001ff057807 */ /* 0x000fc80004000000 */
[----:B------:R-:W-:-:S04]  /*7e60*/  LOP3.LUT R5, R5, 0x1, R10, 0xf8, !PT ;  /* 0x0000000105057812 */ /* 0x000fc800078ef80a */
[----:B------:R-:W-:-:S04]  /*7e70*/  LOP3.LUT R5, R5, R8, RZ, 0xc0, !PT ;  /* 0x0000000805057212 */ /* 0x000fc800078ec0ff */
[----:B------:R-:W-:-:S04]  /*7e80*/  IADD3 R5, PT, PT, R10, R5, RZ ;  /* 0x000000050a057210 */ /* 0x000fc80007ffe0ff */
[----:B------:R-:W-:Y:S01]  /*7e90*/  LOP3.LUT R0, R5, R0, RZ, 0xfc, !PT ;  /* 0x0000000005007212 */ /* 0x000fe200078efcff */
[----:B------:R-:W-:Y:S06]  /*7ea0*/  BRA `(.L_x_608) ;  /* 0x0000000000107947 */ /* 0x000fec0003800000 */
.L_x_607:
[----:B------:R-:W-:-:S04]  /*7eb0*/  LOP3.LUT R0, R0, 0x80000000, RZ, 0xc0, !PT ;  /* 0x8000000000007812 */ /* 0x000fc800078ec0ff */
[----:B------:R-:W-:Y:S01]  /*7ec0*/  LOP3.LUT R0, R0, 0x7f800000, RZ, 0xfc, !PT ;  /* 0x7f80000000007812 */ /* 0x000fe200078efcff */
[----:B------:R-:W-:Y:S06]  /*7ed0*/  BRA `(.L_x_608) ;  /* 0x0000000000047947 */ /* 0x000fec0003800000 */
.L_x_606:
[----:B------:R-:W-:-:S07]  /*7ee0*/  LEA R0, R5, R0, 0x17 ;  /* 0x0000000005007211 */ /* 0x000fce00078eb8ff */
.L_x_608:
[----:B------:R-:W-:Y:S05]  /*7ef0*/  BSYNC.RECONVERGENT B1 ;  /* 0x0000000000017941 */ /* 0x000fea0003800200 */
.L_x_605:
[----:B------:R-:W-:Y:S05]  /*7f00*/  BRA `(.L_x_609) ;  /* 0x0000000000207947 */ /* 0x000fea0003800000 */
.L_x_604:
[----:B------:R-:W-:-:S04]  /*7f10*/  LOP3.LUT R0, R0, 0x80000000, R57, 0x48, !PT ;  /* 0x8000000000007812 */ /* 0x000fc800078e4839 */
[----:B------:R-:W-:Y:S01]  /*7f20*/  LOP3.LUT R0, R0, 0x7f800000, RZ, 0xfc, !PT ;  /* 0x7f80000000007812 */ /* 0x000fe200078efcff */
[----:B------:R-:W-:Y:S06]  /*7f30*/  BRA `(.L_x_609) ;  /* 0x0000000000147947 */ /* 0x000fec0003800000 */
.L_x_603:
[----:B------:R-:W-:Y:S01]  /*7f40*/  LOP3.LUT R0, R0, 0x80000000, R57, 0x48, !PT ;  /* 0x8000000000007812 */ /* 0x000fe200078e4839 */
[----:B------:R-:W-:Y:S06]  /*7f50*/  BRA `(.L_x_609) ;  /* 0x00000000000c7947 */ /* 0x000fec0003800000 */
.L_x_602:
[----:B------:R-:W0:Y:S01]  /*7f60*/  MUFU.RSQ R0, -QNAN ;  /* 0xffc0000000007908 */ /* 0x000e220000001400 */
[----:B------:R-:W-:Y:S05]  /*7f70*/  BRA `(.L_x_609) ;  /* 0x0000000000047947 */ /* 0x000fea0003800000 */
.L_x_601:
[----:B------:R-:W-:-:S07]  /*7f80*/  FADD.FTZ R0, R57, R0 ;  /* 0x0000000039007221 */ /* 0x000fce0000010000 */
.L_x_609:
[----:B------:R-:W-:Y:S05]  /*7f90*/  BSYNC.RECONVERGENT B0 ;  /* 0x0000000000007941 */ /* 0x000fea0003800200 */
.L_x_599:
[----:B------:R-:W-:-:S04]  /*7fa0*/  HFMA2 R5, -RZ, RZ, 0, 0 ;  /* 0x00000000ff057431 */ /* 0x000fc800000001ff */
[----:B0-----:R-:W-:Y:S05]  /*7fb0*/  RET.REL.NODEC R4 `(steel_gemm_glu_nax_kernel) ;  /* 0xffffff8004107950 */ /* 0x001fea0003c3ffff */
.L_x_610:
        /* <DEDUP_REMOVED lines=12> */
.L_x_1632:


//--------------------- .text.steel_gemm_fused_nax_kernel --------------------------
	.section	.text.steel_gemm_fused_nax_kernel,"ax",@progbits
	.align	128
        .global         steel_gemm_fused_nax_kernel
        .type           steel_gemm_fused_nax_kernel,@function
        .size           steel_gemm_fused_nax_kernel,(.L_x_1633 - steel_gemm_fused_nax_kernel)
        .other          steel_gemm_fused_nax_kernel,@"STO_CUDA_ENTRY STV_DEFAULT"
steel_gemm_fused_nax_kernel:
.text.steel_gemm_fused_nax_kernel:
[----:B------:R-:W-:Y:S01]  /*0000*/  LDC R1, c[0x0][0x37c] ;  /* 0x0000df00ff017b82 */ /* 0x000fe20000000800 */
[----:B------:R-:W0:Y:S01]  /*0010*/  LDCU UR4, c[0x0][0x3b0] ;  /* 0x00007600ff0477ac */ /* 0x000e220008000800 */
[----:B------:R-:W1:Y:S01]  /*0020*/  S2R R0, SR_TID.X ;  /* 0x0000000000007919 */ /* 0x000e620000002100 */
[----:B------:R-:W2:Y:S01]  /*0030*/  LDCU.64 UR6, c[0x0][0x358] ;  /* 0x00006b00ff0677ac */ /* 0x000ea20008000a00 */
[----:B------:R-:W3:Y:S01]  /*0040*/  S2R R10, SR_CTAID.X ;  /* 0x00000000000a7919 */ /* 0x000ee20000002500 */
[----:B------:R-:W4:Y:S01]  /*0050*/  S2R R2, SR_CTAID.Y ;  /* 0x0000000000027919 */ /* 0x000f220000002600 */
[----:B0-----:R-:W-:-:S04]  /*0060*/  MOV R3, UR4 ;  /* 0x0000000400037c02 */ /* 0x001fc80008000f00 */
[----:B------:R-:W-:-:S04]  /*0070*/  IADD3 R11, PT, PT, R3, 0xf, RZ ;  /* 0x0000000f030b7810 */ /* 0x000fc80007ffe0ff */
[----:B------:R-:W-:Y:S02]  /*0080*/  ISETP.GE.U32.AND P0, PT, R11, 0x10, PT ;  /* 0x000000100b00780c */ /* 0x000fe40003f06070 */
[----:B------:R-:W-:Y:S02]  /*0090*/  SHF.R.U32.HI R58, RZ, 0x4, R11 ;  /* 0x00000004ff3a7819 */ /* 0x000fe4000001160b */
[----:B-1----:R-:W-:Y:S02]  /*00a0*/  SHF.R.U32.HI R59, RZ, 0x2, R0 ;  /* 0x00000002ff3b7819 */ /* 0x002fe40000011600 */
[----:B------:R-:W-:Y:S02]  /*00b0*/  SHF.L.U32 R57, R0, 0x2, RZ ;  /* 0x0000000200397819 */ /* 0x000fe400000006ff */
[----:B------:R-:W-:Y:S02]  /*00c0*/  LOP3.LUT R59, R59, 0xfc, RZ, 0xc0, !PT ;  /* 0x000000fc3b3b7812 */ /* 0x000fe400078ec0ff */
[----:B------:R-:W-:-:S03]  /*00d0*/  LOP3.LUT R57, R57, 0x3c, RZ, 0xc0, !PT ;  /* 0x0000003c39397812 */ /* 0x000fc600078ec0ff */
[----:B--234-:R-:W-:Y:S05]  /*00e0*/  @!P0 BRA `(.L_x_611) ;  /* 0x0000003000cc8947 */ /* 0x01cfea0003800000 */
[----:B------:R-:W0:Y:S01]  /*00f0*/  LDCU UR4, c[0x0][0x360] ;  /* 0x00006c00ff0477ac */ /* 0x000e220008000800 */
[----:B------:R-:W-:Y:S01]  /*0100*/  BSSY.RECONVERGENT B0, `(.L_x_612) ;  /* 0x0000052000007945 */ /* 0x000fe20003800200 */
[----:B0-----:R-:W0:Y:S01]  /*0110*/  I2F.U32.RP R9, UR4 ;  /* 0x0000000400097d06 */ /* 0x001e220008209000 */
[----:B------:R-:W-:Y:S02]  /*0120*/  IADD3 R4, PT, PT, R0, UR4, RZ ;  /* 0x0000000400047c10 */ /* 0x000fe4000fffe0ff */
[----:B------:R-:W-:Y:S02]  /*0130*/  ISETP.NE.U32.AND P2, PT, RZ, UR4, PT ;  /* 0x00000004ff007c0c */ /* 0x000fe4000bf45070 */
[C---:B------:R-:W-:Y:S02]  /*0140*/  ISETP.GE.U32.AND P0, PT, R4.reuse, 0x400, PT ;  /* 0x000004000400780c */ /* 0x040fe40003f06070 */
[----:B------:R-:W-:Y:S02]  /*0150*/  VIMNMX.U32 R5, PT, PT, R4, 0x400, !PT ;  /* 0x0000040004057848 */ /* 0x000fe40007fe0000 */
[----:B------:R-:W-:-:S04]  /*0160*/  SEL R8, RZ, 0x1, P0 ;  /* 0x00000001ff087807 */ /* 0x000fc80000000000 */
[----:B------:R-:W-:Y:S01]  /*0170*/  IADD3 R5, PT, PT, R5, -R4, -R8 ;  /* 0x8000000405057210 */ /* 0x000fe20007ffe808 */
[----:B0-----:R-:W0:Y:S02]  /*0180*/  MUFU.RCP R9, R9 ;  /* 0x0000000900097308 */ /* 0x001e240000001000 */
[----:B0-----:R-:W-:-:S06]  /*0190*/  IADD3 R6, PT, PT, R9, 0xffffffe, RZ ;  /* 0x0ffffffe09067810 */ /* 0x001fcc0007ffe0ff */
[----:B------:R0:W1:Y:S02]  /*01a0*/  F2I.FTZ.U32.TRUNC.NTZ R7, R6 ;  /* 0x0000000600077305 */ /* 0x000064000021f000 */
        /* <DEDUP_REMOVED lines=13> */
[----:B------:R-:W-:Y:S02]  /*0280*/  IADD3 R5, PT, PT, R8, R7, RZ ;  /* 0x0000000708057210 */ /* 0x000fe40007ffe0ff */
[----:B------:R-:W-:Y:S02]  /*0290*/  MOV R8, R0 ;  /* 0x0000000000087202 */ /* 0x000fe40000000f00 */
[----:B------:R-:W-:-:S04]  /*02a0*/  LOP3.LUT R16, R5, 0x3, RZ, 0xc0, !PT ;  /* 0x0000000305107812 */ /* 0x000fc800078ec0ff */
[----:B------:R-:W-:-:S13]  /*02b0*/  ISETP.NE.AND P0, PT, R16, 0x3, PT ;  /* 0x000000031000780c */ /* 0x000fda0003f05270 */
[----:B------:R-:W-:Y:S05]  /*02c0*/  @!P0 BRA `(.L_x_613) ;  /* 0x0000000000d48947 */ /* 0x000fea0003800000 */
[----:B------:R-:W0:Y:S01]  /*02d0*/  LDC R15, c[0x0][0x3a8] ;  /* 0x0000ea00ff0f7b82 */ /* 0x000e220000000800 */
[----:B------:R-:W-:Y:S02]  /*02e0*/  LOP3.LUT R8, R0, 0xf, RZ, 0xc0, !PT ;  /* 0x0000000f00087812 */ /* 0x000fe400078ec0ff */
[----:B------:R-:W-:Y:S02]  /*02f0*/  SHF.R.U32.HI R9, RZ, 0x4, R0 ;  /* 0x00000004ff097819 */ /* 0x000fe40000011600 */
[----:B------:R-:W-:Y:S02]  /*0300*/  ISETP.GE.U32.AND P0, PT, R8, R3, PT ;  /* 0x000000030800720c */ /* 0x000fe40003f06070 */
[----:B------:R-:W-:-:S04]  /*0310*/  LEA R12, R2, R9, 0x6 ;  /* 0x00000009020c7211 */ /* 0x000fc800078e30ff */
[----:B0-----:R-:W-:-:S13]  /*0320*/  ISETP.GE.U32.OR P0, PT, R12, R15, P0 ;  /* 0x0000000f0c00720c */ /* 0x001fda0000706470 */
[----:B------:R-:W0:Y:S01]  /*0330*/  @!P0 LDC.64 R6, c[0x0][0x388] ;  /* 0x0000e200ff068b82 */ /* 0x000e220000000a00 */
[----:B------:R-:W-:Y:S01]  /*0340*/  @!P0 IMAD R13, R12, R3, R8 ;  /* 0x000000030c0d8224 */ /* 0x000fe200078e0208 */
[----:B------:R-:W-:-:S03]  /*0350*/  MOV R12, RZ ;  /* 0x000000ff000c7202 */ /* 0x000fc60000000f00 */
[----:B0-----:R-:W-:-:S05]  /*0360*/  @!P0 IMAD.WIDE.U32 R6, R13, 0x4, R6 ;  /* 0x000000040d068825 */ /* 0x001fca00078e0006 */
[----:B------:R-:W2:Y:S01]  /*0370*/  @!P0 LDG.E.CONSTANT R12, desc[UR6][R6.64] ;  /* 0x00000006060c8981 */ /* 0x000ea2000c1e9900 */
[----:B------:R-:W-:Y:S02]  /*0380*/  MOV R13, 0x400 ;  /* 0x00000400000d7802 */ /* 0x000fe40000000f00 */
[----:B------:R-:W-:Y:S01]  /*0390*/  ISETP.NE.AND P0, PT, R16, RZ, PT ;  /* 0x000000ff1000720c */ /* 0x000fe20003f05270 */
[----:B------:R-:W0:Y:S02]  /*03a0*/  S2R R14, SR_CgaCtaId ;  /* 0x00000000000e7919 */ /* 0x000e240000008800 */
[----:B0-----:R-:W-:-:S05]  /*03b0*/  LEA R14, R14, R13, 0x18 ;  /* 0x0000000d0e0e7211 */ /* 0x001fca00078ec0ff */
[----:B------:R-:W-:-:S05]  /*03c0*/  IMAD R9, R9, 0x44, R14 ;  /* 0x0000004409097824 */ /* 0x000fca00078e020e */
[----:B------:R-:W-:Y:S02]  /*03d0*/  LEA R9, R8, R9, 0x2 ;  /* 0x0000000908097211 */ /* 0x000fe400078e10ff */
[----:B------:R-:W-:-:S03]  /*03e0*/  MOV R8, R4 ;  /* 0x0000000400087202 */ /* 0x000fc60000000f00 */
[----:B--2---:R0:W-:Y:S01]  /*03f0*/  STS [R9], R12 ;  /* 0x0000000c09007388 */ /* 0x0041e20000000800 */
[----:B------:R-:W-:Y:S05]  /*0400*/  @!P0 BRA `(.L_x_613) ;  /* 0x0000000000848947 */ /* 0x000fea0003800000 */
[----:B------:R-:W-:Y:S02]  /*0410*/  LOP3.LUT R8, R4, 0xf, RZ, 0xc0, !PT ;  /* 0x0000000f04087812 */ /* 0x000fe400078ec0ff */
[----:B0-----:R-:W-:Y:S02]  /*0420*/  SHF.R.U32.HI R9, RZ, 0x4, R4 ;  /* 0x00000004ff097819 */ /* 0x001fe40000011604 */
[----:B------:R-:W-:Y:S02]  /*0430*/  ISETP.GE.U32.AND P0, PT, R8, R3, PT ;  /* 0x000000030800720c */ /* 0x000fe40003f06070 */
[----:B------:R-:W-:-:S04]  /*0440*/  LEA R12, R2, R9, 0x6 ;  /* 0x00000009020c7211 */ /* 0x000fc800078e30ff */
[----:B------:R-:W-:-:S13]  /*0450*/  ISETP.GE.U32.OR P0, PT, R12, R15, P0 ;  /* 0x0000000f0c00720c */ /* 0x000fda0000706470 */
[----:B------:R-:W0:Y:S01]  /*0460*/  @!P0 LDC.64 R6, c[0x0][0x388] ;  /* 0x0000e200ff068b82 */ /* 0x000e220000000a00 */
[----:B------:R-:W-:Y:S02]  /*0470*/  @!P0 IMAD R13, R12, R3, R8 ;  /* 0x000000030c0d8224 */ /* 0x000fe400078e0208 */
[----:B------:R-:W-:Y:S02]  /*0480*/  HFMA2 R12, -RZ, RZ, 0, 0 ;  /* 0x00000000ff0c7431 */ /* 0x000fe400000001ff */
[----:B0-----:R-:W-:-:S05]  /*0490*/  @!P0 IMAD.WIDE.U32 R6, R13, 0x4, R6 ;  /* 0x000000040d068825 */ /* 0x001fca00078e0006 */
[----:B------:R-:W2:Y:S01]  /*04a0*/  @!P0 LDG.E.CONSTANT R12, desc[UR6][R6.64] ;  /* 0x00000006060c8981 */ /* 0x000ea2000c1e9900 */
[----:B------:R-:W-:Y:S01]  /*04b0*/  IMAD R9, R9, 0x44, R14 ;  /* 0x0000004409097824 */ /* 0x000fe200078e020e */
[----:B------:R-:W-:-:S04]  /*04c0*/  ISETP.NE.AND P0, PT, R16, 0x1, PT ;  /* 0x000000011000780c */ /* 0x000fc80003f05270 */
[----:B------:R-:W-:Y:S02]  /*04d0*/  LEA R9, R8, R9, 0x2 ;  /* 0x0000000908097211 */ /* 0x000fe400078e10ff */
[----:B------:R-:W-:-:S03]  /*04e0*/  IADD3 R8, PT, PT, R4, UR4, RZ ;  /* 0x0000000404087c10 */ /* 0x000fc6000fffe0ff */
[----:B--2---:R1:W-:Y:S04]  /*04f0*/  STS [R9], R12 ;  /* 0x0000000c09007388 */ /* 0x0043e80000000800 */
[----:B------:R-:W-:Y:S05]  /*0500*/  @!P0 BRA `(.L_x_613) ;  /* 0x0000000000448947 */ /* 0x000fea0003800000 */
[----:B-1----:R-:W-:Y:S01]  /*0510*/  LOP3.LUT R12, R8, 0xf, RZ, 0xc0, !PT ;  /* 0x0000000f080c7812 */ /* 0x002fe200078ec0ff */
[----:B------:R-:W-:Y:S01]  /*0520*/  BSSY.RECONVERGENT B1, `(.L_x_614) ;  /* 0x000000d000017945 */ /* 0x000fe20003800200 */
[----:B------:R-:W-:Y:S02]  /*0530*/  SHF.R.U32.HI R7, RZ, 0x4, R8 ;  /* 0x00000004ff077819 */ /* 0x000fe40000011608 */
[----:B------:R-:W-:Y:S02]  /*0540*/  ISETP.GE.U32.AND P0, PT, R12, R3, PT ;  /* 0x000000030c00720c */ /* 0x000fe40003f06070 */
[----:B------:R-:W-:Y:S01]  /*0550*/  LEA R18, R2, R7, 0x6 ;  /* 0x0000000702127211 */ /* 0x000fe200078e30ff */
[----:B------:R-:W-:Y:S01]  /*0560*/  IMAD R14, R7, 0x44, R14 ;  /* 0x00000044070e7824 */ /* 0x000fe200078e020e */
[----:B------:R-:W-:Y:S02]  /*0570*/  MOV R6, RZ ;  /* 0x000000ff00067202 */ /* 0x000fe40000000f00 */
[----:B------:R-:W-:-:S02]  /*0580*/  ISETP.GE.U32.OR P0, PT, R18, R15, P0 ;  /* 0x0000000f1200720c */ /* 0x000fc40000706470 */
[----:B------:R-:W-:-:S11]  /*0590*/  LEA R13, R12, R14, 0x2 ;  /* 0x0000000e0c0d7211 */ /* 0x000fd600078e10ff */
[----:B------:R-:W-:Y:S05]  /*05a0*/  @P0 BRA `(.L_x_615) ;  /* 0x0000000000100947 */ /* 0x000fea0003800000 */
[----:B------:R-:W0:Y:S01]  /*05b0*/  LDC.64 R6, c[0x0][0x388] ;  /* 0x0000e200ff067b82 */ /* 0x000e220000000a00 */
[----:B------:R-:W-:-:S04]  /*05c0*/  IMAD R9, R18, R3, R12 ;  /* 0x0000000312097224 */ /* 0x000fc800078e020c */
[----:B0-----:R-:W-:-:S06]  /*05d0*/  IMAD.WIDE.U32 R6, R9, 0x4, R6 ;  /* 0x0000000409067825 */ /* 0x001fcc00078e0006 */
[----:B------:R0:W5:Y:S02]  /*05e0*/  LDG.E.CONSTANT R6, desc[UR6][R6.64] ;  /* 0x0000000606067981 */ /* 0x000164000c1e9900 */
.L_x_615:
[----:B------:R-:W-:Y:S05]  /*05f0*/  BSYNC.RECONVERGENT B1 ;  /* 0x0000000000017941 */ /* 0x000fea0003800200 */
.L_x_614:
[----:B-----5:R2:W-:Y:S01]  /*0600*/  STS [R13], R6 ;  /* 0x000000060d007388 */ /* 0x0205e20000000800 */
[----:B------:R-:W-:-:S07]  /*0610*/  IADD3 R8, PT, PT, R8, UR4, RZ ;  /* 0x0000000408087c10 */ /* 0x000fce000fffe0ff */
.L_x_613:
[----:B------:R-:W-:Y:S05]  /*0620*/  BSYNC.RECONVERGENT B0 ;  /* 0x0000000000007941 */ /* 0x000fea0003800200 */
.L_x_612:
[----:B------:R-:W-:Y:S01]  /*0630*/  ISETP.GE.U32.AND P0, PT, R5, 0x3, PT ;  /* 0x000000030500780c */ /* 0x000fe20003f06070 */
[----:B------:R-:W3:Y:S01]  /*0640*/  LDCU UR5, c[0x0][0x3a8] ;  /* 0x00007500ff0577ac */ /* 0x000ee20008000800 */
[----:B------:R-:W-:Y:S01]  /*0650*/  BSSY.RECONVERGENT B0, `(.L_x_616) ;  /* 0x0000042000007945 */ /* 0x000fe20003800200 */
[----:B------:R-:W-:Y:S01]  /*0660*/  ISETP.NE.AND P4, PT, R16, 0x3, PT ;  /* 0x000000031000780c */ /* 0x000fe20003f85270 */
[----:B------:R-:W4:Y:S09]  /*0670*/  LDCU UR8, c[0x0][0x3b0] ;  /* 0x00007600ff0877ac */ /* 0x000f320008000800 */
[----:B------:R-:W-:Y:S05]  /*0680*/  @!P0 BRA `(.L_x_617) ;  /* 0x0000000000f88947 */ /* 0x000fea0003800000 */
.L_x_618:
[----:B--2---:R-:W-:Y:S02]  /*0690*/  IADD3 R6, PT, PT, R8, UR4, RZ ;  /* 0x0000000408067c10 */ /* 0x004fe4000fffe0ff */
[----:B----4-:R-:W-:Y:S02]  /*06a0*/  MOV R3, UR8 ;  /* 0x0000000800037c02 */ /* 0x010fe40008000f00 */
[C---:B0-----:R-:W-:Y:S02]  /*06b0*/  IADD3 R7, PT, PT, R6.reuse, UR4, RZ ;  /* 0x0000000406077c10 */ /* 0x041fe4000fffe0ff */
[----:B------:R-:W-:Y:S02]  /*06c0*/  LOP3.LUT R28, R6, 0xf, RZ, 0xc0, !PT ;  /* 0x0000000f061c7812 */ /* 0x000fe400078ec0ff */
[----:B------:R-:W-:Y:S02]  /*06d0*/  IADD3 R31, PT, PT, R7, UR4, RZ ;  /* 0x00000004071f7c10 */ /* 0x000fe4000fffe0ff */
[----:B------:R-:W-:-:S02]  /*06e0*/  SHF.R.U32.HI R27, RZ, 0x4, R6 ;  /* 0x00000004ff1b7819 */ /* 0x000fc40000011606 */
[----:B------:R-:W-:Y:S02]  /*06f0*/  LOP3.LUT R32, R31, 0xf, RZ, 0xc0, !PT ;  /* 0x0000000f1f207812 */ /* 0x000fe400078ec0ff */
[----:B------:R-:W-:Y:S02]  /*0700*/  SHF.R.U32.HI R33, RZ, 0x4, R31 ;  /* 0x00000004ff217819 */ /* 0x000fe4000001161f */
[----:B------:R-:W-:Y:S02]  /*0710*/  LOP3.LUT R26, R8, 0xf, RZ, 0xc0, !PT ;  /* 0x0000000f081a7812 */ /* 0x000fe400078ec0ff */
[----:B------:R-:W-:Y:S02]  /*0720*/  SHF.R.U32.HI R25, RZ, 0x4, R8 ;  /* 0x00000004ff197819 */ /* 0x000fe40000011608 */
[----:B------:R-:W-:Y:S02]  /*0730*/  ISETP.GE.U32.AND P3, PT, R28, R3, PT ;  /* 0x000000031c00720c */ /* 0x000fe40003f66070 */
[----:B------:R-:W-:-:S02]  /*0740*/  LEA R19, R2, R27, 0x6 ;  /* 0x0000001b02137211 */ /* 0x000fc400078e30ff */
[----:B------:R-:W-:Y:S02]  /*0750*/  SHF.R.U32.HI R29, RZ, 0x4, R7 ;  /* 0x00000004ff1d7819 */ /* 0x000fe40000011607 */
[----:B------:R-:W-:Y:S02]  /*0760*/  LOP3.LUT R30, R7, 0xf, RZ, 0xc0, !PT ;  /* 0x0000000f071e7812 */ /* 0x000fe400078ec0ff */
[----:B------:R-:W-:Y:S02]  /*0770*/  ISETP.GE.U32.AND P1, PT, R32, R3, PT ;  /* 0x000000032000720c */ /* 0x000fe40003f26070 */
[----:B------:R-:W-:Y:S02]  /*0780*/  LEA R23, R2, R33, 0x6 ;  /* 0x0000002102177211 */ /* 0x000fe400078e30ff */
[----:B------:R-:W-:Y:S02]  /*0790*/  ISETP.GE.U32.AND P2, PT, R26, R3, PT ;  /* 0x000000031a00720c */ /* 0x000fe40003f46070 */
[----:B------:R-:W-:-:S02]  /*07a0*/  LEA R17, R2, R25, 0x6 ;  /* 0x0000001902117211 */ /* 0x000fc400078e30ff */
[----:B---3--:R-:W-:Y:S02]  /*07b0*/  ISETP.GE.U32.OR P3, PT, R19, UR5, P3 ;  /* 0x0000000513007c0c */ /* 0x008fe40009f66470 */
[----:B------:R-:W-:Y:S02]  /*07c0*/  ISETP.GE.U32.AND P0, PT, R30, R3, PT ;  /* 0x000000031e00720c */ /* 0x000fe40003f06070 */
[----:B------:R-:W-:Y:S02]  /*07d0*/  LEA R21, R2, R29, 0x6 ;  /* 0x0000001d02157211 */ /* 0x000fe400078e30ff */
[----:B------:R-:W-:Y:S02]  /*07e0*/  ISETP.GE.U32.OR P1, PT, R23, UR5, P1 ;  /* 0x0000000517007c0c */ /* 0x000fe40008f26470 */
[----:B------:R-:W-:Y:S02]  /*07f0*/  ISETP.GE.U32.OR P2, PT, R17, UR5, P2 ;  /* 0x0000000511007c0c */ /* 0x000fe40009746470 */
[----:B------:R-:W-:-:S03]  /*0800*/  ISETP.GE.U32.OR P0, PT, R21, UR5, P0 ;  /* 0x0000000515007c0c */ /* 0x000fc60008706470 */
[----:B-1----:R-:W0:Y:S01]  /*0810*/  @!P3 LDC.64 R12, c[0x0][0x388] ;  /* 0x0000e200ff0cbb82 */ /* 0x002e220000000a00 */
[----:B------:R-:W-:-:S05]  /*0820*/  @!P3 IMAD R19, R19, R3, R28 ;  /* 0x000000031313b224 */ /* 0x000fca00078e021c */
[-C--:B------:R-:W-:Y:S02]  /*0830*/  @!P1 IMAD R23, R23, R3.reuse, R32 ;  /* 0x0000000317179224 */ /* 0x080fe400078e0220 */
[----:B------:R-:W1:Y:S01]  /*0840*/  @!P1 LDC.64 R6, c[0x0][0x388] ;  /* 0x0000e200ff069b82 */ /* 0x000e620000000a00 */
[-C--:B------:R-:W-:Y:S02]  /*0850*/  @!P2 IMAD R17, R17, R3.reuse, R26 ;  /* 0x000000031111a224 */ /* 0x080fe400078e021a */
[----:B------:R-:W-:-:S05]  /*0860*/  @!P0 IMAD R21, R21, R3, R30 ;  /* 0x0000000315158224 */ /* 0x000fca00078e021e */
[----:B------:R-:W2:Y:S08]  /*0870*/  @!P2 LDC.64 R8, c[0x0][0x388] ;  /* 0x0000e200ff08ab82 */ /* 0x000eb00000000a00 */
[----:B------:R-:W3:Y:S01]  /*0880*/  @!P0 LDC.64 R14, c[0x0][0x388] ;  /* 0x0000e200ff0e8b82 */ /* 0x000ee20000000a00 */
[----:B0-----:R-:W-:-:S04]  /*0890*/  @!P3 IMAD.WIDE.U32 R12, R19, 0x4, R12 ;  /* 0x00000004130cb825 */ /* 0x001fc800078e000c */
[----:B------:R-:W-:Y:S02]  /*08a0*/  HFMA2 R19, -RZ, RZ, 0, 0 ;  /* 0x00000000ff137431 */ /* 0x000fe400000001ff */
[----:B-1----:R-:W-:-:S04]  /*08b0*/  @!P1 IMAD.WIDE.U32 R6, R23, 0x4, R6 ;  /* 0x0000000417069825 */ /* 0x002fc800078e0006 */
[----:B------:R-:W-:Y:S01]  /*08c0*/  HFMA2 R23, -RZ, RZ, 0, 0 ;  /* 0x00000000ff177431 */ /* 0x000fe200000001ff */
[----:B------:R-:W4:Y:S01]  /*08d0*/  @!P3 LDG.E.CONSTANT R19, desc[UR6][R12.64] ;  /* 0x000000060c13b981 */ /* 0x000f22000c1e9900 */
[----:B--2---:R-:W-:Y:S01]  /*08e0*/  @!P2 IMAD.WIDE.U32 R8, R17, 0x4, R8 ;  /* 0x000000041108a825 */ /* 0x004fe200078e0008 */
[----:B------:R-:W-:-:S03]  /*08f0*/  MOV R17, RZ ;  /* 0x000000ff00117202 */ /* 0x000fc60000000f00 */
[----:B------:R-:W2:Y:S04]  /*0900*/  @!P1 LDG.E.CONSTANT R23, desc[UR6][R6.64] ;  /* 0x0000000606179981 */ /* 0x000ea8000c1e9900 */
[----:B------:R0:W5:Y:S01]  /*0910*/  @!P2 LDG.E.CONSTANT R17, desc[UR6][R8.64] ;  /* 0x000000060811a981 */ /* 0x000162000c1e9900 */
[----:B---3--:R-:W-:Y:S01]  /*0920*/  @!P0 IMAD.WIDE.U32 R14, R21, 0x4, R14 ;  /* 0x00000004150e8825 */ /* 0x008fe200078e000e */
[----:B------:R-:W-:-:S06]  /*0930*/  MOV R21, RZ ;  /* 0x000000ff00157202 */ /* 0x000fcc0000000f00 */
[----:B------:R-:W3:Y:S01]  /*0940*/  @!P0 LDG.E.CONSTANT R21, desc[UR6][R14.64] ;  /* 0x000000060e158981 */ /* 0x000ee2000c1e9900 */
[----:B------:R-:W1:Y:S01]  /*0950*/  S2R R35, SR_CgaCtaId ;  /* 0x0000000000237919 */ /* 0x000e620000008800 */
[----:B------:R-:W-:Y:S02]  /*0960*/  MOV R18, 0x400 ;  /* 0x0000040000127802 */ /* 0x000fe40000000f00 */
[----:B0-----:R-:W-:-:S04]  /*0970*/  IADD3 R8, PT, PT, R31, UR4, RZ ;  /* 0x000000041f087c10 */ /* 0x001fc8000fffe0ff */
[----:B------:R-:W-:Y:S02]  /*0980*/  ISETP.GE.U32.AND P0, PT, R8, 0x400, PT ;  /* 0x000004000800780c */ /* 0x000fe40003f06070 */
[----:B-1----:R-:W-:-:S05]  /*0990*/  LEA R24, R35, R18, 0x18 ;  /* 0x0000001223187211 */ /* 0x002fca00078ec0ff */
[--C-:B------:R-:W-:Y:S02]  /*09a0*/  IMAD R18, R25, 0x44, R24.reuse ;  /* 0x0000004419127824 */ /* 0x100fe400078e0218 */
[--C-:B------:R-:W-:Y:S02]  /*09b0*/  IMAD R20, R27, 0x44, R24.reuse ;  /* 0x000000441b147824 */ /* 0x100fe400078e0218 */
[--C-:B------:R-:W-:Y:S02]  /*09c0*/  IMAD R22, R29, 0x44, R24.reuse ;  /* 0x000000441d167824 */ /* 0x100fe400078e0218 */
[----:B------:R-:W-:Y:S01]  /*09d0*/  IMAD R24, R33, 0x44, R24 ;  /* 0x0000004421187824 */ /* 0x000fe200078e0218 */
[----:B------:R-:W-:Y:S02]  /*09e0*/  LEA R18, R26, R18, 0x2 ;  /* 0x000000121a127211 */ /* 0x000fe400078e10ff */
[----:B------:R-:W-:Y:S02]  /*09f0*/  LEA R20, R28, R20, 0x2 ;  /* 0x000000141c147211 */ /* 0x000fe400078e10ff */
[----:B------:R-:W-:-:S02]  /*0a00*/  LEA R22, R30, R22, 0x2 ;  /* 0x000000161e167211 */ /* 0x000fc400078e10ff */
[----:B------:R-:W-:Y:S01]  /*0a10*/  LEA R24, R32, R24, 0x2 ;  /* 0x0000001820187211 */ /* 0x000fe200078e10ff */
[----:B-----5:R0:W-:Y:S04]  /*0a20*/  STS [R18], R17 ;  /* 0x0000001112007388 */ /* 0x0201e80000000800 */
[----:B----4-:R0:W-:Y:S04]  /*0a30*/  STS [R20], R19 ;  /* 0x0000001314007388 */ /* 0x0101e80000000800 */
[----:B---3--:R0:W-:Y:S04]  /*0a40*/  STS [R22], R21 ;  /* 0x0000001516007388 */ /* 0x0081e80000000800 */
[----:B--2---:R0:W-:Y:S01]  /*0a50*/  STS [R24], R23 ;  /* 0x0000001718007388 */ /* 0x0041e20000000800 */
[----:B------:R-:W-:Y:S05]  /*0a60*/  @!P0 BRA `(.L_x_618) ;  /* 0xfffffffc00088947 */ /* 0x000fea000383ffff */
.L_x_617:
[----:B---34-:R-:W-:Y:S05]  /*0a70*/  BSYNC.RECONVERGENT B0 ;  /* 0x0000000000007941 */ /* 0x018fea0003800200 */
.L_x_616:
[----:B------:R-:W-:Y:S01]  /*0a80*/  BSSY.RECONVERGENT B0, `(.L_x_619) ;  /* 0x0000039000007945 */ /* 0x000fe20003800200 */
[----:B------:R-:W-:-:S03]  /*0a90*/  MOV R8, R0 ;  /* 0x0000000000087202 */ /* 0x000fc60000000f00 */
[----:B------:R-:W-:Y:S05]  /*0aa0*/  @!P4 BRA `(.L_x_620) ;  /* 0x0000000000d8c947 */ /* 0x000fea0003800000 */
[----:B------:R-:W3:Y:S01]  /*0ab0*/  LDC R14, c[0x0][0x3ac] ;  /* 0x0000eb00ff0e7b82 */ /* 0x000ee20000000800 */
[----:B01----:R-:W-:Y:S01]  /*0ac0*/  LOP3.LUT R9, R0, 0x3f, RZ, 0xc0, !PT ;  /* 0x0000003f00097812 */ /* 0x003fe200078ec0ff */
[----:B------:R-:W-:Y:S01]  /*0ad0*/  HFMA2 R12, -RZ, RZ, 0, 0 ;  /* 0x00000000ff0c7431 */ /* 0x000fe200000001ff */
[----:B------:R-:W-:Y:S02]  /*0ae0*/  SHF.R.U32.HI R8, RZ, 0x6, R0 ;  /* 0x00000006ff087819 */ /* 0x000fe40000011600 */
[----:B--2---:R-:W-:-:S04]  /*0af0*/  LEA R13, R10, R9, 0x6 ;  /* 0x000000090a0d7211 */ /* 0x004fc800078e30ff */
[----:B---3--:R-:W-:-:S04]  /*0b00*/  ISETP.GE.U32.AND P0, PT, R13, R14, PT ;  /* 0x0000000e0d00720c */ /* 0x008fc80003f06070 */
[----:B------:R-:W-:-:S13]  /*0b10*/  ISETP.GE.U32.OR P0, PT, R8, R3, P0 ;  /* 0x000000030800720c */ /* 0x000fda0000706470 */
[----:B------:R-:W0:Y:S01]  /*0b20*/  @!P0 LDC.64 R6, c[0x0][0x390] ;  /* 0x0000e400ff068b82 */ /* 0x000e220000000a00 */
[----:B------:R-:W-:-:S04]  /*0b30*/  @!P0 IMAD R13, R8, R14, R13 ;  /* 0x0000000e080d8224 */ /* 0x000fc800078e020d */
[----:B0-----:R-:W-:-:S05]  /*0b40*/  @!P0 IMAD.WIDE.U32 R6, R13, 0x4, R6 ;  /* 0x000000040d068825 */ /* 0x001fca00078e0006 */
[----:B------:R-:W2:Y:S01]  /*0b50*/  @!P0 LDG.E.CONSTANT R12, desc[UR6][R6.64] ;  /* 0x00000006060c8981 */ /* 0x000ea2000c1e9900 */
[----:B------:R-:W-:Y:S02]  /*0b60*/  MOV R13, 0x400 ;  /* 0x00000400000d7802 */ /* 0x000fe40000000f00 */
[----:B------:R-:W-:Y:S01]  /*0b70*/  ISETP.NE.AND P0, PT, R16, RZ, PT ;  /* 0x000000ff1000720c */ /* 0x000fe20003f05270 */
[----:B------:R-:W0:Y:S01]  /*0b80*/  S2R R18, SR_CgaCtaId ;  /* 0x0000000000127919 */ /* 0x000e220000008800 */
[----:B------:R-:W-:-:S04]  /*0b90*/  IADD3 R13, PT, PT, R13, 0x3300, RZ ;  /* 0x000033000d0d7810 */ /* 0x000fc80007ffe0ff */
[----:B0-----:R-:W-:-:S05]  /*0ba0*/  LEA R13, R18, R13, 0x18 ;  /* 0x0000000d120d7211 */ /* 0x001fca00078ec0ff */
[----:B------:R-:W-:-:S05]  /*0bb0*/  IMAD R8, R8, 0x104, R13 ;  /* 0x0000010408087824 */ /* 0x000fca00078e020d */
[----:B------:R-:W-:Y:S02]  /*0bc0*/  LEA R9, R9, R8, 0x2 ;  /* 0x0000000809097211 */ /* 0x000fe400078e10ff */
[----:B------:R-:W-:-:S03]  /*0bd0*/  MOV R8, R4 ;  /* 0x0000000400087202 */ /* 0x000fc60000000f00 */
[----:B--2---:R3:W-:Y:S01]  /*0be0*/  STS [R9], R12 ;  /* 0x0000000c09007388 */ /* 0x0047e20000000800 */
[----:B------:R-:W-:Y:S05]  /*0bf0*/  @!P0 BRA `(.L_x_620) ;  /* 0x0000000000848947 */ /* 0x000fea0003800000 */
[----:B---3--:R-:W-:Y:S02]  /*0c00*/  LOP3.LUT R9, R4, 0x3f, RZ, 0xc0, !PT ;  /* 0x0000003f04097812 */ /* 0x008fe400078ec0ff */
[----:B------:R-:W-:Y:S02]  /*0c10*/  SHF.R.U32.HI R8, RZ, 0x6, R4 ;  /* 0x00000006ff087819 */ /* 0x000fe40000011604 */
[----:B------:R-:W-:Y:S02]  /*0c20*/  LEA R15, R10, R9, 0x6 ;  /* 0x000000090a0f7211 */ /* 0x000fe400078e30ff */
        /* <DEDUP_REMOVED lines=13> */
[----:B------:R-:W-:Y:S01]  /*0d00*/  LOP3.LUT R6, R8, 0x3f, RZ, 0xc0, !PT ;  /* 0x0000003f08067812 */ /* 0x000fe200078ec0ff */
[----:B------:R-:W-:Y:S01]  /*0d10*/  BSSY.RECONVERGENT B1, `(.L_x_621) ;  /* 0x000000d000017945 */ /* 0x000fe20003800200 */
[----:B----4-:R-:W-:Y:S02]  /*0d20*/  SHF.R.U32.HI R12, RZ, 0x6, R8 ;  /* 0x00000006ff0c7819 */ /* 0x010fe40000011608 */
[----:B------:R-:W-:-:S03]  /*0d30*/  LEA R9, R10, R6, 0x6 ;  /* 0x000000060a097211 */ /* 0x000fc600078e30ff */
[----:B------:R-:W-:Y:S01]  /*0d40*/  IMAD R13, R12, 0x104, R13 ;  /* 0x000001040c0d7824 */ /* 0x000fe200078e020d */
        /* <DEDUP_REMOVED lines=9> */
.L_x_622:
[----:B------:R-:W-:Y:S05]  /*0de0*/  BSYNC.RECONVERGENT B1 ;  /* 0x0000000000017941 */ /* 0x000fea0003800200 */
.L_x_621:
[----:B-----5:R1:W-:Y:S01]  /*0df0*/  STS [R13], R6 ;  /* 0x000000060d007388 */ /* 0x0203e20000000800 */
[----:B------:R-:W-:-:S07]  /*0e00*/  IADD3 R8, PT, PT, R8, UR4, RZ ;  /* 0x0000000408087c10 */ /* 0x000fce000fffe0ff */
.L_x_620:
[----:B------:R-:W-:Y:S05]  /*0e10*/  BSYNC.RECONVERGENT B0 ;  /* 0x0000000000007941 */ /* 0x000fea0003800200 */
.L_x_619:
[----:B------:R-:W-:Y:S01]  /*0e20*/  ISETP.GE.U32.AND P0, PT, R5, 0x3, PT ;  /* 0x000000030500780c */ /* 0x000fe20003f06070 */
[----:B------:R-:W0:Y:S01]  /*0e30*/  LDCU UR5, c[0x0][0x3ac] ;  /* 0x00007580ff0577ac */ /* 0x000e220008000800 */
[----:B------:R-:W-:Y:S01]  /*0e40*/  BSSY.RECONVERGENT B0, `(.L_x_623) ;  /* 0x0000043000007945 */ /* 0x000fe20003800200 */
[----:B------:R-:W-:Y:S01]  /*0e50*/  ISETP.NE.AND P4, PT, R58, 0x1, PT ;  /* 0x000000013a00780c */ /* 0x000fe20003f85270 */
[----:B------:R-:W0:Y:S09]  /*0e60*/  LDCU UR8, c[0x0][0x3b0] ;  /* 0x00007600ff0877ac */ /* 0x000e320008000800 */
[----:B------:R-:W-:Y:S05]  /*0e70*/  @!P0 BRA `(.L_x_624) ;  /* 0x0000000000fc8947 */ /* 0x000fea0003800000 */
.L_x_625:
[C---:B012---:R-:W-:Y:S02]  /*0e80*/  IADD3 R6, PT, PT, R8.reuse, UR4, RZ ;  /* 0x0000000408067c10 */ /* 0x047fe4000fffe0ff */
[----:B------:R-:W-:Y:S02]  /*0e90*/  LOP3.LUT R25, R8, 0x3f, RZ, 0xc0, !PT ;  /* 0x0000003f08197812 */ /* 0x000fe400078ec0ff */
[C---:B0-----:R-:W-:Y:S02]  /*0ea0*/  IADD3 R7, PT, PT, R6.reuse, UR4, RZ ;  /* 0x0000000406077c10 */ /* 0x041fe4000fffe0ff */
[----:B------:R-:W-:Y:S02]  /*0eb0*/  LOP3.LUT R27, R6, 0x3f, RZ, 0xc0, !PT ;  /* 0x0000003f061b7812 */ /* 0x000fe400078ec0ff */
[----:B------:R-:W-:Y:S02]  /*0ec0*/  IADD3 R24, PT, PT, R7, UR4, RZ ;  /* 0x0000000407187c10 */ /* 0x000fe4000fffe0ff */
[----:B------:R-:W-:-:S02]  /*0ed0*/  LEA R19, R10, R27, 0x6 ;  /* 0x0000001b0a137211 */ /* 0x000fc400078e30ff */
[----:B------:R-:W-:Y:S02]  /*0ee0*/  LOP3.LUT R31, R24, 0x3f, RZ, 0xc0, !PT ;  /* 0x0000003f181f7812 */ /* 0x000fe400078ec0ff */
[----:B------:R-:W-:Y:S02]  /*0ef0*/  LOP3.LUT R29, R7, 0x3f, RZ, 0xc0, !PT ;  /* 0x0000003f071d7812 */ /* 0x000fe400078ec0ff */
[C---:B------:R-:W-:Y:S02]  /*0f00*/  LEA R23, R10.reuse, R31, 0x6 ;  /* 0x0000001f0a177211 */ /* 0x040fe400078e30ff */
[----:B------:R-:W-:Y:S02]  /*0f10*/  LEA R17, R10, R25, 0x6 ;  /* 0x000000190a117211 */ /* 0x000fe400078e30ff */
[----:B------:R-:W-:Y:S02]  /*0f20*/  MOV R3, UR8 ;  /* 0x0000000800037c02 */ /* 0x000fe40008000f00 */
[----:B------:R-:W-:-:S02]  /*0f30*/  SHF.R.U32.HI R20, RZ, 0x6, R6 ;  /* 0x00000006ff147819 */ /* 0x000fc40000011606 */
[----:B------:R-:W-:Y:S02]  /*0f40*/  ISETP.GE.U32.AND P3, PT, R19, UR5, PT ;  /* 0x0000000513007c0c */ /* 0x000fe4000bf66070 */
[----:B------:R-:W-:Y:S02]  /*0f50*/  LEA R21, R10, R29, 0x6 ;  /* 0x0000001d0a157211 */ /* 0x000fe400078e30ff */
[----:B------:R-:W-:Y:S02]  /*0f60*/  SHF.R.U32.HI R26, RZ, 0x6, R24 ;  /* 0x00000006ff1a7819 */ /* 0x000fe40000011618 */
[----:B------:R-:W-:Y:S02]  /*0f70*/  ISETP.GE.U32.AND P1, PT, R23, UR5, PT ;  /* 0x0000000517007c0c */ /* 0x000fe4000bf26070 */
[----:B------:R-:W-:Y:S02]  /*0f80*/  SHF.R.U32.HI R18, RZ, 0x6, R8 ;  /* 0x00000006ff127819 */ /* 0x000fe40000011608 */
[----:B------:R-:W-:-:S02]  /*0f90*/  ISETP.GE.U32.AND P2, PT, R17, UR5, PT ;  /* 0x0000000511007c0c */ /* 0x000fc4000bf46070 */
[-C--:B------:R-:W-:Y:S02]  /*0fa0*/  ISETP.GE.U32.OR P3, PT, R20, R3.reuse, P3 ;  /* 0x000000031400720c */ /* 0x080fe40001f66470 */
[----:B------:R-:W-:Y:S02]  /*0fb0*/  SHF.R.U32.HI R22, RZ, 0x6, R7 ;  /* 0x00000006ff167819 */ /* 0x000fe40000011607 */
[----:B------:R-:W-:Y:S02]  /*0fc0*/  ISETP.GE.U32.AND P0, PT, R21, UR5, PT ;  /* 0x0000000515007c0c */ /* 0x000fe4000bf06070 */
[-C--:B------:R-:W-:Y:S02]  /*0fd0*/  ISETP.GE.U32.OR P1, PT, R26, R3.reuse, P1 ;  /* 0x000000031a00720c */ /* 0x080fe40000f26470 */
[-C--:B------:R-:W-:Y:S02]  /*0fe0*/  ISETP.GE.U32.OR P2, PT, R18, R3.reuse, P2 ;  /* 0x000000031200720c */ /* 0x080fe40001746470 */
[----:B------:R-:W-:-:S03]  /*0ff0*/  ISETP.GE.U32.OR P0, PT, R22, R3, P0 ;  /* 0x000000031600720c */ /* 0x000fc60000706470 */
[----:B---34-:R-:W0:Y:S01]  /*1000*/  @!P3 LDC.64 R12, c[0x0][0x390] ;  /* 0x0000e400ff0cbb82 */ /* 0x018e220000000a00 */
[----:B------:R-:W-:-:S05]  /*1010*/  @!P3 IMAD R19, R20, UR5, R19 ;  /* 0x000000051413bc24 */ /* 0x000fca000f8e0213 */
[----:B------:R-:W-:Y:S02]  /*1020*/  @!P1 IMAD R23, R26, UR5, R23 ;  /* 0x000000051a179c24 */ /* 0x000fe4000f8e0217 */
[----:B------:R-:W1:Y:S01]  /*1030*/  @!P1 LDC.64 R6, c[0x0][0x390] ;  /* 0x0000e400ff069b82 */ /* 0x000e620000000a00 */
[----:B------:R-:W-:Y:S02]  /*1040*/  @!P2 IMAD R17, R18, UR5, R17 ;  /* 0x000000051211ac24 */ /* 0x000fe4000f8e0211 */
[----:B------:R-:W-:-:S05]  /*1050*/  @!P0 IMAD R21, R22, UR5, R21 ;  /* 0x0000000516158c24 */ /* 0x000fca000f8e0215 */
        /* <DEDUP_REMOVED lines=15> */
[----:B------:R-:W-:-:S04]  /*1150*/  MOV R28, 0x400 ;  /* 0x00000400001c7802 */ /* 0x000fc80000000f00 */
[----:B------:R-:W-:-:S04]  /*1160*/  IADD3 R28, PT, PT, R28, 0x3300, RZ ;  /* 0x000033001c1c7810 */ /* 0x000fc80007ffe0ff */
[----:B-1----:R-:W-:-:S05]  /*1170*/  LEA R33, R33, R28, 0x18 ;  /* 0x0000001c21217211 */ /* 0x002fca00078ec0ff */
[--C-:B------:R-:W-:Y:S02]  /*1180*/  IMAD R18, R18, 0x104, R33.reuse ;  /* 0x0000010412127824 */ /* 0x100fe400078e0221 */
[--C-:B------:R-:W-:Y:S02]  /*1190*/  IMAD R20, R20, 0x104, R33.reuse ;  /* 0x0000010414147824 */ /* 0x100fe400078e0221 */
[--C-:B------:R-:W-:Y:S02]  /*11a0*/  IMAD R22, R22, 0x104, R33.reuse ;  /* 0x0000010416167824 */ /* 0x100fe400078e0221 */
[----:B0-----:R-:W-:Y:S01]  /*11b0*/  IMAD R8, R26, 0x104, R33 ;  /* 0x000001041a087824 */ /* 0x001fe200078e0221 */
[----:B------:R-:W-:Y:S02]  /*11c0*/  LEA R18, R25, R18, 0x2 ;  /* 0x0000001219127211 */ /* 0x000fe400078e10ff */
[----:B------:R-:W-:Y:S02]  /*11d0*/  LEA R20, R27, R20, 0x2 ;  /* 0x000000141b147211 */ /* 0x000fe400078e10ff */
[----:B------:R-:W-:-:S02]  /*11e0*/  LEA R22, R29, R22, 0x2 ;  /* 0x000000161d167211 */ /* 0x000fc400078e10ff */
[----:B------:R-:W-:Y:S02]  /*11f0*/  LEA R6, R31, R8, 0x2 ;  /* 0x000000081f067211 */ /* 0x000fe400078e10ff */
[----:B------:R-:W-:-:S04]  /*1200*/  IADD3 R8, PT, PT, R24, UR4, RZ ;  /* 0x0000000418087c10 */ /* 0x000fc8000fffe0ff */
[----:B------:R-:W-:Y:S01]  /*1210*/  ISETP.GE.U32.AND P0, PT, R8, 0x400, PT ;  /* 0x000004000800780c */ /* 0x000fe20003f06070 */
[----:B-----5:R0:W-:Y:S04]  /*1220*/  STS [R18], R17 ;  /* 0x0000001112007388 */ /* 0x0201e80000000800 */
[----:B----4-:R0:W-:Y:S04]  /*1230*/  STS [R20], R19 ;  /* 0x0000001314007388 */ /* 0x0101e80000000800 */
[----:B---3--:R0:W-:Y:S04]  /*1240*/  STS [R22], R21 ;  /* 0x0000001516007388 */ /* 0x0081e80000000800 */
[----:B--2---:R0:W-:Y:S01]  /*1250*/  STS [R6], R23 ;  /* 0x0000001706007388 */ /* 0x0041e20000000800 */
[----:B------:R-:W-:Y:S05]  /*1260*/  @!P0 BRA `(.L_x_625) ;  /* 0xfffffffc00048947 */ /* 0x000fea000383ffff */
.L_x_624:
[----:B0-----:R-:W-:Y:S05]  /*1270*/  BSYNC.RECONVERGENT B0 ;  /* 0x0000000000007941 */ /* 0x001fea0003800200 */
.L_x_623:
[----:B------:R-:W-:Y:S05]  /*1280*/  @!P4 BRA `(.L_x_611) ;  /* 0x000000200064c947 */ /* 0x000fea0003800000 */
[----:B------:R-:W-:Y:S01]  /*1290*/  ISETP.NE.AND P0, PT, R16, 0x3, PT ;  /* 0x000000031000780c */ /* 0x000fe20003f05270 */
[----:B------:R-:W-:Y:S01]  /*12a0*/  BSSY.RECONVERGENT B0, `(.L_x_626) ;  /* 0x000003b000007945 */ /* 0x000fe20003800200 */
[----:B------:R-:W-:-:S11]  /*12b0*/  MOV R8, R0 ;  /* 0x0000000000087202 */ /* 0x000fd60000000f00 */
[----:B------:R-:W-:Y:S05]  /*12c0*/  @!P0 BRA `(.L_x_627) ;  /* 0x0000000000e08947 */ /* 0x000fea0003800000 */
[----:B------:R-:W0:Y:S01]  /*12d0*/  LDC R17, c[0x0][0x3a8] ;  /* 0x0000ea00ff117b82 */ /* 0x000e220000000800 */
[----:B-1-34-:R-:W-:Y:S01]  /*12e0*/  LOP3.LUT R12, R0, 0xf, RZ, 0xc0, !PT ;  /* 0x0000000f000c7812 */ /* 0x01afe200078ec0ff */
[----:B------:R-:W-:Y:S01]  /*12f0*/  HFMA2 R9, -RZ, RZ, 0, 0 ;  /* 0x00000000ff097431 */ /* 0x000fe200000001ff */
[----:B------:R-:W-:Y:S02]  /*1300*/  SHF.R.U32.HI R15, RZ, 0x4, R0 ;  /* 0x00000004ff0f7819 */ /* 0x000fe40000011600 */
[----:B------:R-:W-:Y:S02]  /*1310*/  LOP3.LUT R8, R12, 0x10, RZ, 0xfc, !PT ;  /* 0x000000100c087812 */ /* 0x000fe400078efcff */
[----:B--2---:R-:W-:Y:S02]  /*1320*/  LEA R13, R2, R15, 0x6 ;  /* 0x0000000f020d7211 */ /* 0x004fe400078e30ff */
[----:B------:R-:W-:-:S04]  /*1330*/  ISETP.GE.U32.AND P0, PT, R8, R3, PT ;  /* 0x000000030800720c */ /* 0x000fc80003f06070 */
[----:B0-----:R-:W-:-:S13]  /*1340*/  ISETP.GE.U32.OR P0, PT, R13, R17, P0 ;  /* 0x000000110d00720c */ /* 0x001fda0000706470 */
[----:B------:R-:W0:Y:S01]  /*1350*/  @!P0 LDC.64 R6, c[0x0][0x388] ;  /* 0x0000e200ff068b82 */ /* 0x000e220000000a00 */
[----:B------:R-:W-:-:S04]  /*1360*/  @!P0 IMAD R13, R13, R3, R8 ;  /* 0x000000030d0d8224 */ /* 0x000fc800078e0208 */
[----:B0-----:R-:W-:-:S05]  /*1370*/  @!P0 IMAD.WIDE.U32 R6, R13, 0x4, R6 ;  /* 0x000000040d068825 */ /* 0x001fca00078e0006 */
[----:B------:R-:W2:Y:S01]  /*1380*/  @!P0 LDG.E.CONSTANT R9, desc[UR6][R6.64] ;  /* 0x0000000606098981 */ /* 0x000ea2000c1e9900 */
[----:B------:R-:W-:Y:S02]  /*1390*/  MOV R8, 0x400 ;  /* 0x0000040000087802 */ /* 0x000fe40000000f00 */
[----:B------:R-:W-:Y:S01]  /*13a0*/  ISETP.NE.AND P0, PT, R16, RZ, PT ;  /* 0x000000ff1000720c */ /* 0x000fe20003f05270 */
[----:B------:R-:W0:Y:S02]  /*13b0*/  S2R R13, SR_CgaCtaId ;  /* 0x00000000000d7919 */ /* 0x000e240000008800 */
[----:B0-----:R-:W-:Y:S02]  /*13c0*/  LEA R18, R13, R8, 0x18 ;  /* 0x000000080d127211 */ /* 0x001fe400078ec0ff */
[----:B------:R-:W-:-:S03]  /*13d0*/  MOV R8, R4 ;  /* 0x0000000400087202 */ /* 0x000fc60000000f00 */
[----:B------:R-:W-:-:S05]  /*13e0*/  IMAD R15, R15, 0x44, R18 ;  /* 0x000000440f0f7824 */ /* 0x000fca00078e0212 */
[----:B------:R-:W-:-:S05]  /*13f0*/  LEA R12, R12, R15, 0x2 ;  /* 0x0000000f0c0c7211 */ /* 0x000fca00078e10ff */
[----:B--2---:R0:W-:Y:S01]  /*1400*/  STS [R12+0x1100], R9 ;  /* 0x001100090c007388 */ /* 0x0041e20000000800 */
[----:B------:R-:W-:Y:S05]  /*1410*/  @!P0 BRA `(.L_x_627) ;  /* 0x00000000008c8947 */ /* 0x000fea0003800000 */
[----:B0-----:R-:W-:Y:S02]  /*1420*/  LOP3.LUT R12, R4, 0xf, RZ, 0xc0, !PT ;  /* 0x0000000f040c7812 */ /* 0x001fe400078ec0ff */
[----:B------:R-:W-:Y:S02]  /*1430*/  SHF.R.U32.HI R15, RZ, 0x4, R4 ;  /* 0x00000004ff0f7819 */ /* 0x000fe40000011604 */
[----:B------:R-:W-:Y:S02]  /*1440*/  LOP3.LUT R8, R12, 0x10, RZ, 0xfc, !PT ;  /* 0x000000100c087812 */ /* 0x000fe400078efcff */
[----:B------:R-:W-:Y:S02]  /*1450*/  LEA R14, R2, R15, 0x6 ;  /* 0x0000000f020e7211 */ /* 0x000fe400078e30ff */
[----:B------:R-:W-:Y:S02]  /*1460*/  ISETP.GE.U32.AND P0, PT, R8, R3, PT ;  /* 0x000000030800720c */ /* 0x000fe40003f06070 */
[----:B------:R-:W-:-:S02]  /*1470*/  MOV R9, RZ ;  /* 0x000000ff00097202 */ /* 0x000fc40000000f00 */
[----:B------:R-:W-:-:S13]  /*1480*/  ISETP.GE.U32.OR P0, PT, R14, R17, P0 ;  /* 0x000000110e00720c */ /* 0x000fda0000706470 */
[----:B------:R-:W0:Y:S01]  /*1490*/  @!P0 LDC.64 R6, c[0x0][0x388] ;  /* 0x0000e200ff068b82 */ /* 0x000e220000000a00 */
[----:B------:R-:W-:-:S04]  /*14a0*/  @!P0 IMAD R13, R14, R3, R8 ;  /* 0x000000030e0d8224 */ /* 0x000fc800078e0208 */
[----:B0-----:R-:W-:-:S05]  /*14b0*/  @!P0 IMAD.WIDE.U32 R6, R13, 0x4, R6 ;  /* 0x000000040d068825 */ /* 0x001fca00078e0006 */
[----:B------:R-:W2:Y:S01]  /*14c0*/  @!P0 LDG.E.CONSTANT R9, desc[UR6][R6.64] ;  /* 0x0000000606098981 */ /* 0x000ea2000c1e9900 */
[----:B------:R-:W-:Y:S01]  /*14d0*/  IMAD R15, R15, 0x44, R18 ;  /* 0x000000440f0f7824 */ /* 0x000fe200078e0212 */
[----:B------:R-:W-:Y:S02]  /*14e0*/  ISETP.NE.AND P0, PT, R16, 0x1, PT ;  /* 0x000000011000780c */ /* 0x000fe40003f05270 */
[----:B------:R-:W-:Y:S02]  /*14f0*/  IADD3 R8, PT, PT, R4, UR4, RZ ;  /* 0x0000000404087c10 */ /* 0x000fe4000fffe0ff */
[----:B------:R-:W-:-:S05]  /*1500*/  LEA R12, R12, R15, 0x2 ;  /* 0x0000000f0c0c7211 */ /* 0x000fca00078e10ff */
[----:B--2---:R0:W-:Y:S04]  /*1510*/  STS [R12+0x1100], R9 ;  /* 0x001100090c007388 */ /* 0x0041e80000000800 */
[----:B------:R-:W-:Y:S05]  /*1520*/  @!P0 BRA `(.L_x_627) ;  /* 0x0000000000488947 */ /* 0x000fea0003800000 */
[----:B------:R-:W-:Y:S01]  /*1530*/  LOP3.LUT R13, R8, 0xf, RZ, 0xc0, !PT ;  /* 0x0000000f080d7812 */ /* 0x000fe200078ec0ff */
[----:B------:R-:W-:Y:S01]  /*1540*/  BSSY.RECONVERGENT B1, `(.L_x_628) ;  /* 0x000000e000017945 */ /* 0x000fe20003800200 */
[----:B------:R-:W-:Y:S02]  /*1550*/  SHF.R.U32.HI R7, RZ, 0x4, R8 ;  /* 0x00000004ff077819 */ /* 0x000fe40000011608 */
[----:B------:R-:W-:Y:S02]  /*1560*/  LOP3.LUT R14, R13, 0x10, RZ, 0xfc, !PT ;  /* 0x000000100d0e7812 */ /* 0x000fe400078efcff */
[----:B0-----:R-:W-:Y:S01]  /*1570*/  LEA R12, R2, R7, 0x6 ;  /* 0x00000007020c7211 */ /* 0x001fe200078e30ff */
        /* <DEDUP_REMOVED lines=10> */
.L_x_629:
[----:B------:R-:W-:Y:S05]  /*1620*/  BSYNC.RECONVERGENT B1 ;  /* 0x0000000000017941 */ /* 0x000fea0003800200 */
.L_x_628:
[----:B-----5:R1:W-:Y:S01]  /*1630*/  STS [R13+0x1100], R6 ;  /* 0x001100060d007388 */ /* 0x0203e20000000800 */
[----:B------:R-:W-:-:S07]  /*1640*/  IADD3 R8, PT, PT, R8, UR4, RZ ;  /* 0x0000000408087c10 */ /* 0x000fce000fffe0ff */
.L_x_627:
[----:B------:R-:W-:Y:S05]  /*1650*/  BSYNC.RECONVERGENT B0 ;  /* 0x0000000000007941 */ /* 0x000fea0003800200 */
.L_x_626:
[----:B------:R-:W-:Y:S01]  /*1660*/  ISETP.GE.U32.AND P0, PT, R5, 0x3, PT ;  /* 0x000000030500780c */ /* 0x000fe20003f06070 */
[----:B------:R-:W0:Y:S01]  /*1670*/  LDCU UR5, c[0x0][0x3a8] ;  /* 0x00007500ff0577ac */ /* 0x000e220008000800 */
[----:B------:R-:W-:Y:S01]  /*1680*/  BSSY.RECONVERGENT B0, `(.L_x_630) ;  /* 0x0000046000007945 */ /* 0x000fe20003800200 */
[----:B------:R-:W-:Y:S01]  /*1690*/  ISETP.NE.AND P4, PT, R16, 0x3, PT ;  /* 0x000000031000780c */ /* 0x000fe20003f85270 */
[----:B------:R-:W0:Y:S09]  /*16a0*/  LDCU UR8, c[0x0][0x3b0] ;  /* 0x00007600ff0877ac */ /* 0x000e320008000800 */
[----:B------:R-:W-:Y:S05]  /*16b0*/  @!P0 BRA `(.L_x_631) ;  /* 0x0000000400088947 */ /* 0x000fea0003800000 */
.L_x_632:
[C---:B-12---:R-:W-:Y:S02]  /*16c0*/  IADD3 R6, PT, PT, R8.reuse, UR4, RZ ;  /* 0x0000000408067c10 */ /* 0x046fe4000fffe0ff */
[----:B------:R-:W-:Y:S02]  /*16d0*/  LOP3.LUT R27, R8, 0xf, RZ, 0xc0, !PT ;  /* 0x0000000f081b7812 */ /* 0x000fe400078ec0ff */
[----:B------:R-:W-:Y:S02]  /*16e0*/  SHF.R.U32.HI R29, RZ, 0x4, R6 ;  /* 0x00000004ff1d7819 */ /* 0x000fe40000011606 */
[C---:B------:R-:W-:Y:S02]  /*16f0*/  LOP3.LUT R31, R6.reuse, 0xf, RZ, 0xc0, !PT ;  /* 0x0000000f061f7812 */ /* 0x040fe400078ec0ff */
[----:B------:R-:W-:Y:S02]  /*1700*/  IADD3 R6, PT, PT, R6, UR4, RZ ;  /* 0x0000000406067c10 */ /* 0x000fe4000fffe0ff */
[----:B0-----:R-:W-:-:S02]  /*1710*/  MOV R3, UR8 ;  /* 0x0000000800037c02 */ /* 0x001fc40008000f00 */
[----:B------:R-:W-:Y:S02]  /*1720*/  IADD3 R30, PT, PT, R6, UR4, RZ ;  /* 0x00000004061e7c10 */ /* 0x000fe4000fffe0ff */
[----:B------:R-:W-:Y:S02]  /*1730*/  LOP3.LUT R24, R31, 0x10, RZ, 0xfc, !PT ;  /* 0x000000101f187812 */ /* 0x000fe400078efcff */
[----:B------:R-:W-:Y:S02]  /*1740*/  LOP3.LUT R39, R30, 0xf, RZ, 0xc0, !PT ;  /* 0x0000000f1e277812 */ /* 0x000fe400078ec0ff */
[----:B------:R-:W-:Y:S02]  /*1750*/  LOP3.LUT R35, R6, 0xf, RZ, 0xc0, !PT ;  /* 0x0000000f06237812 */ /* 0x000fe400078ec0ff */
[----:B------:R-:W-:Y:S02]  /*1760*/  SHF.R.U32.HI R37, RZ, 0x4, R30 ;  /* 0x00000004ff257819 */ /* 0x000fe4000001161e */
[----:B------:R-:W-:-:S02]  /*1770*/  LOP3.LUT R34, R39, 0x10, RZ, 0xfc, !PT ;  /* 0x0000001027227812 */ /* 0x000fc400078efcff */
[----:B------:R-:W-:Y:S02]  /*1780*/  SHF.R.U32.HI R25, RZ, 0x4, R8 ;  /* 0x00000004ff197819 */ /* 0x000fe40000011608 */
[----:B------:R-:W-:Y:S02]  /*1790*/  LOP3.LUT R20, R27, 0x10, RZ, 0xfc, !PT ;  /* 0x000000101b147812 */ /* 0x000fe400078efcff */
[----:B------:R-:W-:Y:S02]  /*17a0*/  LEA R22, R2, R29, 0x6 ;  /* 0x0000001d02167211 */ /* 0x000fe400078e30ff */
[----:B------:R-:W-:Y:S02]  /*17b0*/  ISETP.GE.U32.AND P3, PT, R24, R3, PT ;  /* 0x000000031800720c */ /* 0x000fe40003f66070 */
[----:B------:R-:W-:Y:S02]  /*17c0*/  SHF.R.U32.HI R33, RZ, 0x4, R6 ;  /* 0x00000004ff217819 */ /* 0x000fe40000011606 */
[----:B------:R-:W-:-:S02]  /*17d0*/  LOP3.LUT R28, R35, 0x10, RZ, 0xfc, !PT ;  /* 0x00000010231c7812 */ /* 0x000fc400078efcff */
[----:B------:R-:W-:Y:S02]  /*17e0*/  LEA R32, R2, R37, 0x6 ;  /* 0x0000002502207211 */ /* 0x000fe400078e30ff */
[----:B------:R-:W-:Y:S02]  /*17f0*/  ISETP.GE.U32.AND P1, PT, R34, R3, PT ;  /* 0x000000032200720c */ /* 0x000fe40003f26070 */
[----:B------:R-:W-:Y:S02]  /*1800*/  LEA R18, R2, R25, 0x6 ;  /* 0x0000001902127211 */ /* 0x000fe400078e30ff */
[----:B------:R-:W-:Y:S02]  /*1810*/  ISETP.GE.U32.AND P2, PT, R20, R3, PT ;  /* 0x000000031400720c */ /* 0x000fe40003f46070 */
[----:B------:R-:W-:Y:S02]  /*1820*/  ISETP.GE.U32.OR P3, PT, R22, UR5, P3 ;  /* 0x0000000516007c0c */ /* 0x000fe40009f66470 */
[----:B------:R-:W-:-:S02]  /*1830*/  LEA R26, R2, R33, 0x6 ;  /* 0x00000021021a7211 */ /* 0x000fc400078e30ff */
[----:B------:R-:W-:Y:S02]  /*1840*/  ISETP.GE.U32.AND P0, PT, R28, R3, PT ;  /* 0x000000031c00720c */ /* 0x000fe40003f06070 */
[----:B------:R-:W-:Y:S02]  /*1850*/  ISETP.GE.U32.OR P1, PT, R32, UR5, P1 ;  /* 0x0000000520007c0c */ /* 0x000fe40008f26470 */
[----:B------:R-:W-:Y:S02]  /*1860*/  ISETP.GE.U32.OR P2, PT, R18, UR5, P2 ;  /* 0x0000000512007c0c */ /* 0x000fe40009746470 */
[----:B------:R-:W-:-:S03]  /*1870*/  ISETP.GE.U32.OR P0, PT, R26, UR5, P0 ;  /* 0x000000051a007c0c */ /* 0x000fc60008706470 */
[----:B---34-:R-:W0:Y:S01]  /*1880*/  @!P3 LDC.64 R12, c[0x0][0x388] ;  /* 0x0000e200ff0cbb82 */ /* 0x018e220000000a00 */
        /* <DEDUP_REMOVED lines=15> */
[----:B------:R-:W5:Y:S01]  /*1980*/  @!P2 LDG.E.CONSTANT R17, desc[UR6][R14.64] ;  /* 0x000000060e11a981 */ /* 0x000f62000c1e9900 */
[----:B---3--:R-:W-:Y:S01]  /*1990*/  @!P0 IMAD.WIDE.U32 R8, R21, 0x4, R8 ;  /* 0x0000000415088825 */ /* 0x008fe200078e0008 */
[----:B------:R-:W-:-:S06]  /*19a0*/  MOV R21, RZ ;  /* 0x000000ff00157202 */ /* 0x000fcc0000000f00 */
[----:B------:R0:W3:Y:S01]  /*19b0*/  @!P0 LDG.E.CONSTANT R21, desc[UR6][R8.64] ;  /* 0x0000000608158981 */ /* 0x0000e2000c1e9900 */
[----:B------:R-:W1:Y:S01]  /*19c0*/  S2R R41, SR_CgaCtaId ;  /* 0x0000000000297919 */ /* 0x000e620000008800 */
[----:B------:R-:W-:Y:S02]  /*19d0*/  MOV R18, 0x400 ;  /* 0x0000040000127802 */ /* 0x000fe40000000f00 */
[----:B0-----:R-:W-:Y:S02]  /*19e0*/  IADD3 R8, PT, PT, R30, UR4, RZ ;  /* 0x000000041e087c10 */ /* 0x001fe4000fffe0ff */
        /* <DEDUP_REMOVED lines=8> */
[----:B------:R-:W-:Y:S02]  /*1a70*/  LEA R24, R39, R24, 0x2 ;  /* 0x0000001827187211 */ /* 0x000fe400078e10ff */
[----:B------:R-:W-:Y:S01]  /*1a80*/  ISETP.GE.U32.AND P0, PT, R8, 0x400, PT ;  /* 0x000004000800780c */ /* 0x000fe20003f06070 */
[----:B-----5:R0:W-:Y:S04]  /*1a90*/  STS [R18+0x1100], R17 ;  /* 0x0011001112007388 */ /* 0x0201e80000000800 */
[----:B----4-:R0:W-:Y:S04]  /*1aa0*/  STS [R20+0x1100], R19 ;  /* 0x0011001314007388 */ /* 0x0101e80000000800 */
[----:B---3--:R0:W-:Y:S04]  /*1ab0*/  STS [R22+0x1100], R21 ;  /* 0x0011001516007388 */ /* 0x0081e80000000800 */
[----:B--2---:R0:W-:Y:S01]  /*1ac0*/  STS [R24+0x1100], R23 ;  /* 0x0011001718007388 */ /* 0x0041e20000000800 */
[----:B------:R-:W-:Y:S05]  /*1ad0*/  @!P0 BRA `(.L_x_632) ;  /* 0xfffffff800f88947 */ /* 0x000fea000383ffff */
.L_x_631:
[----:B0-----:R-:W-:Y:S05]  /*1ae0*/  BSYNC.RECONVERGENT B0 ;  /* 0x0000000000007941 */ /* 0x001fea0003800200 */
.L_x_630:
[----:B------:R-:W-:Y:S01]  /*1af0*/  BSSY.RECONVERGENT B0, `(.L_x_633) ;  /* 0x000003c000007945 */ /* 0x000fe20003800200 */
[----:B------:R-:W-:-:S03]  /*1b00*/  MOV R8, R0 ;  /* 0x0000000000087202 */ /* 0x000fc60000000f00 */
[----:B------:R-:W-:Y:S05]  /*1b10*/  @!P4 BRA `(.L_x_634) ;  /* 0x0000000000e4c947 */ /* 0x000fea0003800000 */
[----:B------:R-:W0:Y:S01]  /*1b20*/  LDC R14, c[0x0][0x3ac] ;  /* 0x0000eb00ff0e7b82 */ /* 0x000e220000000800 */
[----:B------:R-:W-:Y:S01]  /*1b30*/  LOP3.LUT R15, R0, 0x3f, RZ, 0xc0, !PT ;  /* 0x0000003f000f7812 */ /* 0x000fe200078ec0ff */
[----:B-1-34-:R-:W-:Y:S01]  /*1b40*/  HFMA2 R9, -RZ, RZ, 0, 0 ;  /* 0x00000000ff097431 */ /* 0x01afe200000001ff */
[----:B------:R-:W-:Y:S02]  /*1b50*/  SHF.R.U32.HI R12, RZ, 0x6, R0 ;  /* 0x00000006ff0c7819 */ /* 0x000fe40000011600 */
[----:B--2---:R-:W-:Y:S02]  /*1b60*/  LEA R13, R10, R15, 0x6 ;  /* 0x0000000f0a0d7211 */ /* 0x004fe400078e30ff */
[----:B------:R-:W-:Y:S02]  /*1b70*/  IADD3 R8, PT, PT, R12, 0x10, RZ ;  /* 0x000000100c087810 */ /* 0x000fe40007ffe0ff */
[----:B0-----:R-:W-:-:S04]  /*1b80*/  ISETP.GE.U32.AND P0, PT, R13, R14, PT ;  /* 0x0000000e0d00720c */ /* 0x001fc80003f06070 */
        /* <DEDUP_REMOVED lines=9> */
[----:B0-----:R-:W-:Y:S02]  /*1c20*/  LEA R17, R13, R8, 0x18 ;  /* 0x000000080d117211 */ /* 0x001fe400078ec0ff */
[----:B------:R-:W-:-:S03]  /*1c30*/  MOV R8, R4 ;  /* 0x0000000400087202 */ /* 0x000fc60000000f00 */
[----:B------:R-:W-:-:S05]  /*1c40*/  IMAD R12, R12, 0x104, R17 ;  /* 0x000001040c0c7824 */ /* 0x000fca00078e0211 */
[----:B------:R-:W-:-:S05]  /*1c50*/  LEA R12, R15, R12, 0x2 ;  /* 0x0000000c0f0c7211 */ /* 0x000fca00078e10ff */
[----:B--2---:R0:W-:Y:S01]  /*1c60*/  STS [R12+0x1040], R9 ;  /* 0x001040090c007388 */ /* 0x0041e20000000800 */
[----:B------:R-:W-:Y:S05]  /*1c70*/  @!P0 BRA `(.L_x_634) ;  /* 0x00000000008c8947 */ /* 0x000fea0003800000 */
[----:B------:R-:W-:Y:S02]  /*1c80*/  LOP3.LUT R15, R4, 0x3f, RZ, 0xc0, !PT ;  /* 0x0000003f040f7812 */ /* 0x000fe400078ec0ff */
[----:B0-----:R-:W-:Y:S02]  /*1c90*/  SHF.R.U32.HI R12, RZ, 0x6, R4 ;  /* 0x00000006ff0c7819 */ /* 0x001fe40000011604 */
[----:B------:R-:W-:Y:S02]  /*1ca0*/  LEA R13, R10, R15, 0x6 ;  /* 0x0000000f0a0d7211 */ /* 0x000fe400078e30ff */
[----:B------:R-:W-:Y:S02]  /*1cb0*/  IADD3 R8, PT, PT, R12, 0x10, RZ ;  /* 0x000000100c087810 */ /* 0x000fe40007ffe0ff */
        /* <DEDUP_REMOVED lines=16> */
[----:B0-----:R-:W-:Y:S02]  /*1dc0*/  LEA R9, R10, R13, 0x6 ;  /* 0x0000000d0a097211 */ /* 0x001fe400078e30ff */
[C---:B------:R-:W-:Y:S01]  /*1dd0*/  IADD3 R12, PT, PT, R6.reuse, 0x10, RZ ;  /* 0x00000010060c7810 */ /* 0x040fe20007ffe0ff */
        /* <DEDUP_REMOVED lines=10> */
.L_x_636:
[----:B------:R-:W-:Y:S05]  /*1e80*/  BSYNC.RECONVERGENT B1 ;  /* 0x0000000000017941 */ /* 0x000fea0003800200 */
.L_x_635:
[----:B-----5:R1:W-:Y:S01]  /*1e90*/  STS [R13+0x1040], R6 ;  /* 0x001040060d007388 */ /* 0x0203e20000000800 */
[----:B------:R-:W-:-:S07]  /*1ea0*/  IADD3 R8, PT, PT, R8, UR4, RZ ;  /* 0x0000000408087c10 */ /* 0x000fce000fffe0ff */
.L_x_634:
[----:B------:R-:W-:Y:S05]  /*1eb0*/  BSYNC.RECONVERGENT B0 ;  /* 0x0000000000007941 */ /* 0x000fea0003800200 */
.L_x_633:
[----:B------:R-:W-:Y:S01]  /*1ec0*/  ISETP.GE.U32.AND P0, PT, R5, 0x3, PT ;  /* 0x000000030500780c */ /* 0x000fe20003f06070 */
[----:B------:R-:W0:Y:S01]  /*1ed0*/  LDCU UR5, c[0x0][0x3ac] ;  /* 0x00007580ff0577ac */ /* 0x000e220008000800 */
[----:B------:R-:W-:Y:S01]  /*1ee0*/  BSSY.RECONVERGENT B0, `(.L_x_637) ;  /* 0x0000047000007945 */ /* 0x000fe20003800200 */
[----:B------:R-:W-:Y:S01]  /*1ef0*/  ISETP.NE.AND P4, PT, R58, 0x2, PT ;  /* 0x000000023a00780c */ /* 0x000fe20003f85270 */
[----:B------:R-:W0:Y:S09]  /*1f00*/  LDCU UR8, c[0x0][0x3b0] ;  /* 0x00007600ff0877ac */ /* 0x000e320008000800 */
[----:B------:R-:W-:Y:S05]  /*1f10*/  @!P0 BRA `(.L_x_638) ;  /* 0x00000004000c8947 */ /* 0x000fea0003800000 */
.L_x_639:
[C---:B-12---:R-:W-:Y:S02]  /*1f20*/  IADD3 R6, PT, PT, R8.reuse, UR4, RZ ;  /* 0x0000000408067c10 */ /* 0x046fe4000fffe0ff */
[----:B------:R-:W-:Y:S02]  /*1f30*/  LOP3.LUT R25, R8, 0x3f, RZ, 0xc0, !PT ;  /* 0x0000003f08197812 */ /* 0x000fe400078ec0ff */
[----:B0-----:R-:W-:Y:S02]  /*1f40*/  SHF.R.U32.HI R22, RZ, 0x6, R6 ;  /* 0x00000006ff167819 */ /* 0x001fe40000011606 */
[C---:B------:R-:W-:Y:S02]  /*1f50*/  LOP3.LUT R27, R6.reuse, 0x3f, RZ, 0xc0, !PT ;  /* 0x0000003f061b7812 */ /* 0x040fe400078ec0ff */
[----:B------:R-:W-:Y:S02]  /*1f60*/  IADD3 R6, PT, PT, R6, UR4, RZ ;  /* 0x0000000406067c10 */ /* 0x000fe4000fffe0ff */
[----:B------:R-:W-:-:S02]  /*1f70*/  LEA R19, R10, R27, 0x6 ;  /* 0x0000001b0a137211 */ /* 0x000fc400078e30ff */
[C---:B------:R-:W-:Y:S02]  /*1f80*/  IADD3 R30, PT, PT, R6.reuse, UR4, RZ ;  /* 0x00000004061e7c10 */ /* 0x040fe4000fffe0ff */
[----:B------:R-:W-:Y:S02]  /*1f90*/  LOP3.LUT R29, R6, 0x3f, RZ, 0xc0, !PT ;  /* 0x0000003f061d7812 */ /* 0x000fe400078ec0ff */
[----:B------:R-:W-:Y:S02]  /*1fa0*/  LOP3.LUT R33, R30, 0x3f, RZ, 0xc0, !PT ;  /* 0x0000003f1e217812 */ /* 0x000fe400078ec0ff */
[----:B------:R-:W-:Y:S02]  /*1fb0*/  SHF.R.U32.HI R31, RZ, 0x6, R30 ;  /* 0x00000006ff1f7819 */ /* 0x000fe4000001161e */
[----:B------:R-:W-:Y:S02]  /*1fc0*/  LEA R23, R10, R33, 0x6 ;  /* 0x000000210a177211 */ /* 0x000fe400078e30ff */
[----:B------:R-:W-:-:S02]  /*1fd0*/  SHF.R.U32.HI R18, RZ, 0x6, R8 ;  /* 0x00000006ff127819 */ /* 0x000fc40000011608 */
[----:B------:R-:W-:Y:S02]  /*1fe0*/  LEA R17, R10, R25, 0x6 ;  /* 0x000000190a117211 */ /* 0x000fe400078e30ff */
[----:B0-----:R-:W-:Y:S02]  /*1ff0*/  MOV R3, UR8 ;  /* 0x0000000800037c02 */ /* 0x001fe40008000f00 */
[----:B------:R-:W-:Y:S02]  /*2000*/  IADD3 R24, PT, PT, R22, 0x10, RZ ;  /* 0x0000001016187810 */ /* 0x000fe40007ffe0ff */
[----:B------:R-:W-:Y:S02]  /*2010*/  ISETP.GE.U32.AND P3, PT, R19, UR5, PT ;  /* 0x0000000513007c0c */ /* 0x000fe4000bf66070 */
[----:B------:R-:W-:Y:S02]  /*2020*/  SHF.R.U32.HI R26, RZ, 0x6, R6 ;  /* 0x00000006ff1a7819 */ /* 0x000fe40000011606 */
[----:B------:R-:W-:-:S02]  /*2030*/  LEA R21, R10, R29, 0x6 ;  /* 0x0000001d0a157211 */ /* 0x000fc400078e30ff */
[----:B------:R-:W-:Y:S02]  /*2040*/  IADD3 R32, PT, PT, R31, 0x10, RZ ;  /* 0x000000101f207810 */ /* 0x000fe40007ffe0ff */
[----:B------:R-:W-:Y:S02]  /*2050*/  ISETP.GE.U32.AND P1, PT, R23, UR5, PT ;  /* 0x0000000517007c0c */ /* 0x000fe4000bf26070 */
[----:B------:R-:W-:Y:S02]  /*2060*/  IADD3 R20, PT, PT, R18, 0x10, RZ ;  /* 0x0000001012147810 */ /* 0x000fe40007ffe0ff */
[----:B------:R-:W-:Y:S02]  /*2070*/  ISETP.GE.U32.AND P2, PT, R17, UR5, PT ;  /* 0x0000000511007c0c */ /* 0x000fe4000bf46070 */
[----:B------:R-:W-:Y:S02]  /*2080*/  ISETP.GE.U32.OR P3, PT, R24, R3, P3 ;  /* 0x000000031800720c */ /* 0x000fe40001f66470 */
[----:B------:R-:W-:-:S02]  /*2090*/  IADD3 R28, PT, PT, R26, 0x10, RZ ;  /* 0x000000101a1c7810 */ /* 0x000fc40007ffe0ff */
        /* <DEDUP_REMOVED lines=25> */
[----:B------:R-:W-:-:S04]  /*2230*/  MOV R20, 0x400 ;  /* 0x0000040000147802 */ /* 0x000fc80000000f00 */
[----:B------:R-:W-:Y:S02]  /*2240*/  IADD3 R20, PT, PT, R20, 0x3300, RZ ;  /* 0x0000330014147810 */ /* 0x000fe40007ffe0ff */
        /* <DEDUP_REMOVED lines=16> */
.L_x_638:
[----:B0-----:R-:W-:Y:S05]  /*2350*/  BSYNC.RECONVERGENT B0 ;  /* 0x0000000000007941 */ /* 0x001fea0003800200 */
.L_x_637:
        /* <DEDUP_REMOVED lines=58> */
.L_x_643:
[----:B------:R-:W-:Y:S05]  /*2700*/  BSYNC.RECONVERGENT B1 ;  /* 0x0000000000017941 */ /* 0x000fea0003800200 */
.L_x_642:
[----:B-----5:R1:W-:Y:S01]  /*2710*/  STS [R13+0x2200], R6 ;  /* 0x002200060d007388 */ /* 0x0203e20000000800 */
[----:B------:R-:W-:-:S07]  /*2720*/  IADD3 R8, PT, PT, R8, UR4, RZ ;  /* 0x0000000408087c10 */ /* 0x000fce000fffe0ff */
.L_x_641:
[----:B------:R-:W-:Y:S05]  /*2730*/  BSYNC.RECONVERGENT B0 ;  /* 0x0000000000007941 */ /* 0x000fea0003800200 */
.L_x_640:
[----:B------:R-:W-:Y:S01]  /*2740*/  ISETP.GE.U32.AND P0, PT, R5, 0x3, PT ;  /* 0x000000030500780c */ /* 0x000fe20003f06070 */
[----:B------:R-:W0:Y:S01]  /*2750*/  LDCU UR5, c[0x0][0x3a8] ;  /* 0x00007500ff0577ac */ /* 0x000e220008000800 */
[----:B------:R-:W-:Y:S01]  /*2760*/  BSSY.RECONVERGENT B0, `(.L_x_644) ;  /* 0x0000046000007945 */ /* 0x000fe20003800200 */
[----:B------:R-:W-:Y:S01]  /*2770*/  ISETP.NE.AND P4, PT, R16, 0x3, PT ;  /* 0x000000031000780c */ /* 0x000fe20003f85270 */
[----:B------:R-:W0:Y:S09]  /*2780*/  LDCU UR8, c[0x0][0x3b0] ;  /* 0x00007600ff0877ac */ /* 0x000e320008000800 */
[----:B------:R-:W-:Y:S05]  /*2790*/  @!P0 BRA `(.L_x_645) ;  /* 0x0000000400088947 */ /* 0x000fea0003800000 */
.L_x_646:
        /* <DEDUP_REMOVED lines=66> */
.L_x_645:
[----:B0-----:R-:W-:Y:S05]  /*2bc0*/  BSYNC.RECONVERGENT B0 ;  /* 0x0000000000007941 */ /* 0x001fea0003800200 */
.L_x_644:
        /* <DEDUP_REMOVED lines=42> */
[----:B0-----:R-:W-:Y:S01]  /*2e70*/  LOP3.LUT R9, R8, 0x3f, RZ, 0xc0, !PT ;  /* 0x0000003f08097812 */ /* 0x001fe200078ec0ff */
[----:B------:R-:W-:Y:S01]  /*2e80*/  BSSY.RECONVERGENT B1, `(.L_x_649) ;  /* 0x000000e000017945 */ /* 0x000fe20003800200 */
[----:B------:R-:W-:Y:S01]  /*2e90*/  SHF.R.U32.HI R4, RZ, 0x6, R8 ;  /* 0x00000006ff047819 */ /* 0x000fe20000011608 */
[----:B------:R-:W-:Y:S01]  /*2ea0*/  HFMA2 R6, -RZ, RZ, 0, 0 ;  /* 0x00000000ff067431 */ /* 0x000fe200000001ff */
[----:B------:R-:W-:Y:S02]  /*2eb0*/  LEA R13, R10, R9, 0x6 ;  /* 0x000000090a0d7211 */ /* 0x000fe400078e30ff */
[----:B------:R-:W-:Y:S02]  /*2ec0*/  IADD3 R12, PT, PT, R4, 0x20, RZ ;  /* 0x00000020040c7810 */ /* 0x000fe40007ffe0ff */
[----:B------:R-:W-:-:S04]  /*2ed0*/  ISETP.GE.U32.AND P0, PT, R13, R14, PT ;  /* 0x0000000e0d00720c */ /* 0x000fc80003f06070 */
[----:B------:R-:W-:Y:S01]  /*2ee0*/  ISETP.GE.U32.OR P0, PT, R12, R3, P0 ;  /* 0x000000030c00720c */ /* 0x000fe20000706470 */
[----:B------:R-:W-:-:S05]  /*2ef0*/  IMAD R3, R4, 0x104, R17 ;  /* 0x0000010404037824 */ /* 0x000fca00078e0211 */
[----:B------:R-:W-:-:S07]  /*2f00*/  LEA R9, R9, R3, 0x2 ;  /* 0x0000000309097211 */ /* 0x000fce00078e10ff */
[----:B------:R-:W-:Y:S05]  /*2f10*/  @P0 BRA `(.L_x_650) ;  /* 0x0000000000100947 */ /* 0x000fea0003800000 */
[----:B------:R-:W0:Y:S01]  /*2f20*/  LDC.64 R6, c[0x0][0x390] ;  /* 0x0000e400ff067b82 */ /* 0x000e220000000a00 */
[----:B------:R-:W-:-:S04]  /*2f30*/  IMAD R3, R12, R14, R13 ;  /* 0x0000000e0c037224 */ /* 0x000fc800078e020d */
[----:B0-----:R-:W-:-:S06]  /*2f40*/  IMAD.WIDE.U32 R6, R3, 0x4, R6 ;  /* 0x0000000403067825 */ /* 0x001fcc00078e0006 */
[----:B------:R0:W5:Y:S02]  /*2f50*/  LDG.E.CONSTANT R6, desc[UR6][R6.64] ;  /* 0x0000000606067981 */ /* 0x000164000c1e9900 */
.L_x_650:
[----:B------:R-:W-:Y:S05]  /*2f60*/  BSYNC.RECONVERGENT B1 ;  /* 0x0000000000017941 */ /* 0x000fea0003800200 */
.L_x_649:
[----:B-----5:R1:W-:Y:S01]  /*2f70*/  STS [R9+0x2080], R6 ;  /* 0x0020800609007388 */ /* 0x0203e20000000800 */
[----:B------:R-:W-:-:S07]  /*2f80*/  IADD3 R8, PT, PT, R8, UR4, RZ ;  /* 0x0000000408087c10 */ /* 0x000fce000fffe0ff */
.L_x_648:
[----:B------:R-:W-:Y:S05]  /*2f90*/  BSYNC.RECONVERGENT B0 ;  /* 0x0000000000007941 */ /* 0x000fea0003800200 */
.L_x_647:
[----:B------:R-:W-:Y:S01]  /*2fa0*/  ISETP.GE.U32.AND P0, PT, R5, 0x3, PT ;  /* 0x000000030500780c */ /* 0x000fe20003f06070 */
[----:B------:R-:W0:Y:S01]  /*2fb0*/  LDCU UR5, c[0x0][0x3ac] ;  /* 0x00007580ff0577ac */ /* 0x000e220008000800 */
[----:B------:R-:W-:Y:S01]  /*2fc0*/  BSSY.RECONVERGENT B0, `(.L_x_611) ;  /* 0x0000045000007945 */ /* 0x000fe20003800200 */
[----:B------:R-:W0:Y:S10]  /*2fd0*/  LDCU UR8, c[0x0][0x3b0] ;  /* 0x00007600ff0877ac */ /* 0x000e340008000800 */
[----:B------:R-:W-:Y:S05]  /*2fe0*/  @!P0 BRA `(.L_x_651) ;  /* 0x0000000400088947 */ /* 0x000fea0003800000 */
.L_x_652:
[C---:B0-----:R-:W-:Y:S02]  /*2ff0*/  IADD3 R3, PT, PT, R8.reuse, UR4, RZ ;  /* 0x0000000408037c10 */ /* 0x041fe4000fffe0ff */
[----:B------:R-:W-:Y:S02]  /*3000*/  LOP3.LUT R21, R8, 0x3f, RZ, 0xc0, !PT ;  /* 0x0000003f08157812 */ /* 0x000fe400078ec0ff */
[C---:B------:R-:W-:Y:S02]  /*3010*/  IADD3 R4, PT, PT, R3.reuse, UR4, RZ ;  /* 0x0000000403047c10 */ /* 0x040fe4000fffe0ff */
[----:B------:R-:W-:Y:S02]  /*3020*/  LOP3.LUT R23, R3, 0x3f, RZ, 0xc0, !PT ;  /* 0x0000003f03177812 */ /* 0x000fe400078ec0ff */
[----:B------:R-:W-:Y:S02]  /*3030*/  IADD3 R26, PT, PT, R4, UR4, RZ ;  /* 0x00000004041a7c10 */ /* 0x000fe4000fffe0ff */
[----:B------:R-:W-:-:S02]  /*3040*/  SHF.R.U32.HI R18, RZ, 0x6, R3 ;  /* 0x00000006ff127819 */ /* 0x000fc40000011603 */
[----:B------:R-:W-:Y:S02]  /*3050*/  LOP3.LUT R29, R26, 0x3f, RZ, 0xc0, !PT ;  /* 0x0000003f1a1d7812 */ /* 0x000fe400078ec0ff */
[----:B------:R-:W-:Y:S02]  /*3060*/  LEA R20, R10, R23, 0x6 ;  /* 0x000000170a147211 */ /* 0x000fe400078e30ff */
[----:B------:R-:W-:Y:S02]  /*3070*/  LOP3.LUT R25, R4, 0x3f, RZ, 0xc0, !PT ;  /* 0x0000003f04197812 */ /* 0x000fe400078ec0ff */
[----:B------:R-:W-:Y:S02]  /*3080*/  SHF.R.U32.HI R27, RZ, 0x6, R26 ;  /* 0x00000006ff1b7819 */ /* 0x000fe4000001161a */
[----:B------:R-:W-:Y:S02]  /*3090*/  LEA R28, R10, R29, 0x6 ;  /* 0x0000001d0a1c7211 */ /* 0x000fe400078e30ff */
[----:B------:R-:W-:-:S02]  /*30a0*/  SHF.R.U32.HI R14, RZ, 0x6, R8 ;  /* 0x00000006ff0e7819 */ /* 0x000fc40000011608 */
[----:B------:R-:W-:Y:S02]  /*30b0*/  LEA R16, R10, R21, 0x6 ;  /* 0x000000150a107211 */ /* 0x000fe400078e30ff */
[----:B------:R-:W-:Y:S02]  /*30c0*/  IADD3 R15, PT, PT, R18, 0x20, RZ ;  /* 0x00000020120f7810 */ /* 0x000fe40007ffe0ff */
[----:B0-----:R-:W-:Y:S02]  /*30d0*/  ISETP.GE.U32.AND P3, PT, R20, UR5, PT ;  /* 0x0000000514007c0c */ /* 0x001fe4000bf66070 */
[----:B------:R-:W-:Y:S02]  /*30e0*/  SHF.R.U32.HI R22, RZ, 0x6, R4 ;  /* 0x00000006ff167819 */ /* 0x000fe40000011604 */
[----:B------:R-:W-:Y:S02]  /*30f0*/  LEA R24, R10, R25, 0x6 ;  /* 0x000000190a187211 */ /* 0x000fe400078e30ff */
[----:B------:R-:W-:-:S02]  /*3100*/  IADD3 R19, PT, PT, R27, 0x20, RZ ;  /* 0x000000201b137810 */ /* 0x000fc40007ffe0ff */
[----:B------:R-:W-:Y:S02]  /*3110*/  ISETP.GE.U32.AND P1, PT, R28, UR5, PT ;  /* 0x000000051c007c0c */ /* 0x000fe4000bf26070 */
[----:B------:R-:W-:Y:S02]  /*3120*/  IADD3 R3, PT, PT, R14, 0x20, RZ ;  /* 0x000000200e037810 */ /* 0x000fe40007ffe0ff */
[----:B------:R-:W-:Y:S02]  /*3130*/  ISETP.GE.U32.AND P2, PT, R16, UR5, PT ;  /* 0x0000000510007c0c */ /* 0x000fe4000bf46070 */
[----:B------:R-:W-:Y:S02]  /*3140*/  ISETP.GE.U32.OR P3, PT, R15, UR8, P3 ;  /* 0x000000080f007c0c */ /* 0x000fe40009f66470 */
[----:B------:R-:W-:Y:S02]  /*3150*/  IADD3 R17, PT, PT, R22, 0x20, RZ ;  /* 0x0000002016117810 */ /* 0x000fe40007ffe0ff */
[----:B------:R-:W-:-:S02]  /*3160*/  ISETP.GE.U32.AND P0, PT, R24, UR5, PT ;  /* 0x0000000518007c0c */ /* 0x000fc4000bf06070 */
[----:B------:R-:W-:Y:S02]  /*3170*/  ISETP.GE.U32.OR P1, PT, R19, UR8, P1 ;  /* 0x0000000813007c0c */ /* 0x000fe40008f26470 */
[----:B------:R-:W-:Y:S02]  /*3180*/  ISETP.GE.U32.OR P2, PT, R3, UR8, P2 ;  /* 0x0000000803007c0c */ /* 0x000fe40009746470 */
[----:B------:R-:W-:-:S03]  /*3190*/  ISETP.GE.U32.OR P0, PT, R17, UR8, P0 ;  /* 0x0000000811007c0c */ /* 0x000fc60008706470 */
[----:B-1-34-:R-:W0:Y:S01]  /*31a0*/  @!P3 LDC.64 R8, c[0x0][0x390] ;  /* 0x0000e400ff08bb82 */ /* 0x01ae220000000a00 */
[----:B------:R-:W-:-:S05]  /*31b0*/  @!P3 IMAD R15, R15, UR5, R20 ;  /* 0x000000050f0fbc24 */ /* 0x000fca000f8e0214 */
[----:B------:R-:W-:Y:S02]  /*31c0*/  @!P1 IMAD R19, R19, UR5, R28 ;  /* 0x0000000513139c24 */ /* 0x000fe4000f8e021c */
[----:B------:R-:W1:Y:S01]  /*31d0*/  @!P1 LDC.64 R4, c[0x0][0x390] ;  /* 0x0000e400ff049b82 */ /* 0x000e620000000a00 */
[----:B------:R-:W-:Y:S02]  /*31e0*/  @!P2 IMAD R3, R3, UR5, R16 ;  /* 0x000000050303ac24 */ /* 0x000fe4000f8e0210 */
[----:B------:R-:W-:-:S05]  /*31f0*/  @!P0 IMAD R17, R17, UR5, R24 ;  /* 0x0000000511118c24 */ /* 0x000fca000f8e0218 */
[----:B--2---:R-:W2:Y:S08]  /*3200*/  @!P2 LDC.64 R6, c[0x0][0x390] ;  /* 0x0000e400ff06ab82 */ /* 0x004eb00000000a00 */
[----:B------:R-:W3:Y:S01]  /*3210*/  @!P0 LDC.64 R12, c[0x0][0x390] ;  /* 0x0000e400ff0c8b82 */ /* 0x000ee20000000a00 */
[----:B0-----:R-:W-:-:S04]  /*3220*/  @!P3 IMAD.WIDE.U32 R8, R15, 0x4, R8 ;  /* 0x000000040f08b825 */ /* 0x001fc800078e0008 */
[----:B------:R-:W-:Y:S02]  /*3230*/  HFMA2 R15, -RZ, RZ, 0, 0 ;  /* 0x00000000ff0f7431 */ /* 0x000fe400000001ff */
[----:B-1----:R-:W-:-:S04]  /*3240*/  @!P1 IMAD.WIDE.U32 R4, R19, 0x4, R4 ;  /* 0x0000000413049825 */ /* 0x002fc800078e0004 */
[----:B------:R-:W-:Y:S01]  /*3250*/  HFMA2 R19, -RZ, RZ, 0, 0 ;  /* 0x00000000ff137431 */ /* 0x000fe200000001ff */
[----:B------:R0:W4:Y:S01]  /*3260*/  @!P3 LDG.E.CONSTANT R15, desc[UR6][R8.64] ;  /* 0x00000006080fb981 */ /* 0x000122000c1e9900 */
        /* <DEDUP_REMOVED lines=26> */
.L_x_651:
[----:B0-----:R-:W-:Y:S05]  /*3410*/  BSYNC.RECONVERGENT B0 ;  /* 0x0000000000007941 */ /* 0x001fea0003800200 */
.L_x_611:
[----:B------:R-:W-:Y:S01]  /*3420*/  ISETP.GE.U32.AND P0, PT, R11, 0x10, PT ;  /* 0x000000100b00780c */ /* 0x000fe20003f06070 */
[----:B------:R-:W-:Y:S01]  /*3430*/  BAR.SYNC.DEFER_BLOCKING 0x0 ;  /* 0x0000000000007b1d */ /* 0x000fe20000010000 */
[----:B------:R-:W-:Y:S01]  /*3440*/  HFMA2 R39, -RZ, RZ, 0, 0 ;  /* 0x00000000ff277431 */ /* 0x000fe200000001ff */
[----:B------:R-:W-:Y:S01]  /*3450*/  MOV R28, RZ ;  /* 0x000000ff001c7202 */ /* 0x000fe20000000f00 */
[----:B------:R-:W-:Y:S01]  /*3460*/  HFMA2 R70, -RZ, RZ, 0, 0 ;  /* 0x00000000ff467431 */ /* 0x000fe200000001ff */
[----:B------:R-:W-:Y:S01]  /*3470*/  CS2R R30, SRZ ;  /* 0x00000000001e7805 */ /* 0x000fe2000001ff00 */
[----:B------:R-:W-:Y:S01]  /*3480*/  HFMA2 R65, -RZ, RZ, 0, 0 ;  /* 0x00000000ff417431 */ /* 0x000fe200000001ff */
[----:B------:R-:W-:Y:S01]  /*3490*/  CS2R R26, SRZ ;  /* 0x00000000001a7805 */ /* 0x000fe2000001ff00 */
[----:B------:R-:W-:Y:S01]  /*34a0*/  HFMA2 R36, -RZ, RZ, 0, 0 ;  /* 0x00000000ff247431 */ /* 0x000fe200000001ff */
[----:B------:R-:W-:Y:S01]  /*34b0*/  MOV R25, RZ ;  /* 0x000000ff00197202 */ /* 0x000fe20000000f00 */
[----:B-1-34-:R-:W-:Y:S01]  /*34c0*/  HFMA2 R12, -RZ, RZ, 0, 0 ;  /* 0x00000000ff0c7431 */ /* 0x01afe200000001ff */
[----:B------:R-:W-:Y:S01]  /*34d0*/  MOV R63, RZ ;  /* 0x000000ff003f7202 */ /* 0x000fe20000000f00 */
[----:B------:R-:W-:Y:S01]  /*34e0*/  HFMA2 R74, -RZ, RZ, 0, 0 ;  /* 0x00000000ff4a7431 */ /* 0x000fe200000001ff */
[----:B------:R-:W-:-:S02]  /*34f0*/  MOV R15, RZ ;  /* 0x000000ff000f7202 */ /* 0x000fc40000000f00 */
[----:B------:R-:W-:Y:S02]  /*3500*/  MOV R69, RZ ;  /* 0x000000ff00457202 */ /* 0x000fe40000000f00 */
[----:B------:R-:W-:Y:S01]  /*3510*/  MOV R67, RZ ;  /* 0x000000ff00437202 */ /* 0x000fe20000000f00 */
[----:B------:R-:W-:Y:S06]  /*3520*/  @!P0 BRA `(.L_x_653) ;  /* 0x0000002400a88947 */ /* 0x000fec0003800000 */
[----:B------:R-:W2:Y:S01]  /*3530*/  LDC R3, c[0x0][0x360] ;  /* 0x0000d800ff037b82 */ /* 0x000ea20000000800 */
[----:B------:R-:W-:Y:S02]  /*3540*/  MOV R11, RZ ;  /* 0x000000ff000b7202 */ /* 0x000fe40000000f00 */
[----:B------:R-:W-:Y:S01]  /*3550*/  MOV R28, RZ ;  /* 0x000000ff001c7202 */ /* 0x000fe20000000f00 */
[----:B--2---:R-:W0:Y:S01]  /*3560*/  I2F.U32.RP R6, R3 ;  /* 0x0000000300067306 */ /* 0x004e220000209000 */
[----:B------:R-:W-:Y:S02]  /*3570*/  IADD3 R56, PT, PT, R0, R3, RZ ;  /* 0x0000000300387210 */ /* 0x000fe40007ffe0ff */
[----:B------:R-:W-:Y:S02]  /*3580*/  ISETP.NE.U32.AND P2, PT, R3, RZ, PT ;  /* 0x000000ff0300720c */ /* 0x000fe40003f45070 */
[C---:B------:R-:W-:Y:S02]  /*3590*/  ISETP.GE.U32.AND P0, PT, R56.reuse, 0x400, PT ;  /* 0x000004003800780c */ /* 0x040fe40003f06070 */
[----:B------:R-:W-:-:S02]  /*35a0*/  VIMNMX.U32 R7, PT, PT, R56, 0x400, !PT ;  /* 0x0000040038077848 */ /* 0x000fc40007fe0000 */
[----:B------:R-:W-:Y:S02]  /*35b0*/  SEL R55, RZ, 0x1, P0 ;  /* 0x00000001ff377807 */ /* 0x000fe40000000000 */
[C---:B------:R-:W-:Y:S02]  /*35c0*/  IADD3 R50, PT, PT, R56.reuse, R3, RZ ;  /* 0x0000000338327210 */ /* 0x040fe40007ffe0ff */
[----:B------:R-:W-:Y:S01]  /*35d0*/  SHF.R.U32.HI R53, RZ, 0x4, R56 ;  /* 0x00000004ff357819 */ /* 0x000fe20000011638 */
[----:B0-----:R-:W0:Y:S01]  /*35e0*/  MUFU.RCP R6, R6 ;  /* 0x0000000600067308 */ /* 0x001e220000001000 */
[----:B------:R-:W-:Y:S02]  /*35f0*/  LOP3.LUT R45, R56, 0x3f, RZ, 0xc0, !PT ;  /* 0x0000003f382d7812 */ /* 0x000fe400078ec0ff */
[----:B------:R-:W-:Y:S02]  /*3600*/  SHF.R.U32.HI R49, RZ, 0x4, R50 ;  /* 0x00000004ff317819 */ /* 0x000fe40000011632 */
[----:B------:R-:W-:-:S02]  /*3610*/  LOP3.LUT R41, R50, 0x3f, RZ, 0xc0, !PT ;  /* 0x0000003f32297812 */ /* 0x000fc400078ec0ff */
[----:B------:R-:W-:Y:S02]  /*3620*/  LOP3.LUT R52, R56, 0xf, RZ, 0xc0, !PT ;  /* 0x0000000f38347812 */ /* 0x000fe400078ec0ff */
[----:B------:R-:W-:Y:S02]  /*3630*/  SHF.R.U32.HI R44, RZ, 0x6, R56 ;  /* 0x00000006ff2c7819 */ /* 0x000fe40000011638 */
[----:B------:R-:W-:Y:S02]  /*3640*/  LEA R51, R2, R53, 0x6 ;  /* 0x0000003502337211 */ /* 0x000fe400078e30ff */
[C---:B------:R-:W-:Y:S02]  /*3650*/  LOP3.LUT R48, R50.reuse, 0xf, RZ, 0xc0, !PT ;  /* 0x0000000f32307812 */ /* 0x040fe400078ec0ff */
[----:B------:R-:W-:Y:S02]  /*3660*/  IADD3 R46, PT, PT, R50, R3, RZ ;  /* 0x00000003322e7210 */ /* 0x000fe40007ffe0ff */
[----:B0-----:R-:W-:-:S02]  /*3670*/  IADD3 R5, PT, PT, R6, 0xffffffe, RZ ;  /* 0x0ffffffe06057810 */ /* 0x001fc40007ffe0ff */
[----:B------:R-:W-:Y:S02]  /*3680*/  LEA R43, R10, R45, 0x6 ;  /* 0x0000002d0a2b7211 */ /* 0x000fe400078e30ff */
[----:B------:R-:W-:Y:S02]  /*3690*/  SHF.R.U32.HI R42, RZ, 0x6, R50 ;  /* 0x00000006ff2a7819 */ /* 0x000fe40000011632 */
[----:B------:R-:W0:Y:S01]  /*36a0*/  F2I.FTZ.U32.TRUNC.NTZ R5, R5 ;  /* 0x0000000500057305 */ /* 0x000e22000021f000 */
[----:B------:R-:W-:Y:S02]  /*36b0*/  LEA R47, R2, R49, 0x6 ;  /* 0x00000031022f7211 */ /* 0x000fe400078e30ff */
[----:B------:R-:W-:Y:S02]  /*36c0*/  LEA R40, R10, R41, 0x6 ;  /* 0x000000290a287211 */ /* 0x000fe400078e30ff */
[----:B0-----:R-:W-:-:S05]  /*36d0*/  IADD3 R4, PT, PT, RZ, -R5, RZ ;  /* 0x80000005ff047210 */ /* 0x001fca0007ffe0ff */
[----:B------:R-:W-:Y:S01]  /*36e0*/  IMAD R9, R4, R3, RZ ;  /* 0x0000000304097224 */ /* 0x000fe200078e02ff */
[----:B------:R-:W-:-:S05]  /*36f0*/  MOV R4, RZ ;  /* 0x000000ff00047202 */ /* 0x000fca0000000f00 */
[----:B------:R-:W-:Y:S01]  /*3700*/  IMAD.HI.U32 R9, R5, R9, R4 ;  /* 0x0000000905097227 */ /* 0x000fe200078e0004 */
[----:B------:R-:W-:Y:S02]  /*3710*/  IADD3 R4, PT, PT, R7, -R56, -R55 ;  /* 0x8000003807047210 */ /* 0x000fe40007ffe837 */
[----:B------:R-:W-:-:S03]  /*3720*/  LOP3.LUT R7, R0, 0x3f, RZ, 0xc0, !PT ;  /* 0x0000003f00077812 */ /* 0x000fc600078ec0ff */
[----:B------:R-:W-:Y:S01]  /*3730*/  IMAD.HI.U32 R6, R9, R4, RZ ;  /* 0x0000000409067227 */ /* 0x000fe200078e00ff */
[----:B------:R-:W-:-:S04]  /*3740*/  LEA R9, R10, R7, 0x6 ;  /* 0x000000070a097211 */ /* 0x000fc800078e30ff */
[----:B------:R-:W-:-:S05]  /*3750*/  IADD3 R5, PT, PT, -R6, RZ, RZ ;  /* 0x000000ff06057210 */ /* 0x000fca0007ffe1ff */
[----:B------:R-:W-:Y:S01]  /*3760*/  IMAD R4, R3, R5, R4 ;  /* 0x0000000503047224 */ /* 0x000fe200078e0204 */
[----:B------:R-:W-:-:S04]  /*3770*/  SHF.R.U32.HI R5, RZ, 0x4, R0 ;  /* 0x00000004ff057819 */ /* 0x000fc80000011600 */
[----:B------:R-:W-:Y:S02]  /*3780*/  ISETP.GE.U32.AND P0, PT, R4, R3, PT ;  /* 0x000000030400720c */ /* 0x000fe40003f06070 */
[----:B------:R-:W-:-:S11]  /*3790*/  LEA R8, R2, R5, 0x6 ;  /* 0x0000000502087211 */ /* 0x000fd600078e30ff */
[-C--:B------:R-:W-:Y:S02]  /*37a0*/  @P0 IADD3 R4, PT, PT, R4, -R3.reuse, RZ ;  /* 0x8000000304040210 */ /* 0x080fe40007ffe0ff */
[----:B------:R-:W-:Y:S02]  /*37b0*/  @P0 IADD3 R6, PT, PT, R6, 0x1, RZ ;  /* 0x0000000106060810 */ /* 0x000fe40007ffe0ff */
[----:B------:R-:W-:Y:S02]  /*37c0*/  ISETP.GE.U32.AND P1, PT, R4, R3, PT ;  /* 0x000000030400720c */ /* 0x000fe40003f26070 */
[----:B------:R-:W-:-:S11]  /*37d0*/  LOP3.LUT R4, R0, 0xf, RZ, 0xc0, !PT ;  /* 0x0000000f00047812 */ /* 0x000fd600078ec0ff */
[----:B------:R-:W-:Y:S02]  /*37e0*/  @P1 IADD3 R6, PT, PT, R6, 0x1, RZ ;  /* 0x0000000106061810 */ /* 0x000fe40007ffe0ff */
[----:B------:R-:W-:-:S04]  /*37f0*/  @!P2 LOP3.LUT R6, RZ, R3, RZ, 0x33, !PT ;  /* 0x00000003ff06a212 */ /* 0x000fc800078e33ff */
[----:B------:R-:W-:Y:S02]  /*3800*/  IADD3 R55, PT, PT, R55, R6, RZ ;  /* 0x0000000637377210 */ /* 0x000fe40007ffe0ff */
[----:B------:R-:W-:Y:S02]  /*3810*/  SHF.R.U32.HI R6, RZ, 0x6, R0 ;  /* 0x00000006ff067819 */ /* 0x000fe40000011600 */
[----:B------:R-:W-:-:S07]  /*3820*/  LOP3.LUT R54, R55, 0x3, RZ, 0xc0, !PT ;  /* 0x0000000337367812 */ /* 0x000fce00078ec0ff */
.L_x_668:
[C---:B------:R-:W-:Y:S02]  /*3830*/  IADD3 R13, PT, PT, R11.reuse, 0x3, RZ ;  /* 0x000000030b0d7810 */ /* 0x040fe40007ffe0ff */
[----:B------:R-:W-:Y:S02]  /*3840*/  IADD3 R14, PT, PT, R11, 0x2, RZ ;  /* 0x000000020b0e7810 */ /* 0x000fe40007ffe0ff */
[----:B------:R-:W-:-:S03]  /*3850*/  ISETP.GE.U32.AND P0, PT, R13, R58, PT ;  /* 0x0000003a0d00720c */ /* 0x000fc60003f06070 */
        /* <DEDUP_REMOVED lines=14> */
[----:B------:R-:W-:-:S06]  /*3940*/  HFMA2 R19, -RZ, RZ, 0, 0 ;  /* 0x00000000ff137431 */ /* 0x000fcc00000001ff */
[----:B------:R-:W1:Y:S01]  /*3950*/  LDC R20, c[0x0][0x3a8] ;  /* 0x0000ea00ff147b82 */ /* 0x000e620000000800 */
[----:B0-----:R-:W-:-:S04]  /*3960*/  ISETP.GE.U32.AND P0, PT, R21, R18, PT ;  /* 0x000000121500720c */ /* 0x001fc80003f06070 */
[----:B-1----:R-:W-:-:S13]  /*3970*/  ISETP.GE.U32.OR P0, PT, R8, R20, P0 ;  /* 0x000000140800720c */ /* 0x002fda0000706470 */
[----:B------:R-:W0:Y:S01]  /*3980*/  @!P0 LDC.64 R16, c[0x0][0x388] ;  /* 0x0000e200ff108b82 */ /* 0x000e220000000a00 */
[----:B------:R-:W-:-:S04]  /*3990*/  @!P0 IMAD R21, R8, R18, R21 ;  /* 0x0000001208158224 */ /* 0x000fc800078e0215 */
        /* <DEDUP_REMOVED lines=8> */
[----:B------:R-:W-:Y:S02]  /*3a20*/  LEA R21, R13, R52, 0x4 ;  /* 0x000000340d157211 */ /* 0x000fe400078e20ff */
[----:B0-----:R-:W-:Y:S02]  /*3a30*/  MOV R19, RZ ;  /* 0x000000ff00137202 */ /* 0x001fe40000000f00 */
        /* <DEDUP_REMOVED lines=14> */
[----:B------:R-:W-:Y:S01]  /*3b20*/  BSSY.RECONVERGENT B1, `(.L_x_657) ;  /* 0x000000a000017945 */ /* 0x000fe20003800200 */
[----:B------:R-:W-:Y:S01]  /*3b30*/  HFMA2 R16, -RZ, RZ, 0, 0 ;  /* 0x00000000ff107431 */ /* 0x000fe200000001ff */
[----:B------:R-:W-:Y:S02]  /*3b40*/  ISETP.GE.U32.AND P0, PT, R19, R18, PT ;  /* 0x000000121300720c */ /* 0x000fe40003f06070 */
[----:B------:R-:W-:Y:S02]  /*3b50*/  LEA R21, R48, R17, 0x2 ;  /* 0x0000001130157211 */ /* 0x000fe400078e10ff */
[----:B------:R-:W-:-:S13]  /*3b60*/  ISETP.GE.U32.OR P0, PT, R47, R20, P0 ;  /* 0x000000142f00720c */ /* 0x000fda0000706470 */
[----:B------:R-:W-:Y:S05]  /*3b70*/  @P0 BRA `(.L_x_658) ;  /* 0x0000000000100947 */ /* 0x000fea0003800000 */
[----:B------:R-:W0:Y:S01]  /*3b80*/  LDC.64 R16, c[0x0][0x388] ;  /* 0x0000e200ff107b82 */ /* 0x000e220000000a00 */
[----:B------:R-:W-:-:S04]  /*3b90*/  IMAD R19, R47, R18, R19 ;  /* 0x000000122f137224 */ /* 0x000fc800078e0213 */
[----:B0-----:R-:W-:-:S06]  /*3ba0*/  IMAD.WIDE.U32 R16, R19, 0x4, R16 ;  /* 0x0000000413107825 */ /* 0x001fcc00078e0010 */
[----:B------:R0:W5:Y:S02]  /*3bb0*/  LDG.E.CONSTANT R16, desc[UR6][R16.64] ;  /* 0x0000000610107981 */ /* 0x000164000c1e9900 */
.L_x_658:
[----:B------:R-:W-:Y:S05]  /*3bc0*/  BSYNC.RECONVERGENT B1 ;  /* 0x0000000000017941 */ /* 0x000fea0003800200 */
.L_x_657:
[----:B-----5:R2:W-:Y:S01]  /*3bd0*/  STS [R21], R16 ;  /* 0x0000001015007388 */ /* 0x0205e20000000800 */
[----:B------:R-:W-:-:S07]  /*3be0*/  MOV R34, R46 ;  /* 0x0000002e00227202 */ /* 0x000fce0000000f00 */
.L_x_656:
[----:B------:R-:W-:Y:S05]  /*3bf0*/  BSYNC.RECONVERGENT B0 ;  /* 0x0000000000007941 */ /* 0x000fea0003800200 */
.L_x_655:
[----:B------:R-:W-:Y:S01]  /*3c00*/  ISETP.GE.U32.AND P2, PT, R55, 0x3, PT ;  /* 0x000000033700780c */ /* 0x000fe20003f46070 */
[----:B------:R-:W3:Y:S01]  /*3c10*/  LDCU UR5, c[0x0][0x3a8] ;  /* 0x00007500ff0577ac */ /* 0x000ee20008000800 */
[----:B------:R-:W-:Y:S01]  /*3c20*/  BSSY.RECONVERGENT B0, `(.L_x_659) ;  /* 0x0000045000007945 */ /* 0x000fe20003800200 */
[----:B------:R-:W4:Y:S10]  /*3c30*/  LDCU UR4, c[0x0][0x3b0] ;  /* 0x00007600ff0477ac */ /* 0x000f340008000800 */
[----:B------:R-:W-:Y:S05]  /*3c40*/  @!P2 BRA `(.L_x_660) ;  /* 0x000000040008a947 */ /* 0x000fea0003800000 */
[C---:B------:R-:W-:Y:S01]  /*3c50*/  LEA R20, R3.reuse, R34, 0x1 ;  /* 0x0000002203147211 */ /* 0x040fe200078e08ff */
[----:B01----:R-:W-:Y:S01]  /*3c60*/  IMAD R24, R3, 0x3, R34 ;  /* 0x0000000303187824 */ /* 0x003fe200078e0222 */
[----:B------:R-:W-:-:S07]  /*3c70*/  IADD3 R32, PT, PT, R34, R3, RZ ;  /* 0x0000000322207210 */ /* 0x000fce0007ffe0ff */
.L_x_661:
[----:B0-----:R-:W-:Y:S02]  /*3c80*/  LOP3.LUT R60, R32, 0xf, RZ, 0xc0, !PT ;  /* 0x0000000f203c7812 */ /* 0x001fe400078ec0ff */
[----:B--2---:R-:W-:Y:S02]  /*3c90*/  SHF.R.U32.HI R21, RZ, 0x4, R32 ;  /* 0x00000004ff157819 */ /* 0x004fe40000011620 */
[----:B------:R-:W-:Y:S02]  /*3ca0*/  LEA R16, R13, R60, 0x4 ;  /* 0x0000003c0d107211 */ /* 0x000fe400078e20ff */
[----:B------:R-:W-:Y:S02]  /*3cb0*/  LOP3.LUT R38, R34, 0xf, RZ, 0xc0, !PT ;  /* 0x0000000f22267812 */ /* 0x000fe400078ec0ff */
[----:B------:R-:W-:Y:S02]  /*3cc0*/  LEA R29, R2, R21, 0x6 ;  /* 0x00000015021d7211 */ /* 0x000fe400078e30ff */
[----:B----4-:R-:W-:-:S02]  /*3cd0*/  ISETP.GE.U32.AND P0, PT, R16, UR4, PT ;  /* 0x0000000410007c0c */ /* 0x010fc4000bf06070 */
[----:B------:R-:W-:Y:S02]  /*3ce0*/  LEA R62, R13, R38, 0x4 ;  /* 0x000000260d3e7211 */ /* 0x000fe400078e20ff */
[----:B------:R-:W-:Y:S02]  /*3cf0*/  SHF.R.U32.HI R23, RZ, 0x4, R34 ;  /* 0x00000004ff177819 */ /* 0x000fe40000011622 */
[----:B---3--:R-:W-:Y:S02]  /*3d00*/  ISETP.GE.U32.OR P3, PT, R29, UR5, P0 ;  /* 0x000000051d007c0c */ /* 0x008fe40008766470 */
[----:B------:R-:W-:Y:S02]  /*3d10*/  ISETP.GE.U32.AND P0, PT, R62, UR4, PT ;  /* 0x000000043e007c0c */ /* 0x000fe4000bf06070 */
[----:B------:R-:W-:-:S04]  /*3d20*/  LEA R33, R2, R23, 0x6 ;  /* 0x0000001702217211 */ /* 0x000fc800078e30ff */
[----:B------:R-:W-:-:S05]  /*3d30*/  ISETP.GE.U32.OR P0, PT, R33, UR5, P0 ;  /* 0x0000000521007c0c */ /* 0x000fca0008706470 */
[----:B------:R-:W-:Y:S02]  /*3d40*/  @!P3 IMAD R29, R29, UR4, R16 ;  /* 0x000000041d1dbc24 */ /* 0x000fe4000f8e0210 */
[----:B------:R-:W0:Y:S06]  /*3d50*/  @!P3 LDC.64 R16, c[0x0][0x388] ;  /* 0x0000e200ff10bb82 */ /* 0x000e2c0000000a00 */
[----:B------:R-:W-:Y:S02]  /*3d60*/  @!P0 IMAD R33, R33, UR4, R62 ;  /* 0x0000000421218c24 */ /* 0x000fe4000f8e023e */
[----:B------:R-:W1:Y:S01]  /*3d70*/  @!P0 LDC.64 R18, c[0x0][0x388] ;  /* 0x0000e200ff128b82 */ /* 0x000e620000000a00 */
[----:B------:R-:W-:-:S02]  /*3d80*/  LOP3.LUT R62, R20, 0xf, RZ, 0xc0, !PT ;  /* 0x0000000f143e7812 */ /* 0x000fc400078ec0ff */
[----:B------:R-:W-:Y:S02]  /*3d90*/  SHF.R.U32.HI R37, RZ, 0x4, R20 ;  /* 0x00000004ff257819 */ /* 0x000fe40000011614 */
[----:B------:R-:W-:Y:S02]  /*3da0*/  LEA R64, R13, R62, 0x4 ;  /* 0x0000003e0d407211 */ /* 0x000fe400078e20ff */
[----:B------:R-:W-:Y:S01]  /*3db0*/  LEA R35, R2, R37, 0x6 ;  /* 0x0000002502237211 */ /* 0x000fe200078e30ff */
[----:B0-----:R-:W-:-:S04]  /*3dc0*/  @!P3 IMAD.WIDE.U32 R16, R29, 0x4, R16 ;  /* 0x000000041d10b825 */ /* 0x001fc800078e0010 */
[----:B------:R-:W-:Y:S02]  /*3dd0*/  HFMA2 R29, -RZ, RZ, 0, 0 ;  /* 0x00000000ff1d7431 */ /* 0x000fe400000001ff */
[----:B-1----:R-:W-:Y:S01]  /*3de0*/  @!P0 IMAD.WIDE.U32 R18, R33, 0x4, R18 ;  /* 0x0000000421128825 */ /* 0x002fe200078e0012 */
[----:B------:R-:W-:-:S03]  /*3df0*/  MOV R33, RZ ;  /* 0x000000ff00217202 */ /* 0x000fc60000000f00 */
[----:B------:R0:W2:Y:S04]  /*3e00*/  @!P3 LDG.E.CONSTANT R29, desc[UR6][R16.64] ;  /* 0x00000006101db981 */ /* 0x0000a8000c1e9900 */
[----:B------:R1:W3:Y:S01]  /*3e10*/  @!P0 LDG.E.CONSTANT R33, desc[UR6][R18.64] ;  /* 0x0000000612218981 */ /* 0x0002e2000c1e9900 */
[----:B------:R-:W-:-:S04]  /*3e20*/  ISETP.GE.U32.AND P0, PT, R64, UR4, PT ;  /* 0x0000000440007c0c */ /* 0x000fc8000bf06070 */
[----:B------:R-:W-:-:S13]  /*3e30*/  ISETP.GE.U32.OR P0, PT, R35, UR5, P0 ;  /* 0x0000000523007c0c */ /* 0x000fda0008706470 */
[----:B0-----:R-:W0:Y:S01]  /*3e40*/  @!P0 LDC.64 R16, c[0x0][0x388] ;  /* 0x0000e200ff108b82 */ /* 0x001e220000000a00 */
[----:B------:R-:W-:Y:S01]  /*3e50*/  @!P0 IMAD R35, R35, UR4, R64 ;  /* 0x0000000423238c24 */ /* 0x000fe2000f8e0240 */
[----:B-1----:R-:W-:Y:S01]  /*3e60*/  LOP3.LUT R18, R24, 0xf, RZ, 0xc0, !PT ;  /* 0x0000000f18127812 */ /* 0x002fe200078ec0ff */
[----:B------:R-:W-:Y:S01]  /*3e70*/  IMAD R21, R21, 0x44, R22 ;  /* 0x0000004415157824 */ /* 0x000fe200078e0216 */
[----:B------:R-:W-:Y:S02]  /*3e80*/  SHF.R.U32.HI R19, RZ, 0x4, R24 ;  /* 0x00000004ff137819 */ /* 0x000fe40000011618 */
[----:B------:R-:W-:Y:S02]  /*3e90*/  LEA R64, R13, R18, 0x4 ;  /* 0x000000120d407211 */ /* 0x000fe400078e20ff */
[----:B------:R-:W-:Y:S02]  /*3ea0*/  LEA R60, R60, R21, 0x2 ;  /* 0x000000153c3c7211 */ /* 0x000fe400078e10ff */
[----:B------:R-:W-:Y:S01]  /*3eb0*/  LEA R21, R2, R19, 0x6 ;  /* 0x0000001302157211 */ /* 0x000fe200078e30ff */
[----:B0-----:R-:W-:-:S04]  /*3ec0*/  @!P0 IMAD.WIDE.U32 R16, R35, 0x4, R16 ;  /* 0x0000000423108825 */ /* 0x001fc800078e0010 */
[----:B------:R-:W-:-:S06]  /*3ed0*/  HFMA2 R35, -RZ, RZ, 0, 0 ;  /* 0x00000000ff237431 */ /* 0x000fcc00000001ff */
[----:B------:R0:W4:Y:S01]  /*3ee0*/  @!P0 LDG.E.CONSTANT R35, desc[UR6][R16.64] ;  /* 0x0000000610238981 */ /* 0x000122000c1e9900 */
[----:B------:R-:W-:Y:S01]  /*3ef0*/  ISETP.GE.U32.AND P0, PT, R64, UR4, PT ;  /* 0x0000000440007c0c */ /* 0x000fe2000bf06070 */
[--C-:B------:R-:W-:Y:S02]  /*3f00*/  IMAD R23, R23, 0x44, R22.reuse ;  /* 0x0000004417177824 */ /* 0x100fe400078e0216 */
[--C-:B------:R-:W-:Y:S01]  /*3f10*/  IMAD R37, R37, 0x44, R22.reuse ;  /* 0x0000004425257824 */ /* 0x100fe200078e0216 */
[----:B------:R-:W-:Y:S01]  /*3f20*/  ISETP.GE.U32.OR P0, PT, R21, UR5, P0 ;  /* 0x0000000515007c0c */ /* 0x000fe20008706470 */
[----:B------:R-:W-:Y:S01]  /*3f30*/  IMAD R19, R19, 0x44, R22 ;  /* 0x0000004413137824 */ /* 0x000fe200078e0216 */
[----:B------:R-:W-:Y:S02]  /*3f40*/  LEA R38, R38, R23, 0x2 ;  /* 0x0000001726267211 */ /* 0x000fe400078e10ff */
[----:B------:R-:W-:-:S09]  /*3f50*/  LEA R62, R62, R37, 0x2 ;  /* 0x000000253e3e7211 */ /* 0x000fd200078e10ff */
[----:B0-----:R-:W0:Y:S01]  /*3f60*/  @!P0 LDC.64 R16, c[0x0][0x388] ;  /* 0x0000e200ff108b82 */ /* 0x001e220000000a00 */
[----:B------:R-:W-:-:S04]  /*3f70*/  @!P0 IMAD R21, R21, UR4, R64 ;  /* 0x0000000415158c24 */ /* 0x000fc8000f8e0240 */
[----:B0-----:R-:W-:Y:S01]  /*3f80*/  @!P0 IMAD.WIDE.U32 R16, R21, 0x4, R16 ;  /* 0x0000000415108825 */ /* 0x001fe200078e0010 */
[----:B------:R-:W-:-:S06]  /*3f90*/  MOV R21, RZ ;  /* 0x000000ff00157202 */ /* 0x000fcc0000000f00 */
[----:B------:R-:W5:Y:S01]  /*3fa0*/  @!P0 LDG.E.CONSTANT R21, desc[UR6][R16.64] ;  /* 0x0000000610158981 */ /* 0x000f62000c1e9900 */
[----:B------:R-:W-:Y:S02]  /*3fb0*/  LEA R18, R18, R19, 0x2 ;  /* 0x0000001312127211 */ /* 0x000fe400078e10ff */
[C-C-:B------:R-:W-:Y:S02]  /*3fc0*/  IADD3 R34, PT, PT, R3.reuse, R34, R3.reuse ;  /* 0x0000002203227210 */ /* 0x140fe40007ffe003 */
[C---:B------:R-:W-:Y:S02]  /*3fd0*/  LEA R20, R3.reuse, R20, 0x2 ;  /* 0x0000001403147211 */ /* 0x040fe400078e10ff */
[C---:B------:R-:W-:Y:S02]  /*3fe0*/  IADD3 R34, PT, PT, R3.reuse, R34, R3 ;  /* 0x0000002203227210 */ /* 0x040fe40007ffe003 */
[----:B------:R-:W-:Y:S02]  /*3ff0*/  LEA R24, R3, R24, 0x2 ;  /* 0x0000001803187211 */ /* 0x000fe400078e10ff */
[----:B------:R-:W-:-:S02]  /*4000*/  ISETP.GE.U32.AND P0, PT, R34, 0x400, PT ;  /* 0x000004002200780c */ /* 0x000fc40003f06070 */
[----:B------:R-:W-:Y:S01]  /*4010*/  LEA R32, R3, R32, 0x2 ;  /* 0x0000002003207211 */ /* 0x000fe200078e10ff */
[----:B---3--:R0:W-:Y:S04]  /*4020*/  STS [R38], R33 ;  /* 0x0000002126007388 */ /* 0x0081e80000000800 */
[----:B--2---:R0:W-:Y:S04]  /*4030*/  STS [R60], R29 ;  /* 0x0000001d3c007388 */ /* 0x0041e80000000800 */
[----:B----4-:R0:W-:Y:S04]  /*4040*/  STS [R62], R35 ;  /* 0x000000233e007388 */ /* 0x0101e80000000800 */
[----:B-----5:R0:W-:Y:S01]  /*4050*/  STS [R18], R21 ;  /* 0x0000001512007388 */ /* 0x0201e20000000800 */
[----:B------:R-:W-:Y:S05]  /*4060*/  @!P0 BRA `(.L_x_661) ;  /* 0xfffffffc00048947 */ /* 0x000fea000383ffff */
.L_x_660:
[----:B---34-:R-:W-:Y:S05]  /*4070*/  BSYNC.RECONVERGENT B0 ;  /* 0x0000000000007941 */ /* 0x018fea0003800200 */
.L_x_659:
[----:B0-----:R-:W0:Y:S01]  /*4080*/  S2R R17, SR_CgaCtaId ;  /* 0x0000000000117919 */ /* 0x001e220000008800 */
[----:B--2---:R-:W-:Y:S01]  /*4090*/  MOV R16, 0x400 ;  /* 0x0000040000107802 */ /* 0x004fe20000000f00 */
        /* <DEDUP_REMOVED lines=8> */
[----:B-1----:R-:W-:-:S06]  /*4120*/  HFMA2 R19, -RZ, RZ, 0, 0 ;  /* 0x00000000ff137431 */ /* 0x002fcc00000001ff */
        /* <DEDUP_REMOVED lines=13> */
[----:B------:R-:W-:Y:S02]  /*4200*/  ISETP.GE.U32.AND P0, PT, R43, R14, PT ;  /* 0x0000000e2b00720c */ /* 0x000fe40003f06070 */
[----:B------:R-:W-:Y:S02]  /*4210*/  LEA R23, R13, R44, 0x4 ;  /* 0x0000002c0d177211 */ /* 0x000fe400078e20ff */
[----:B0-----:R-:W-:Y:S02]  /*4220*/  MOV R19, RZ ;  /* 0x000000ff00137202 */ /* 0x001fe40000000f00 */
        /* <DEDUP_REMOVED lines=11> */
[----:B------:R-:W-:Y:S01]  /*42e0*/  ISETP.GE.U32.AND P0, PT, R40, R14, PT ;  /* 0x0000000e2800720c */ /* 0x000fe20003f06070 */
[----:B------:R-:W-:Y:S01]  /*42f0*/  IMAD R16, R42, 0x104, R21 ;  /* 0x000001042a107824 */ /* 0x000fe200078e0215 */
[----:B--2---:R-:W-:Y:S01]  /*4300*/  LEA R19, R13, R42, 0x4 ;  /* 0x0000002a0d137211 */ /* 0x004fe200078e20ff */
[----:B------:R-:W-:Y:S03]  /*4310*/  BSSY.RECONVERGENT B1, `(.L_x_664) ;  /* 0x0000009000017945 */ /* 0x000fe60003800200 */
        /* <DEDUP_REMOVED lines=8> */
.L_x_665:
[----:B------:R-:W-:Y:S05]  /*43a0*/  BSYNC.RECONVERGENT B1 ;  /* 0x0000000000017941 */ /* 0x000fea0003800200 */
.L_x_664:
[----:B-----5:R3:W-:Y:S01]  /*43b0*/  STS [R23], R16 ;  /* 0x0000001017007388 */ /* 0x0207e20000000800 */
[----:B------:R-:W-:-:S07]  /*43c0*/  MOV R38, R46 ;  /* 0x0000002e00267202 */ /* 0x000fce0000000f00 */
.L_x_663:
[----:B------:R-:W-:Y:S05]  /*43d0*/  BSYNC.RECONVERGENT B0 ;  /* 0x0000000000007941 */ /* 0x000fea0003800200 */
.L_x_662:
[----:B------:R-:W4:Y:S01]  /*43e0*/  LDCU UR4, c[0x0][0x3ac] ;  /* 0x00007580ff0477ac */ /* 0x000f220008000800 */
[----:B------:R-:W-:Y:S01]  /*43f0*/  BSSY.RECONVERGENT B0, `(.L_x_654) ;  /* 0x0000040000007945 */ /* 0x000fe20003800200 */
[----:B------:R-:W0:Y:S03]  /*4400*/  LDCU UR5, c[0x0][0x3b0] ;  /* 0x00007600ff0577ac */ /* 0x000e260008000800 */
[----:B------:R-:W-:Y:S05]  /*4410*/  @!P2 BRA `(.L_x_666) ;  /* 0x0000000000f4a947 */ /* 0x000fea0003800000 */
.L_x_667:
[----:B0-----:R-:W-:Y:S01]  /*4420*/  LOP3.LUT R29, R38, 0x3f, RZ, 0xc0, !PT ;  /* 0x0000003f261d7812 */ /* 0x001fe200078ec0ff */
[----:B------:R-:W-:Y:S01]  /*4430*/  HFMA2 R22, -RZ, RZ, 0, 0 ;  /* 0x00000000ff167431 */ /* 0x000fe200000001ff */
[----:B------:R-:W-:Y:S02]  /*4440*/  SHF.R.U32.HI R14, RZ, 0x6, R38 ;  /* 0x00000006ff0e7819 */ /* 0x000fe40000011626 */
[----:B---3--:R-:W-:Y:S02]  /*4450*/  LEA R16, R10, R29, 0x6 ;  /* 0x0000001d0a107211 */ /* 0x008fe400078e30ff */
[----:B0-----:R-:W-:Y:S02]  /*4460*/  LEA R17, R13, R14, 0x4 ;  /* 0x0000000e0d117211 */ /* 0x001fe400078e20ff */
[----:B----4-:R-:W-:Y:S02]  /*4470*/  ISETP.GE.U32.AND P0, PT, R16, UR4, PT ;  /* 0x0000000410007c0c */ /* 0x010fe4000bf06070 */
[----:B-1----:R-:W-:-:S02]  /*4480*/  IADD3 R24, PT, PT, R3, R38, RZ ;  /* 0x0000002603187210 */ /* 0x002fc40007ffe0ff */
[----:B------:R-:W-:Y:S02]  /*4490*/  ISETP.GE.U32.OR P0, PT, R17, UR5, P0 ;  /* 0x0000000511007c0c */ /* 0x000fe40008706470 */
[----:B------:R-:W-:Y:S02]  /*44a0*/  LOP3.LUT R23, R24, 0x3f, RZ, 0xc0, !PT ;  /* 0x0000003f18177812 */ /* 0x000fe400078ec0ff */
[----:B--2---:R-:W-:Y:S02]  /*44b0*/  SHF.R.U32.HI R20, RZ, 0x6, R24 ;  /* 0x00000006ff147819 */ /* 0x004fe40000011618 */
[----:B------:R-:W-:Y:S02]  /*44c0*/  LEA R32, R10, R23, 0x6 ;  /* 0x000000170a207211 */ /* 0x000fe400078e30ff */
[----:B------:R-:W-:Y:S02]  /*44d0*/  LEA R33, R13, R20, 0x4 ;  /* 0x000000140d217211 */ /* 0x000fe400078e20ff */
[----:B------:R-:W-:-:S02]  /*44e0*/  ISETP.GE.U32.AND P1, PT, R32, UR4, PT ;  /* 0x0000000420007c0c */ /* 0x000fc4000bf26070 */
[----:B------:R-:W-:Y:S01]  /*44f0*/  IADD3 R38, PT, PT, R24, R3, RZ ;  /* 0x0000000318267210 */ /* 0x000fe20007ffe0ff */
[----:B------:R-:W0:Y:S01]  /*4500*/  @!P0 LDC.64 R18, c[0x0][0x390] ;  /* 0x0000e400ff128b82 */ /* 0x000e220000000a00 */
[----:B------:R-:W-:Y:S01]  /*4510*/  ISETP.GE.U32.OR P1, PT, R33, UR5, P1 ;  /* 0x0000000521007c0c */ /* 0x000fe20008f26470 */
[----:B------:R-:W-:Y:S01]  /*4520*/  @!P0 IMAD R17, R17, UR4, R16 ;  /* 0x0000000411118c24 */ /* 0x000fe2000f8e0210 */
[----:B------:R-:W-:Y:S02]  /*4530*/  LOP3.LUT R35, R38, 0x3f, RZ, 0xc0, !PT ;  /* 0x0000003f26237812 */ /* 0x000fe400078ec0ff */
[----:B------:R-:W-:Y:S02]  /*4540*/  SHF.R.U32.HI R24, RZ, 0x6, R38 ;  /* 0x00000006ff187819 */ /* 0x000fe40000011626 */
[----:B------:R-:W-:Y:S02]  /*4550*/  LEA R60, R10, R35, 0x6 ;  /* 0x000000230a3c7211 */ /* 0x000fe400078e30ff */
[----:B------:R-:W-:Y:S01]  /*4560*/  LEA R37, R13, R24, 0x4 ;  /* 0x000000180d257211 */ /* 0x000fe200078e20ff */
[----:B0-----:R-:W-:-:S04]  /*4570*/  @!P0 IMAD.WIDE.U32 R18, R17, 0x4, R18 ;  /* 0x0000000411128825 */ /* 0x001fc800078e0012 */
[----:B------:R-:W0:Y:S01]  /*4580*/  @!P1 LDC.64 R16, c[0x0][0x390] ;  /* 0x0000e400ff109b82 */ /* 0x000e220000000a00 */
[----:B------:R1:W2:Y:S01]  /*4590*/  @!P0 LDG.E.CONSTANT R22, desc[UR6][R18.64] ;  /* 0x0000000612168981 */ /* 0x0002a2000c1e9900 */
[----:B------:R-:W-:Y:S01]  /*45a0*/  ISETP.GE.U32.AND P0, PT, R60, UR4, PT ;  /* 0x000000043c007c0c */ /* 0x000fe2000bf06070 */
[----:B------:R-:W-:Y:S01]  /*45b0*/  @!P1 IMAD R33, R33, UR4, R32 ;  /* 0x0000000421219c24 */ /* 0x000fe2000f8e0220 */
[----:B------:R-:W-:Y:S02]  /*45c0*/  MOV R34, RZ ;  /* 0x000000ff00227202 */ /* 0x000fe40000000f00 */
[----:B------:R-:W-:Y:S02]  /*45d0*/  ISETP.GE.U32.OR P0, PT, R37, UR5, P0 ;  /* 0x0000000525007c0c */ /* 0x000fe40008706470 */
[----:B------:R-:W-:-:S11]  /*45e0*/  IADD3 R38, PT, PT, R38, R3, RZ ;  /* 0x0000000326267210 */ /* 0x000fd60007ffe0ff */
[----:B-1----:R-:W-:Y:S01]  /*45f0*/  @!P0 IMAD R19, R37, UR4, R60 ;  /* 0x0000000425138c24 */ /* 0x002fe2000f8e023c */
[----:B------:R-:W-:Y:S01]  /*4600*/  LOP3.LUT R37, R38, 0x3f, RZ, 0xc0, !PT ;  /* 0x0000003f26257812 */ /* 0x000fe200078ec0ff */
[----:B0-----:R-:W-:Y:S02]  /*4610*/  @!P1 IMAD.WIDE.U32 R32, R33, 0x4, R16 ;  /* 0x0000000421209825 */ /* 0x001fe400078e0010 */
[----:B------:R-:W0:Y:S01]  /*4620*/  @!P0 LDC.64 R16, c[0x0][0x390] ;  /* 0x0000e400ff108b82 */ /* 0x000e220000000a00 */
[----:B------:R-:W-:Y:S02]  /*4630*/  LEA R61, R10, R37, 0x6 ;  /* 0x000000250a3d7211 */ /* 0x000fe400078e30ff */
[----:B------:R-:W-:Y:S01]  /*4640*/  SHF.R.U32.HI R60, RZ, 0x6, R38 ;  /* 0x00000006ff3c7819 */ /* 0x000fe20000011626 */
[----:B------:R1:W3:Y:S01]  /*4650*/  @!P1 LDG.E.CONSTANT R34, desc[UR6][R32.64] ;  /* 0x0000000620229981 */ /* 0x0002e2000c1e9900 */
[----:B------:R-:W-:Y:S02]  /*4660*/  ISETP.GE.U32.AND P1, PT, R61, UR4, PT ;  /* 0x000000043d007c0c */ /* 0x000fe4000bf26070 */
[----:B------:R-:W-:-:S04]  /*4670*/  LEA R62, R13, R60, 0x4 ;  /* 0x0000003c0d3e7211 */ /* 0x000fc800078e20ff */
[----:B------:R-:W-:Y:S02]  /*4680*/  ISETP.GE.U32.OR P1, PT, R62, UR5, P1 ;  /* 0x000000053e007c0c */ /* 0x000fe40008f26470 */
[----:B-1----:R-:W-:Y:S01]  /*4690*/  CS2R R32, SRZ ;  /* 0x0000000000207805 */ /* 0x002fe2000001ff00 */
[----:B0-----:R-:W-:-:S10]  /*46a0*/  @!P0 IMAD.WIDE.U32 R18, R19, 0x4, R16 ;  /* 0x0000000413128825 */ /* 0x001fd400078e0010 */
[----:B------:R-:W0:Y:S01]  /*46b0*/  @!P1 LDC.64 R16, c[0x0][0x390] ;  /* 0x0000e400ff109b82 */ /* 0x000e220000000a00 */
[----:B------:R-:W-:Y:S01]  /*46c0*/  @!P1 IMAD R61, R62, UR4, R61 ;  /* 0x000000043e3d9c24 */ /* 0x000fe2000f8e023d */
[----:B------:R-:W4:Y:S03]  /*46d0*/  @!P0 LDG.E.CONSTANT R32, desc[UR6][R18.64] ;  /* 0x0000000612208981 */ /* 0x000f26000c1e9900 */
[----:B0-----:R-:W-:-:S05]  /*46e0*/  @!P1 IMAD.WIDE.U32 R16, R61, 0x4, R16 ;  /* 0x000000043d109825 */ /* 0x001fca00078e0010 */
[----:B------:R-:W5:Y:S01]  /*46f0*/  @!P1 LDG.E.CONSTANT R33, desc[UR6][R16.64] ;  /* 0x0000000610219981 */ /* 0x000f62000c1e9900 */
[--C-:B------:R-:W-:Y:S01]  /*4700*/  IMAD R14, R14, 0x104, R21.reuse ;  /* 0x000001040e0e7824 */ /* 0x100fe200078e0215 */
[----:B------:R-:W-:Y:S01]  /*4710*/  IADD3 R38, PT, PT, R38, R3, RZ ;  /* 0x0000000326267210 */ /* 0x000fe20007ffe0ff */
[--C-:B------:R-:W-:Y:S02]  /*4720*/  IMAD R20, R20, 0x104, R21.reuse ;  /* 0x0000010414147824 */ /* 0x100fe400078e0215 */
[--C-:B------:R-:W-:Y:S01]  /*4730*/  IMAD R24, R24, 0x104, R21.reuse ;  /* 0x0000010418187824 */ /* 0x100fe200078e0215 */
[----:B------:R-:W-:Y:S01]  /*4740*/  LEA R29, R29, R14, 0x2 ;  /* 0x0000000e1d1d7211 */ /* 0x000fe200078e10ff */
[----:B------:R-:W-:Y:S01]  /*4750*/  IMAD R60, R60, 0x104, R21 ;  /* 0x000001043c3c7824 */ /* 0x000fe200078e0215 */
[----:B------:R-:W-:Y:S02]  /*4760*/  LEA R23, R23, R20, 0x2 ;  /* 0x0000001417177211 */ /* 0x000fe400078e10ff */
[----:B------:R-:W-:-:S02]  /*4770*/  LEA R35, R35, R24, 0x2 ;  /* 0x0000001823237211 */ /* 0x000fc400078e10ff */
[----:B------:R-:W-:Y:S02]  /*4780*/  LEA R60, R37, R60, 0x2 ;  /* 0x0000003c253c7211 */ /* 0x000fe400078e10ff */
[----:B------:R-:W-:Y:S01]  /*4790*/  ISETP.GE.U32.AND P0, PT, R38, 0x400, PT ;  /* 0x000004002600780c */ /* 0x000fe20003f06070 */
[----:B--2---:R0:W-:Y:S04]  /*47a0*/  STS [R29], R22 ;  /* 0x000000161d007388 */ /* 0x0041e80000000800 */
[----:B---3--:R0:W-:Y:S04]  /*47b0*/  STS [R23], R34 ;  /* 0x0000002217007388 */ /* 0x0081e80000000800 */
[----:B----4-:R0:W-:Y:S04]  /*47c0*/  STS [R35], R32 ;  /* 0x0000002023007388 */ /* 0x0101e80000000800 */
[----:B-----5:R0:W-:Y:S01]  /*47d0*/  STS [R60], R33 ;  /* 0x000000213c007388 */ /* 0x0201e20000000800 */
[----:B------:R-:W-:Y:S05]  /*47e0*/  @!P0 BRA `(.L_x_667) ;  /* 0xfffffffc000c8947 */ /* 0x000fea000383ffff */
.L_x_666:
[----:B0---4-:R-:W-:Y:S05]  /*47f0*/  BSYNC.RECONVERGENT B0 ;  /* 0x0000000000007941 */ /* 0x011fea0003800200 */
.L_x_654:
[----:B------:R-:W0:Y:S01]  /*4800*/  S2R R17, SR_CgaCtaId ;  /* 0x0000000000117919 */ /* 0x000e220000008800 */
[----:B------:R-:W-:Y:S01]  /*4810*/  IMAD.HI.U32 R13, R11, -0x55555555, RZ ;  /* 0xaaaaaaab0b0d7827 */ /* 0x000fe200078e00ff */
[----:B---3--:R-:W-:-:S04]  /*4820*/  MOV R16, 0x400 ;  /* 0x0000040000107802 */ /* 0x008fc80000000f00 */
[----:B------:R-:W-:Y:S02]  /*4830*/  SHF.R.U32.HI R14, RZ, 0x1, R13 ;  /* 0x00000001ff0e7819 */ /* 0x000fe4000001160d */
[----:B------:R-:W-:-:S03]  /*4840*/  IADD3 R18, PT, PT, R16, 0x3300, RZ ;  /* 0x0000330010127810 */ /* 0x000fc60007ffe0ff */
[----:B------:R-:W-:Y:S01]  /*4850*/  IMAD R14, R14, -0x3, R11 ;  /* 0xfffffffd0e0e7824 */ /* 0x000fe200078e020b */
[----:B------:R-:W-:-:S04]  /*4860*/  IADD3 R11, PT, PT, R11, 0x1, RZ ;  /* 0x000000010b0b7810 */ /* 0x000fc80007ffe0ff */
[----:B------:R-:W-:Y:S02]  /*4870*/  ISETP.NE.AND P0, PT, R11, R58, PT ;  /* 0x0000003a0b00720c */ /* 0x000fe40003f05270 */
[C---:B0-----:R-:W-:Y:S02]  /*4880*/  LEA R13, R17.reuse, R16, 0x18 ;  /* 0x00000010110d7211 */ /* 0x041fe400078ec0ff */
[----:B------:R-:W-:-:S03]  /*4890*/  LEA R17, R17, R18, 0x18 ;  /* 0x0000001211117211 */ /* 0x000fc600078ec0ff */
[C---:B------:R-:W-:Y:S02]  /*48a0*/  IMAD R16, R14.reuse, 0x1100, R13 ;  /* 0x000011000e107824 */ /* 0x040fe400078e020d */
[----:B------:R-:W-:Y:S02]  /*48b0*/  IMAD R60, R14, 0x1040, R17 ;  /* 0x000010400e3c7824 */ /* 0x000fe400078e0211 */
[----:B------:R-:W-:-:S03]  /*48c0*/  IMAD R61, R59, 0x44, R16 ;  /* 0x000000443b3d7824 */ /* 0x000fc600078e0210 */
[----:B------:R-:W-:Y:S02]  /*48d0*/  LEA R60, R57, R60, 0x2 ;  /* 0x0000003c393c7211 */ /* 0x000fe400078e10ff */
[----:B--2---:R-:W-:Y:S04]  /*48e0*/  LDS.128 R20, [R61] ;  /* 0x000000003d147984 */ /* 0x004fe80000000c00 */
[----:B------:R-:W0:Y:S04]  /*48f0*/  LDS.128 R32, [R60] ;  /* 0x000000003c207984 */ /* 0x000e280000000c00 */
[----:B-1----:R-:W1:Y:S01]  /*4900*/  LDS.128 R16, [R61+0x40] ;  /* 0x000040003d107984 */ /* 0x002e620000000c00 */
[C---:B0-----:R-:W-:Y:S01]  /*4910*/  FFMA R72, R20.reuse, R32, R27 ;  /* 0x0000002014487223 */ /* 0x041fe2000000001b */
[CC--:B------:R-:W-:Y:S01]  /*4920*/  FFMA R68, R20.reuse, R34.reuse, R25 ;  /* 0x0000002214447223 */ /* 0x0c0fe20000000019 */
[C---:B------:R-:W-:Y:S01]  /*4930*/  FFMA R37, R20.reuse, R35, R26 ;  /* 0x0000002314257223 */ /* 0x040fe2000000001a */
[----:B------:R-:W-:Y:S01]  /*4940*/  FFMA R70, R20, R33, R70 ;  /* 0x0000002114467223 */ /* 0x000fe20000000046 */
[----:B-1----:R-:W-:Y:S01]  /*4950*/  FFMA R66, R32, R17, R39 ;  /* 0x0000001120427223 */ /* 0x002fe20000000027 */
[----:B------:R-:W0:Y:S01]  /*4960*/  LDS.128 R24, [R61+0x80] ;  /* 0x000080003d187984 */ /* 0x000e220000000c00 */
[C---:B------:R-:W-:Y:S01]  /*4970*/  FFMA R39, R17.reuse, R33, R30 ;  /* 0x0000002111277223 */ /* 0x040fe2000000001e */
[C---:B------:R-:W-:Y:S01]  /*4980*/  FFMA R64, R17.reuse, R34, R31 ;  /* 0x0000002211407223 */ /* 0x040fe2000000001f */
[----:B------:R-:W-:-:S02]  /*4990*/  FFMA R71, R17, R35, R28 ;  /* 0x0000002311477223 */ /* 0x000fc4000000001c */
[----:B------:R-:W1:Y:S01]  /*49a0*/  LDS.128 R28, [R61+0xc0] ;  /* 0x0000c0003d1c7984 */ /* 0x000e620000000c00 */
[----:B0-----:R-:W-:Y:S01]  /*49b0*/  FFMA R62, R32, R26, R63 ;  /* 0x0000001a203e7223 */ /* 0x001fe2000000003f */
[CC--:B------:R-:W-:Y:S01]  /*49c0*/  FFMA R20, R26.reuse, R34.reuse, R15 ;  /* 0x000000221a147223 */ /* 0x0c0fe2000000000f */
[C---:B------:R-:W-:Y:S01]  /*49d0*/  FFMA R63, R26.reuse, R35, R36 ;  /* 0x000000231a3f7223 */ /* 0x040fe20000000024 */
[-C--:B------:R-:W-:Y:S01]  /*49e0*/  FFMA R65, R26, R33.reuse, R65 ;  /* 0x000000211a417223 */ /* 0x080fe20000000041 */
[----:B------:R-:W-:Y:S01]  /*49f0*/  LDS R36, [R60+0x110] ;  /* 0x000110003c247984 */ /* 0x000fe20000000800 */
[C---:B-1----:R-:W-:Y:S01]  /*4a00*/  FFMA R17, R31.reuse, R33, R12 ;  /* 0x000000211f117223 */ /* 0x042fe2000000000c */
[----:B------:R-:W-:Y:S01]  /*4a10*/  FFMA R16, R32, R31, R69 ;  /* 0x0000001f20107223 */ /* 0x000fe20000000045 */
[C---:B------:R-:W-:Y:S01]  /*4a20*/  FFMA R38, R31.reuse, R34, R67 ;  /* 0x000000221f267223 */ /* 0x040fe20000000043 */
[----:B------:R-:W0:Y:S01]  /*4a30*/  LDS.128 R12, [R60+0x100] ;  /* 0x000100003c0c7984 */ /* 0x000e220000000c00 */
[----:B------:R-:W-:-:S03]  /*4a40*/  FFMA R69, R31, R35, R74 ;  /* 0x000000231f457223 */ /* 0x000fc6000000004a */
[----:B------:R-:W1:Y:S01]  /*4a50*/  LDS.128 R32, [R61+0xd0] ;  /* 0x0000d0003d207984 */ /* 0x000e620000000c00 */
[----:B0-----:R-:W-:Y:S01]  /*4a60*/  FFMA R67, R13, R21, R72 ;  /* 0x000000150d437223 */ /* 0x001fe20000000048 */
[CC--:B------:R-:W-:Y:S01]  /*4a70*/  FFMA R73, R21.reuse, R14.reuse, R70 ;  /* 0x0000000e15497223 */ /* 0x0c0fe20000000046 */
[----:B------:R-:W-:Y:S01]  /*4a80*/  FFMA R31, R21, R15, R68 ;  /* 0x0000000f151f7223 */ /* 0x000fe20000000044 */
[----:B------:R-:W-:Y:S01]  /*4a90*/  FFMA R12, R36, R21, R37 ;  /* 0x00000015240c7223 */ /* 0x000fe20000000025 */
[----:B------:R-:W-:Y:S01]  /*4aa0*/  FFMA R25, R27, R15, R20 ;  /* 0x0000000f1b197223 */ /* 0x000fe20000000014 */
[C---:B------:R-:W-:Y:S01]  /*4ab0*/  FFMA R26, R18.reuse, R14, R39 ;  /* 0x0000000e121a7223 */ /* 0x040fe20000000027 */
[----:B------:R-:W0:Y:S01]  /*4ac0*/  LDS.64 R20, [R60+0x210] ;  /* 0x000210003c147984 */ /* 0x000e220000000a00 */
[C---:B------:R-:W-:Y:S01]  /*4ad0*/  FFMA R75, R13.reuse, R27, R62 ;  /* 0x0000001b0d4b7223 */ /* 0x040fe2000000003e */
[CC--:B------:R-:W-:Y:S01]  /*4ae0*/  FFMA R37, R13.reuse, R18.reuse, R66 ;  /* 0x000000120d257223 */ /* 0x0c0fe20000000042 */
[----:B------:R-:W-:Y:S01]  /*4af0*/  FFMA R39, R18, R15, R64 ;  /* 0x0000000f12277223 */ /* 0x000fe20000000040 */
[CC--:B------:R-:W-:Y:S01]  /*4b00*/  FFMA R62, R36.reuse, R27.reuse, R63 ;  /* 0x0000001b243e7223 */ /* 0x0c0fe2000000003f */
[----:B------:R-:W-:Y:S01]  /*4b10*/  FFMA R18, R36, R18, R71 ;  /* 0x0000001224127223 */ /* 0x000fe20000000047 */
[----:B-1----:R-:W-:Y:S01]  /*4b20*/  FFMA R63, R13, R32, R16 ;  /* 0x000000200d3f7223 */ /* 0x002fe20000000010 */
[----:B------:R-:W-:Y:S01]  /*4b30*/  FFMA R30, R32, R14, R17 ;  /* 0x0000000e201e7223 */ /* 0x000fe20000000011 */
[----:B------:R-:W-:Y:S01]  /*4b40*/  FFMA R65, R14, R27, R65 ;  /* 0x0000001b0e417223 */ /* 0x000fe20000000041 */
[----:B------:R-:W1:Y:S01]  /*4b50*/  LDS.64 R16, [R60+0x208] ;  /* 0x000208003c107984 */ /* 0x000e620000000a00 */
[C---:B------:R-:W-:Y:S01]  /*4b60*/  FFMA R77, R32.reuse, R15, R38 ;  /* 0x0000000f204d7223 */ /* 0x040fe20000000026 */
[----:B------:R-:W-:-:S02]  /*4b70*/  FFMA R32, R32, R36, R69 ;  /* 0x0000002420207223 */ /* 0x000fc40000000045 */
[----:B------:R-:W2:Y:S01]  /*4b80*/  LDS R38, [R60+0x30c] ;  /* 0x00030c003c267984 */ /* 0x000ea20000000800 */
[-C--:B0-----:R-:W-:Y:S01]  /*4b90*/  FFMA R71, R22, R21.reuse, R12 ;  /* 0x0000001516477223 */ /* 0x081fe2000000000c */
[CC--:B------:R-:W-:Y:S02]  /*4ba0*/  FFMA R64, R20.reuse, R22.reuse, R31 ;  /* 0x0000001614407223 */ /* 0x0c0fe4000000001f */
[----:B------:R-:W0:Y:S01]  /*4bb0*/  LDS.128 R12, [R61+0x90] ;  /* 0x000090003d0c7984 */ /* 0x000e220000000c00 */
[C---:B------:R-:W-:Y:S01]  /*4bc0*/  FFMA R27, R19.reuse, R21, R18 ;  /* 0x00000015131b7223 */ /* 0x040fe20000000012 */
[----:B------:R-:W-:Y:S01]  /*4bd0*/  FFMA R36, R20, R33, R77 ;  /* 0x0000002114247223 */ /* 0x000fe2000000004d */
[----:B-1----:R-:W-:Y:S01]  /*4be0*/  FFMA R31, R19, R17, R26 ;  /* 0x00000011131f7223 */ /* 0x002fe2000000001a */
[----:B------:R-:W-:Y:S01]  /*4bf0*/  FFMA R69, R17, R33, R30 ;  /* 0x0000002111457223 */ /* 0x000fe2000000001e */
[----:B------:R-:W-:Y:S01]  /*4c00*/  FFMA R67, R16, R22, R67 ;  /* 0x0000001610437223 */ /* 0x000fe20000000043 */
[----:B------:R-:W-:Y:S01]  /*4c10*/  FFMA R73, R22, R17, R73 ;  /* 0x0000001116497223 */ /* 0x000fe20000000049 */
[-C--:B------:R-:W-:Y:S01]  /*4c20*/  FFMA R37, R16, R19.reuse, R37 ;  /* 0x0000001310257223 */ /* 0x080fe20000000025 */
[----:B------:R-:W-:Y:S01]  /*4c30*/  FFMA R26, R20, R19, R39 ;  /* 0x00000013141a7223 */ /* 0x000fe20000000027 */
[----:B------:R-:W-:Y:S01]  /*4c40*/  FFMA R63, R16, R33, R63 ;  /* 0x00000021103f7223 */ /* 0x000fe2000000003f */
[----:B------:R-:W-:Y:S01]  /*4c50*/  FFMA R39, R33, R21, R32 ;  /* 0x0000001521277223 */ /* 0x000fe20000000020 */
[----:B--2---:R-:W-:-:S02]  /*4c60*/  FFMA R33, R38, R23, R67 ;  /* 0x0000001726217223 */ /* 0x004fc40000000043 */
[----:B------:R-:W-:Y:S01]  /*4c70*/  FFMA R63, R38, R34, R63 ;  /* 0x00000022263f7223 */ /* 0x000fe2000000003f */
[----:B0-----:R-:W-:Y:S01]  /*4c80*/  FFMA R30, R16, R12, R75 ;  /* 0x0000000c101e7223 */ /* 0x001fe2000000004b */
[C---:B------:R-:W-:Y:S01]  /*4c90*/  FFMA R65, R12.reuse, R17, R65 ;  /* 0x000000110c417223 */ /* 0x040fe20000000041 */
[C---:B------:R-:W-:Y:S01]  /*4ca0*/  FFMA R66, R12.reuse, R20, R25 ;  /* 0x000000140c427223 */ /* 0x040fe20000000019 */
[----:B------:R-:W0:Y:S01]  /*4cb0*/  LDS.128 R16, [R60+0x310] ;  /* 0x000310003c107984 */ /* 0x000e220000000c00 */
[----:B------:R-:W-:Y:S01]  /*4cc0*/  FFMA R75, R12, R21, R62 ;  /* 0x000000150c4b7223 */ /* 0x000fe2000000003e */
[----:B------:R-:W-:Y:S01]  /*4cd0*/  FFMA R67, R38, R13, R30 ;  /* 0x0000000d26437223 */ /* 0x000fe2000000001e */
[C---:B0-----:R-:W-:Y:S01]  /*4ce0*/  FFMA R32, R16.reuse, R23, R73 ;  /* 0x0000001710207223 */ /* 0x041fe20000000049 */
[C---:B------:R-:W-:Y:S01]  /*4cf0*/  FFMA R25, R23.reuse, R17, R64 ;  /* 0x0000001117197223 */ /* 0x040fe20000000040 */
[-C--:B------:R-:W-:Y:S01]  /*4d00*/  FFMA R12, R23, R18.reuse, R71 ;  /* 0x00000012170c7223 */ /* 0x080fe20000000047 */
[C---:B------:R-:W-:Y:S01]  /*4d10*/  FFMA R30, R16.reuse, R13, R65 ;  /* 0x0000000d101e7223 */ /* 0x040fe20000000041 */
[----:B------:R-:W0:Y:S01]  /*4d20*/  LDS.128 R20, [R61+0x50] ;  /* 0x000050003d147984 */ /* 0x000e220000000c00 */
[CC--:B------:R-:W-:Y:S01]  /*4d30*/  FFMA R65, R13.reuse, R17.reuse, R66 ;  /* 0x000000110d417223 */ /* 0x0c0fe20000000042 */
[----:B------:R-:W-:Y:S01]  /*4d40*/  FFMA R66, R13, R18, R75 ;  /* 0x000000120d427223 */ /* 0x000fe2000000004b */
[-C--:B------:R-:W-:Y:S01]  /*4d50*/  FFMA R64, R16, R34.reuse, R69 ;  /* 0x0000002210407223 */ /* 0x080fe20000000045 */
[----:B------:R-:W-:Y:S01]  /*4d60*/  FFMA R13, R17, R34, R36 ;  /* 0x00000022110d7223 */ /* 0x000fe20000000024 */
[----:B------:R-:W-:Y:S01]  /*4d70*/  FFMA R34, R34, R18, R39 ;  /* 0x0000001222227223 */ /* 0x000fe20000000027 */
[----:B0-----:R-:W-:Y:S01]  /*4d80*/  FFMA R19, R38, R20, R37 ;  /* 0x0000001426137223 */ /* 0x001fe20000000025 */
[C---:B------:R-:W-:Y:S01]  /*4d90*/  FFMA R16, R20.reuse, R16, R31 ;  /* 0x0000001014107223 */ /* 0x040fe2000000001f */
[----:B------:R-:W0:Y:S01]  /*4da0*/  LDS.128 R36, [R60+0x410] ;  /* 0x000410003c247984 */ /* 0x000e220000000c00 */
[C---:B------:R-:W-:Y:S01]  /*4db0*/  FFMA R17, R20.reuse, R17, R26 ;  /* 0x0000001114117223 */ /* 0x040fe2000000001a */
[----:B------:R-:W-:Y:S01]  /*4dc0*/  FFMA R18, R20, R18, R27 ;  /* 0x0000001214127223 */ /* 0x000fe2000000001b */
[----:B0-----:R-:W-:Y:S01]  /*4dd0*/  FFMA R20, R36, R21, R19 ;  /* 0x0000001524147223 */ /* 0x001fe20000000013 */
[C---:B------:R-:W-:Y:S01]  /*4de0*/  FFMA R27, R21.reuse, R37, R16 ;  /* 0x00000025151b7223 */ /* 0x040fe20000000010 */
[C---:B------:R-:W-:Y:S01]  /*4df0*/  FFMA R26, R21.reuse, R38, R17 ;  /* 0x00000026151a7223 */ /* 0x040fe20000000011 */
[-C--:B------:R-:W-:Y:S01]  /*4e00*/  FFMA R31, R21, R39.reuse, R18 ;  /* 0x00000027151f7223 */ /* 0x080fe20000000012 */
[C---:B------:R-:W-:Y:S01]  /*4e10*/  FFMA R21, R37.reuse, R14, R30 ;  /* 0x0000000e25157223 */ /* 0x040fe2000000001e */
[----:B------:R-:W0:Y:S01]  /*4e20*/  LDS.128 R16, [R61+0x10] ;  /* 0x000010003d107984 */ /* 0x000e220000000c00 */
[----:B------:R-:W-:Y:S01]  /*4e30*/  FFMA R30, R14, R38, R65 ;  /* 0x000000260e1e7223 */ /* 0x000fe20000000041 */
[----:B------:R-:W-:Y:S01]  /*4e40*/  FFMA R62, R36, R14, R67 ;  /* 0x0000000e243e7223 */ /* 0x000fe20000000043 */
[----:B------:R-:W-:Y:S01]  /*4e50*/  FFMA R65, R14, R39, R66 ;  /* 0x000000270e417223 */ /* 0x000fe20000000042 */
[-C--:B------:R-:W-:Y:S01]  /*4e60*/  FFMA R66, R36, R35.reuse, R63 ;  /* 0x0000002324427223 */ /* 0x080fe2000000003f */
[-C--:B------:R-:W-:Y:S01]  /*4e70*/  FFMA R14, R38, R35.reuse, R13 ;  /* 0x00000023260e7223 */ /* 0x080fe2000000000d */
[----:B------:R-:W-:Y:S01]  /*4e80*/  FFMA R63, R37, R35, R64 ;  /* 0x00000023253f7223 */ /* 0x000fe20000000040 */
[----:B------:R-:W-:Y:S01]  /*4e90*/  FFMA R13, R35, R39, R34 ;  /* 0x00000027230d7223 */ /* 0x000fe20000000022 */
[----:B------:R-:W-:Y:S01]  /*4ea0*/  LDS R64, [R60+0x520] ;  /* 0x000520003c407984 */ /* 0x000fe20000000800 */
[C---:B0-----:R-:W-:Y:S01]  /*4eb0*/  FFMA R36, R16.reuse, R36, R33 ;  /* 0x0000002410247223 */ /* 0x041fe20000000021 */
[C---:B------:R-:W-:Y:S01]  /*4ec0*/  FFMA R68, R16.reuse, R37, R32 ;  /* 0x0000002510447223 */ /* 0x040fe20000000020 */
[C---:B------:R-:W-:Y:S01]  /*4ed0*/  FFMA R38, R16.reuse, R38, R25 ;  /* 0x0000002610267223 */ /* 0x040fe20000000019 */
[----:B------:R-:W0:Y:S01]  /*4ee0*/  LDS.128 R32, [R60+0x510] ;  /* 0x000510003c207984 */ /* 0x000e220000000c00 */
[----:B------:R-:W-:Y:S01]  /*4ef0*/  FFMA R39, R16, R39, R12 ;  /* 0x0000002710277223 */ /* 0x000fe2000000000c */
[----:B0-----:R-:W-:Y:S01]  /*4f00*/  FFMA R69, R17, R34, R68 ;  /* 0x0000002211457223 */ /* 0x001fe20000000044 */
[----:B------:R-:W-:Y:S01]  /*4f10*/  FFMA R12, R33, R17, R36 ;  /* 0x00000011210c7223 */ /* 0x000fe20000000024 */
[----:B------:R-:W-:Y:S01]  /*4f20*/  FFMA R67, R17, R35, R38 ;  /* 0x0000002311437223 */ /* 0x000fe20000000026 */
[----:B------:R-:W-:Y:S01]  /*4f30*/  FFMA R68, R64, R17, R39 ;  /* 0x0000001140447223 */ /* 0x000fe20000000027 */
[C---:B------:R-:W-:Y:S01]  /*4f40*/  FFMA R25, R33.reuse, R22, R20 ;  /* 0x0000001621197223 */ /* 0x040fe20000000014 */
[----:B------:R-:W0:Y:S01]  /*4f50*/  LDS.128 R36, [R61+0xe0] ;  /* 0x0000e0003d247984 */ /* 0x000e220000000c00 */
[----:B------:R-:W-:Y:S01]  /*4f60*/  FFMA R70, R34, R15, R21 ;  /* 0x0000000f22467223 */ /* 0x000fe20000000015 */
[C---:B------:R-:W-:Y:S01]  /*4f70*/  FFMA R32, R22.reuse, R34, R27 ;  /* 0x0000002216207223 */ /* 0x040fe2000000001b */
[----:B------:R-:W-:Y:S01]  /*4f80*/  FFMA R27, R22, R35, R26 ;  /* 0x00000023161b7223 */ /* 0x000fe2000000001a */
[----:B------:R-:W1:Y:S01]  /*4f90*/  LDS.64 R20, [R60+0x618] ;  /* 0x000618003c147984 */ /* 0x000e620000000a00 */
[C---:B------:R-:W-:Y:S01]  /*4fa0*/  FFMA R22, R64.reuse, R22, R31 ;  /* 0x0000001640167223 */ /* 0x040fe2000000001f */
[----:B------:R-:W-:Y:S01]  /*4fb0*/  FFMA R62, R33, R15, R62 ;  /* 0x0000000f213e7223 */ /* 0x000fe2000000003e */
[----:B------:R-:W-:Y:S01]  /*4fc0*/  FFMA R31, R15, R35, R30 ;  /* 0x000000230f1f7223 */ /* 0x000fe2000000001e */
[----:B------:R-:W2:Y:S01]  /*4fd0*/  LDS.64 R16, [R60+0x620] ;  /* 0x000620003c107984 */ /* 0x000ea20000000a00 */
[----:B------:R-:W-:Y:S01]  /*4fe0*/  FFMA R26, R64, R15, R65 ;  /* 0x0000000f401a7223 */ /* 0x000fe20000000041 */
[----:B0-----:R-:W-:Y:S01]  /*4ff0*/  FFMA R33, R33, R36, R66 ;  /* 0x0000002421217223 */ /* 0x001fe20000000042 */
[C---:B------:R-:W-:Y:S01]  /*5000*/  FFMA R34, R36.reuse, R34, R63 ;  /* 0x0000002224227223 */ /* 0x040fe2000000003f */
[C---:B------:R-:W-:Y:S01]  /*5010*/  FFMA R35, R36.reuse, R35, R14 ;  /* 0x0000002324237223 */ /* 0x040fe2000000000e */
[----:B------:R-:W-:Y:S01]  /*5020*/  FFMA R66, R36, R64, R13 ;  /* 0x0000004024427223 */ /* 0x000fe2000000000d */
[-C--:B-1----:R-:W-:Y:S01]  /*5030*/  FFMA R36, R20, R18.reuse, R12 ;  /* 0x0000001214247223 */ /* 0x082fe2000000000c */
[----:B------:R-:W-:Y:S01]  /*5040*/  FFMA R69, R18, R21, R69 ;  /* 0x0000001512457223 */ /* 0x000fe20000000045 */
[----:B------:R-:W0:Y:S01]  /*5050*/  LDS.128 R12, [R61+0xa0] ;  /* 0x0000a0003d0c7984 */ /* 0x000e220000000c00 */
[----:B------:R-:W-:Y:S01]  /*5060*/  FFMA R71, R21, R37, R34 ;  /* 0x0000002515477223 */ /* 0x000fe20000000022 */
[----:B--2---:R-:W-:Y:S01]  /*5070*/  FFMA R64, R16, R18, R67 ;  /* 0x0000001210407223 */ /* 0x004fe20000000043 */
[----:B------:R-:W-:Y:S01]  /*5080*/  FFMA R67, R18, R17, R68 ;  /* 0x0000001112437223 */ /* 0x000fe20000000044 */
[----:B------:R-:W-:Y:S01]  /*5090*/  FFMA R30, R16, R23, R27 ;  /* 0x00000017101e7223 */ /* 0x000fe2000000001b */
[-C--:B------:R-:W-:Y:S01]  /*50a0*/  FFMA R27, R20, R37.reuse, R33 ;  /* 0x00000025141b7223 */ /* 0x080fe20000000021 */
[----:B------:R-:W-:Y:S01]  /*50b0*/  FFMA R18, R16, R37, R35 ;  /* 0x0000002510127223 */ /* 0x000fe20000000023 */
[----:B------:R-:W-:Y:S01]  /*50c0*/  FFMA R65, R23, R21, R32 ;  /* 0x0000001517417223 */ /* 0x000fe20000000020 */
[----:B------:R-:W-:Y:S01]  /*50d0*/  FFMA R37, R37, R17, R66 ;  /* 0x0000001125257223 */ /* 0x000fe20000000042 */
[----:B------:R-:W1:Y:S01]  /*50e0*/  LDS.128 R32, [R60+0x720] ;  /* 0x000720003c207984 */ /* 0x000e620000000c00 */
[----:B------:R-:W-:Y:S01]  /*50f0*/  FFMA R63, R20, R23, R25 ;  /* 0x00000017143f7223 */ /* 0x000fe20000000019 */
[----:B------:R-:W-:Y:S01]  /*5100*/  FFMA R25, R23, R17, R22 ;  /* 0x0000001117197223 */ /* 0x000fe20000000016 */
[----:B0-----:R-:W-:Y:S01]  /*5110*/  FFMA R66, R12, R16, R31 ;  /* 0x000000100c427223 */ /* 0x001fe2000000001f */
[----:B------:R-:W-:Y:S01]  /*5120*/  FFMA R62, R20, R12, R62 ;  /* 0x0000000c143e7223 */ /* 0x000fe2000000003e */
[----:B------:R-:W0:Y:S01]  /*5130*/  LDS R16, [R60+0x71c] ;  /* 0x00071c003c107984 */ /* 0x000e220000000800 */
[C---:B------:R-:W-:Y:S01]  /*5140*/  FFMA R75, R12.reuse, R21, R70 ;  /* 0x000000150c4b7223 */ /* 0x040fe20000000046 */
[----:B------:R-:W-:-:S02]  /*5150*/  FFMA R17, R12, R17, R26 ;  /* 0x000000110c117223 */ /* 0x000fc4000000001a */
[----:B------:R-:W2:Y:S01]  /*5160*/  LDS.128 R20, [R61+0x60] ;  /* 0x000060003d147984 */ /* 0x000ea20000000c00 */
[C---:B-1----:R-:W-:Y:S01]  /*5170*/  FFMA R26, R32.reuse, R19, R69 ;  /* 0x00000013201a7223 */ /* 0x042fe20000000045 */
[----:B------:R-:W-:Y:S01]  /*5180*/  FFMA R12, R19, R34, R67 ;  /* 0x00000022130c7223 */ /* 0x000fe20000000043 */
[-C--:B------:R-:W-:Y:S01]  /*5190*/  FFMA R67, R13, R33.reuse, R66 ;  /* 0x000000210d437223 */ /* 0x080fe20000000042 */
[----:B------:R-:W-:Y:S01]  /*51a0*/  FFMA R31, R19, R33, R64 ;  /* 0x00000021131f7223 */ /* 0x000fe20000000040 */
[----:B------:R-:W-:Y:S01]  /*51b0*/  FFMA R64, R32, R38, R71 ;  /* 0x0000002620407223 */ /* 0x000fe20000000047 */
[C---:B0-----:R-:W-:Y:S01]  /*51c0*/  FFMA R73, R16.reuse, R19, R36 ;  /* 0x0000001310497223 */ /* 0x041fe20000000024 */
[-C--:B------:R-:W-:Y:S01]  /*51d0*/  FFMA R69, R16, R13.reuse, R62 ;  /* 0x0000000d10457223 */ /* 0x080fe2000000003e */
[----:B------:R-:W-:Y:S01]  /*51e0*/  FFMA R36, R32, R13, R75 ;  /* 0x0000000d20247223 */ /* 0x000fe2000000004b */
[----:B------:R-:W-:Y:S01]  /*51f0*/  FFMA R62, R13, R34, R17 ;  /* 0x000000220d3e7223 */ /* 0x000fe20000000011 */
[CC--:B------:R-:W-:Y:S01]  /*5200*/  FFMA R27, R16.reuse, R38.reuse, R27 ;  /* 0x00000026101b7223 */ /* 0x0c0fe2000000001b */
[----:B------:R-:W-:Y:S01]  /*5210*/  FFMA R13, R33, R38, R18 ;  /* 0x00000026210d7223 */ /* 0x000fe20000000012 */
[----:B--2---:R-:W-:Y:S01]  /*5220*/  FFMA R63, R16, R20, R63 ;  /* 0x00000014103f7223 */ /* 0x004fe2000000003f */
[----:B------:R-:W-:Y:S01]  /*5230*/  FFMA R38, R38, R34, R37 ;  /* 0x0000002226267223 */ /* 0x000fe20000000025 */
[----:B------:R-:W0:Y:S01]  /*5240*/  LDS.128 R16, [R60+0x820] ;  /* 0x000820003c107984 */ /* 0x000e220000000c00 */
[C---:B------:R-:W-:Y:S01]  /*5250*/  FFMA R32, R20.reuse, R32, R65 ;  /* 0x0000002014207223 */ /* 0x040fe20000000041 */
[C---:B------:R-:W-:Y:S01]  /*5260*/  FFMA R33, R20.reuse, R33, R30 ;  /* 0x0000002114217223 */ /* 0x040fe2000000001e */
[----:B------:R-:W-:Y:S01]  /*5270*/  FFMA R34, R20, R34, R25 ;  /* 0x0000002214227223 */ /* 0x000fe20000000019 */
[C---:B0-----:R-:W-:Y:S01]  /*5280*/  FFMA R30, R16.reuse, R21, R63 ;  /* 0x00000015101e7223 */ /* 0x041fe2000000003f */
[C---:B------:R-:W-:Y:S01]  /*5290*/  FFMA R25, R21.reuse, R17, R32 ;  /* 0x0000001115197223 */ /* 0x040fe20000000020 */
[C---:B------:R-:W-:Y:S01]  /*52a0*/  FFMA R20, R21.reuse, R18, R33 ;  /* 0x0000001215147223 */ /* 0x040fe20000000021 */
[-C--:B------:R-:W-:Y:S01]  /*52b0*/  FFMA R21, R21, R19.reuse, R34 ;  /* 0x0000001315157223 */ /* 0x080fe20000000022 */
[-C--:B------:R-:W-:Y:S01]  /*52c0*/  FFMA R66, R16, R14.reuse, R69 ;  /* 0x0000000e10427223 */ /* 0x080fe20000000045 */
[----:B------:R-:W0:Y:S01]  /*52d0*/  LDS.128 R32, [R61+0x20] ;  /* 0x000020003d207984 */ /* 0x000e220000000c00 */
[C---:B------:R-:W-:Y:S01]  /*52e0*/  FFMA R63, R17.reuse, R14, R36 ;  /* 0x0000000e113f7223 */ /* 0x040fe20000000024 */
[C---:B------:R-:W-:Y:S01]  /*52f0*/  FFMA R68, R14.reuse, R18, R67 ;  /* 0x000000120e447223 */ /* 0x040fe20000000043 */
[----:B------:R-:W-:Y:S01]  /*5300*/  FFMA R62, R14, R19, R62 ;  /* 0x000000130e3e7223 */ /* 0x000fe2000000003e */
[-C--:B------:R-:W-:Y:S01]  /*5310*/  FFMA R70, R16, R39.reuse, R27 ;  /* 0x0000002710467223 */ /* 0x080fe2000000001b */
[-C--:B------:R-:W-:Y:S01]  /*5320*/  FFMA R14, R18, R39.reuse, R13 ;  /* 0x00000027120e7223 */ /* 0x080fe2000000000d */
[----:B------:R-:W-:Y:S01]  /*5330*/  FFMA R27, R17, R39, R64 ;  /* 0x00000027111b7223 */ /* 0x000fe20000000040 */
[-C--:B------:R-:W-:Y:S01]  /*5340*/  FFMA R13, R39, R19.reuse, R38 ;  /* 0x00000013270d7223 */ /* 0x080fe20000000026 */
[----:B------:R-:W1:Y:S04]  /*5350*/  LDS R64, [R60+0x930] ;  /* 0x000930003c407984 */ /* 0x000e680000000800 */
[----:B------:R-:W2:Y:S01]  /*5360*/  LDS.128 R36, [R60+0x920] ;  /* 0x000920003c247984 */ /* 0x000ea20000000c00 */
[C---:B0-----:R-:W-:Y:S01]  /*5370*/  FFMA R16, R32.reuse, R16, R73 ;  /* 0x0000001020107223 */ /* 0x041fe20000000049 */
[C---:B------:R-:W-:Y:S01]  /*5380*/  FFMA R18, R32.reuse, R18, R31 ;  /* 0x0000001220127223 */ /* 0x040fe2000000001f */
[C---:B------:R-:W-:Y:S01]  /*5390*/  FFMA R19, R32.reuse, R19, R12 ;  /* 0x0000001320137223 */ /* 0x040fe2000000000c */
[----:B------:R-:W-:-:S03]  /*53a0*/  FFMA R26, R32, R17, R26 ;  /* 0x00000011201a7223 */ /* 0x000fc6000000001a */
[C---:B-1----:R-:W-:Y:S01]  /*53b0*/  FFMA R12, R64.reuse, R33, R19 ;  /* 0x00000021400c7223 */ /* 0x042fe20000000013 */
[----:B------:R-:W-:Y:S01]  /*53c0*/  FFMA R62, R64, R15, R62 ;  /* 0x0000000f403e7223 */ /* 0x000fe2000000003e */
[----:B--2---:R-:W-:Y:S01]  /*53d0*/  FFMA R69, R37, R33, R16 ;  /* 0x0000002125457223 */ /* 0x004fe20000000010 */
[-C--:B------:R-:W-:Y:S01]  /*53e0*/  FFMA R65, R33, R39.reuse, R18 ;  /* 0x0000002721417223 */ /* 0x080fe20000000012 */
[----:B------:R-:W-:Y:S01]  /*53f0*/  FFMA R31, R37, R22, R30 ;  /* 0x00000016251f7223 */ /* 0x000fe2000000001e */
[----:B------:R-:W0:Y:S01]  /*5400*/  LDS.128 R16, [R61+0xf0] ;  /* 0x0000f0003d107984 */ /* 0x000e220000000c00 */
[CC--:B------:R-:W-:Y:S01]  /*5410*/  FFMA R30, R22.reuse, R38.reuse, R25 ;  /* 0x00000026161e7223 */ /* 0x0c0fe20000000019 */
[----:B------:R-:W-:Y:S01]  /*5420*/  FFMA R25, R22, R39, R20 ;  /* 0x0000002716197223 */ /* 0x000fe20000000014 */
[----:B------:R-:W-:Y:S01]  /*5430*/  FFMA R67, R33, R38, R26 ;  /* 0x0000002621437223 */ /* 0x000fe2000000001a */
[----:B------:R-:W-:Y:S01]  /*5440*/  FFMA R22, R64, R22, R21 ;  /* 0x0000001640167223 */ /* 0x000fe20000000015 */
[----:B------:R-:W-:Y:S01]  /*5450*/  FFMA R63, R38, R15, R63 ;  /* 0x0000000f263f7223 */ /* 0x000fe2000000003f */
[----:B------:R-:W1:Y:S01]  /*5460*/  LDS.64 R20, [R60+0xa28] ;  /* 0x000a28003c147984 */ /* 0x000e620000000a00 */
[----:B------:R-:W-:Y:S01]  /*5470*/  FFMA R33, R15, R39, R68 ;  /* 0x000000270f217223 */ /* 0x000fe20000000044 */
[C---:B------:R-:W-:Y:S01]  /*5480*/  FFMA R71, R37.reuse, R15, R66 ;  /* 0x0000000f25477223 */ /* 0x040fe20000000042 */
[C---:B0-----:R-:W-:Y:S01]  /*5490*/  FFMA R38, R16.reuse, R38, R27 ;  /* 0x0000002610267223 */ /* 0x041fe2000000001b */
[C---:B------:R-:W-:Y:S01]  /*54a0*/  FFMA R39, R16.reuse, R39, R14 ;  /* 0x0000002710277223 */ /* 0x040fe2000000000e */
[----:B------:R-:W0:Y:S01]  /*54b0*/  LDS.64 R26, [R60+0xa30] ;  /* 0x000a30003c1a7984 */ /* 0x000e220000000a00 */
[----:B------:R-:W-:Y:S01]  /*54c0*/  FFMA R64, R16, R64, R13 ;  /* 0x0000004010407223 */ /* 0x000fe2000000000d */
[----:B------:R-:W-:Y:S01]  /*54d0*/  FFMA R37, R37, R16, R70 ;  /* 0x0000001025257223 */ /* 0x000fe20000000046 */
[----:B-1----:R-:W-:Y:S01]  /*54e0*/  FFMA R32, R20, R34, R69 ;  /* 0x0000002214207223 */ /* 0x002fe20000000045 */
[----:B------:R-:W-:-:S02]  /*54f0*/  FFMA R73, R21, R17, R38 ;  /* 0x0000001115497223 */ /* 0x000fc40000000026 */
[----:B------:R-:W-:Y:S01]  /*5500*/  FFMA R37, R20, R17, R37 ;  /* 0x0000001114257223 */ /* 0x000fe20000000025 */
[----:B------:R-:W-:Y:S01]  /*5510*/  FFMA R67, R34, R21, R67 ;  /* 0x0000001522437223 */ /* 0x000fe20000000043 */
[----:B------:R-:W-:Y:S01]  /*5520*/  FFMA R31, R20, R23, R31 ;  /* 0x00000017141f7223 */ /* 0x000fe2000000001f */
[----:B------:R-:W-:Y:S01]  /*5530*/  LDS R38, [R60+0xb2c] ;  /* 0x000b2c003c267984 */ /* 0x000fe20000000800 */
[----:B0-----:R-:W-:Y:S01]  /*5540*/  FFMA R69, R34, R27, R12 ;  /* 0x0000001b22457223 */ /* 0x001fe2000000000c */
[C---:B------:R-:W-:Y:S02]  /*5550*/  FFMA R36, R26.reuse, R34, R65 ;  /* 0x000000221a247223 */ /* 0x040fe40000000041 */
[----:B------:R-:W0:Y:S01]  /*5560*/  LDS.128 R12, [R61+0xb0] ;  /* 0x0000b0003d0c7984 */ /* 0x000e220000000c00 */
[----:B------:R-:W-:Y:S01]  /*5570*/  FFMA R65, R23, R21, R30 ;  /* 0x0000001517417223 */ /* 0x000fe2000000001e */
[C---:B------:R-:W-:Y:S01]  /*5580*/  FFMA R30, R26.reuse, R17, R39 ;  /* 0x000000111a1e7223 */ /* 0x040fe20000000027 */
[----:B------:R-:W-:Y:S01]  /*5590*/  FFMA R16, R26, R23, R25 ;  /* 0x000000171a107223 */ /* 0x000fe20000000019 */
[-C--:B------:R-:W-:Y:S01]  /*55a0*/  FFMA R17, R17, R27.reuse, R64 ;  /* 0x0000001b11117223 */ /* 0x080fe20000000040 */
[----:B------:R-:W-:Y:S01]  /*55b0*/  FFMA R25, R23, R27, R22 ;  /* 0x0000001b17197223 */ /* 0x000fe20000000016 */
[----:B0-----:R-:W-:Y:S01]  /*55c0*/  FFMA R64, R20, R12, R71 ;  /* 0x0000000c14407223 */ /* 0x001fe20000000047 */
[C---:B------:R-:W-:Y:S01]  /*55d0*/  FFMA R63, R12.reuse, R21, R63 ;  /* 0x000000150c3f7223 */ /* 0x040fe2000000003f */
[C---:B------:R-:W-:Y:S01]  /*55e0*/  FFMA R66, R12.reuse, R26, R33 ;  /* 0x0000001a0c427223 */ /* 0x040fe20000000021 */
[----:B------:R-:W0:Y:S01]  /*55f0*/  LDS.128 R20, [R60+0xb30] ;  /* 0x000b30003c147984 */ /* 0x000e220000000c00 */
[----:B------:R-:W-:Y:S01]  /*5600*/  FFMA R39, R12, R27, R62 ;  /* 0x0000001b0c277223 */ /* 0x000fe2000000003e */
[CC--:B0-----:R-:W-:Y:S01]  /*5610*/  FFMA R12, R35.reuse, R22.reuse, R69 ;  /* 0x00000016230c7223 */ /* 0x0c1fe20000000045 */
[----:B------:R-:W-:Y:S01]  /*5620*/  FFMA R26, R20, R35, R67 ;  /* 0x00000023141a7223 */ /* 0x000fe20000000043 */
[----:B------:R-:W-:Y:S01]  /*5630*/  FFMA R27, R35, R21, R36 ;  /* 0x00000015231b7223 */ /* 0x000fe20000000024 */
[C---:B------:R-:W-:Y:S01]  /*5640*/  FFMA R69, R38.reuse, R35, R32 ;  /* 0x0000002326457223 */ /* 0x040fe20000000020 */
[-C--:B------:R-:W-:Y:S01]  /*5650*/  FFMA R67, R38, R13.reuse, R64 ;  /* 0x0000000d26437223 */ /* 0x080fe20000000040 */
[----:B------:R-:W0:Y:S01]  /*5660*/  LDS.128 R32, [R61+0x70] ;  /* 0x000070003d207984 */ /* 0x000e220000000c00 */
[----:B------:R-:W-:Y:S01]  /*5670*/  FFMA R62, R20, R13, R63 ;  /* 0x0000000d143e7223 */ /* 0x000fe2000000003f */
[CC--:B------:R-:W-:Y:S01]  /*5680*/  FFMA R63, R13.reuse, R21.reuse, R66 ;  /* 0x000000150d3f7223 */ /* 0x0c0fe20000000042 */
[----:B------:R-:W-:Y:S01]  /*5690*/  FFMA R64, R13, R22, R39 ;  /* 0x000000160d407223 */ /* 0x000fe20000000027 */
[-C--:B------:R-:W-:Y:S01]  /*56a0*/  FFMA R13, R38, R18.reuse, R37 ;  /* 0x00000012260d7223 */ /* 0x080fe20000000025 */
        /* <DEDUP_REMOVED lines=12> */
[CC--:B------:R-:W-:Y:S01]  /*5770*/  FFMA R31, R37.reuse, R14.reuse, R62 ;  /* 0x0000000e251f7223 */ /* 0x0c0fe2000000003e */
[----:B------:R-:W0:Y:S01]  /*5780*/  LDS.128 R20, [R61+0x30] ;  /* 0x000030003d147984 */ /* 0x000e220000000c00 */
[----:B------:R-:W-:Y:S01]  /*5790*/  FFMA R70, R14, R39, R64 ;  /* 0x000000270e467223 */ /* 0x000fe20000000040 */
[----:B------:R-:W-:Y:S01]  /*57a0*/  FFMA R68, R36, R14, R67 ;  /* 0x0000000e24447223 */ /* 0x000fe20000000043 */
[----:B------:R-:W-:Y:S01]  /*57b0*/  FFMA R62, R14, R38, R63 ;  /* 0x000000260e3e7223 */ /* 0x000fe2000000003f */
[-C--:B------:R-:W-:Y:S01]  /*57c0*/  FFMA R64, R36, R19.reuse, R13 ;  /* 0x0000001324407223 */ /* 0x080fe2000000000d */
[-C--:B------:R-:W-:Y:S01]  /*57d0*/  FFMA R13, R37, R19.reuse, R66 ;  /* 0x00000013250d7223 */ /* 0x080fe20000000042 */
[----:B------:R-:W-:Y:S01]  /*57e0*/  FFMA R14, R38, R19, R71 ;  /* 0x00000013260e7223 */ /* 0x000fe20000000047 */
[----:B------:R-:W-:-:S02]  /*57f0*/  FFMA R63, R19, R39, R18 ;  /* 0x00000027133f7223 */ /* 0x000fc40000000012 */
[----:B------:R-:W1:Y:S01]  /*5800*/  LDS.128 R16, [R60+0xd30] ;  /* 0x000d30003c107984 */ /* 0x000e620000000c00 */
[C---:B0-----:R-:W-:Y:S01]  /*5810*/  FFMA R72, R20.reuse, R37, R26 ;  /* 0x0000002514487223 */ /* 0x041fe2000000001a */
[C---:B------:R-:W-:Y:S02]  /*5820*/  FFMA R66, R20.reuse, R36, R69 ;  /* 0x0000002414427223 */ /* 0x040fe40000000045 */
[----:B------:R-:W0:Y:S01]  /*5830*/  LDS R26, [R60+0xd40] ;  /* 0x000d40003c1a7984 */ /* 0x000e220000000800 */
[C---:B------:R-:W-:Y:S01]  /*5840*/  FFMA R74, R20.reuse, R38, R27 ;  /* 0x00000026144a7223 */ /* 0x040fe2000000001b */
[----:B------:R-:W-:Y:S02]  /*5850*/  FFMA R69, R20, R39, R12 ;  /* 0x0000002714457223 */ /* 0x000fe4000000000c */
[----:B------:R-:W2:Y:S01]  /*5860*/  LDS.128 R36, [R61+0x100] ;  /* 0x000100003d247984 */ /* 0x000ea20000000c00 */
[----:B-1----:R-:W-:Y:S01]  /*5870*/  FFMA R67, R17, R21, R66 ;  /* 0x0000001511437223 */ /* 0x002fe20000000042 */
[CC--:B------:R-:W-:Y:S01]  /*5880*/  FFMA R65, R21.reuse, R18.reuse, R72 ;  /* 0x0000001215417223 */ /* 0x0c0fe20000000048 */
[----:B------:R-:W-:Y:S01]  /*5890*/  FFMA R27, R21, R19, R74 ;  /* 0x00000013151b7223 */ /* 0x000fe2000000004a */
[C---:B------:R-:W-:Y:S01]  /*58a0*/  FFMA R66, R34.reuse, R18, R25 ;  /* 0x0000001222427223 */ /* 0x040fe20000000019 */
[CC--:B------:R-:W-:Y:S01]  /*58b0*/  FFMA R32, R17.reuse, R34.reuse, R32 ;  /* 0x0000002211207223 */ /* 0x0c0fe20000000020 */
[----:B------:R-:W-:Y:S01]  /*58c0*/  FFMA R25, R17, R15, R68 ;  /* 0x0000000f11197223 */ /* 0x000fe20000000044 */
[----:B------:R-:W-:Y:S01]  /*58d0*/  FFMA R30, R34, R19, R30 ;  /* 0x00000013221e7223 */ /* 0x000fe2000000001e */
[----:B------:R-:W-:Y:S01]  /*58e0*/  FFMA R68, R18, R15, R31 ;  /* 0x0000000f12447223 */ /* 0x000fe2000000001f */
[----:B------:R-:W-:Y:S01]  /*58f0*/  FFMA R31, R15, R19, R62 ;  /* 0x000000130f1f7223 */ /* 0x000fe2000000003e */
[C---:B0-----:R-:W-:Y:S01]  /*5900*/  FFMA R69, R26.reuse, R21, R69 ;  /* 0x000000151a457223 */ /* 0x041fe20000000045 */
[C---:B------:R-:W-:Y:S01]  /*5910*/  FFMA R34, R26.reuse, R34, R33 ;  /* 0x000000221a227223 */ /* 0x040fe20000000021 */
[----:B------:R-:W0:Y:S01]  /*5920*/  LDS.64 R20, [R60+0xe38] ;  /* 0x000e38003c147984 */ /* 0x000e220000000a00 */
[----:B------:R-:W-:Y:S01]  /*5930*/  FFMA R33, R26, R15, R70 ;  /* 0x0000000f1a217223 */ /* 0x000fe20000000046 */
[----:B--2---:R-:W-:Y:S01]  /*5940*/  FFMA R64, R17, R36, R64 ;  /* 0x0000002411407223 */ /* 0x004fe20000000040 */
[C---:B------:R-:W-:Y:S01]  /*5950*/  FFMA R18, R36.reuse, R18, R13 ;  /* 0x0000001224127223 */ /* 0x040fe2000000000d */
[----:B------:R-:W1:Y:S01]  /*5960*/  LDS.64 R16, [R60+0xe40] ;  /* 0x000e40003c107984 */ /* 0x000e620000000a00 */
[C---:B------:R-:W-:Y:S01]  /*5970*/  FFMA R62, R36.reuse, R19, R14 ;  /* 0x00000013243e7223 */ /* 0x040fe2000000000e */
[----:B------:R-:W-:-:S02]  /*5980*/  FFMA R26, R36, R26, R63 ;  /* 0x0000001a241a7223 */ /* 0x000fc4000000003f */
[----:B------:R-:W2:Y:S04]  /*5990*/  LDS R19, [R60+0xf3c] ;  /* 0x000f3c003c137984 */ /* 0x000ea80000000800 */
[----:B------:R-:W3:Y:S01]  /*59a0*/  LDS.128 R12, [R60+0xf40] ;  /* 0x000f40003c0c7984 */ /* 0x000ee20000000c00 */
[C---:B0-----:R-:W-:Y:S01]  /*59b0*/  FFMA R36, R20.reuse, R22, R67 ;  /* 0x0000001614247223 */ /* 0x041fe20000000043 */
[----:B------:R-:W-:Y:S01]  /*59c0*/  FFMA R39, R20, R35, R32 ;  /* 0x0000002314277223 */ /* 0x000fe20000000020 */
[-C--:B------:R-:W-:Y:S01]  /*59d0*/  FFMA R67, R22, R21.reuse, R65 ;  /* 0x0000001516437223 */ /* 0x080fe20000000041 */
[-C--:B------:R-:W-:Y:S01]  /*59e0*/  FFMA R32, R20, R28.reuse, R25 ;  /* 0x0000001c14207223 */ /* 0x080fe20000000019 */
[----:B------:R-:W-:Y:S01]  /*59f0*/  FFMA R61, R35, R21, R66 ;  /* 0x00000015233d7223 */ /* 0x000fe20000000042 */
[C---:B------:R-:W-:Y:S01]  /*5a00*/  FFMA R65, R21.reuse, R28, R68 ;  /* 0x0000001c15417223 */ /* 0x040fe20000000044 */
[----:B-1----:R-:W-:Y:S01]  /*5a10*/  FFMA R71, R16, R35, R30 ;  /* 0x0000002310477223 */ /* 0x002fe2000000001e */
[-C--:B------:R-:W-:Y:S01]  /*5a20*/  FFMA R25, R20, R37.reuse, R64 ;  /* 0x0000002514197223 */ /* 0x080fe20000000040 */
[----:B------:R-:W-:Y:S01]  /*5a30*/  FFMA R21, R21, R37, R18 ;  /* 0x0000002515157223 */ /* 0x000fe20000000012 */
[-C--:B------:R-:W-:Y:S01]  /*5a40*/  FFMA R73, R22, R17.reuse, R69 ;  /* 0x0000001116497223 */ /* 0x080fe20000000045 */
[-C--:B------:R-:W-:Y:S01]  /*5a50*/  FFMA R35, R35, R17.reuse, R34 ;  /* 0x0000001123237223 */ /* 0x080fe20000000022 */
[----:B------:R-:W-:Y:S01]  /*5a60*/  FFMA R33, R28, R17, R33 ;  /* 0x000000111c217223 */ /* 0x000fe20000000021 */
[C---:B------:R-:W-:Y:S01]  /*5a70*/  FFMA R18, R16.reuse, R22, R27 ;  /* 0x0000001610127223 */ /* 0x040fe2000000001b */
[C---:B------:R-:W-:Y:S01]  /*5a80*/  FFMA R20, R16.reuse, R28, R31 ;  /* 0x0000001c10147223 */ /* 0x040fe2000000001f */
[----:B------:R-:W-:Y:S01]  /*5a90*/  FFMA R62, R16, R37, R62 ;  /* 0x00000025103e7223 */ /* 0x000fe2000000003e */
[----:B------:R-:W-:Y:S01]  /*5aa0*/  FFMA R17, R37, R17, R26 ;  /* 0x0000001125117223 */ /* 0x000fe2000000001a */
[CC--:B--2---:R-:W-:Y:S01]  /*5ab0*/  FFMA R27, R19.reuse, R23.reuse, R36 ;  /* 0x00000017131b7223 */ /* 0x0c4fe20000000024 */
[C---:B------:R-:W-:Y:S01]  /*5ac0*/  FFMA R69, R19.reuse, R38, R25 ;  /* 0x0000002613457223 */ /* 0x040fe20000000019 */
[C---:B---3--:R-:W-:Y:S01]  /*5ad0*/  FFMA R70, R12.reuse, R23, R67 ;  /* 0x000000170c467223 */ /* 0x048fe20000000043 */
[CC--:B------:R-:W-:Y:S01]  /*5ae0*/  FFMA R30, R12.reuse, R24.reuse, R61 ;  /* 0x000000180c1e7223 */ /* 0x0c0fe2000000003d */
[-C--:B------:R-:W-:Y:S01]  /*5af0*/  FFMA R65, R12, R29.reuse, R65 ;  /* 0x0000001d0c417223 */ /* 0x080fe20000000041 */
[C---:B------:R-:W-:Y:S01]  /*5b00*/  FFMA R39, R19.reuse, R24, R39 ;  /* 0x0000001813277223 */ /* 0x040fe20000000027 */
[----:B------:R-:W-:Y:S01]  /*5b10*/  FFMA R63, R19, R29, R32 ;  /* 0x0000001d133f7223 */ /* 0x000fe20000000020 */
[CC--:B------:R-:W-:Y:S01]  /*5b20*/  FFMA R25, R23.reuse, R13.reuse, R18 ;  /* 0x0000000d17197223 */ /* 0x0c0fe20000000012 */
[-C--:B------:R-:W-:Y:S01]  /*5b30*/  FFMA R26, R23, R14.reuse, R73 ;  /* 0x0000000e171a7223 */ /* 0x080fe20000000049 */
[CC--:B------:R-:W-:Y:S01]  /*5b40*/  FFMA R31, R24.reuse, R13.reuse, R71 ;  /* 0x0000000d181f7223 */ /* 0x0c0fe20000000047 */
[-C--:B------:R-:W-:Y:S01]  /*5b50*/  FFMA R28, R24, R14.reuse, R35 ;  /* 0x0000000e181c7223 */ /* 0x080fe20000000023 */
[C---:B------:R-:W-:Y:S01]  /*5b60*/  FFMA R15, R29.reuse, R13, R20 ;  /* 0x0000000d1d0f7223 */ /* 0x040fe20000000014 */
[----:B------:R-:W-:Y:S01]  /*5b70*/  FFMA R36, R29, R14, R33 ;  /* 0x0000000e1d247223 */ /* 0x000fe20000000021 */
[-C--:B------:R-:W-:Y:S01]  /*5b80*/  FFMA R12, R12, R38.reuse, R21 ;  /* 0x000000260c0c7223 */ /* 0x080fe20000000015 */
[----:B------:R-:W-:Y:S01]  /*5b90*/  FFMA R67, R13, R38, R62 ;  /* 0x000000260d437223 */ /* 0x000fe2000000003e */
[----:B------:R-:W-:Y:S01]  /*5ba0*/  FFMA R74, R38, R14, R17 ;  /* 0x0000000e264a7223 */ /* 0x000fe20000000011 */
[----:B------:R-:W-:Y:S06]  /*5bb0*/  BAR.SYNC.DEFER_BLOCKING 0x0 ;  /* 0x0000000000007b1d */ /* 0x000fec0000010000 */
[----:B------:R-:W-:Y:S05]  /*5bc0*/  @P0 BRA `(.L_x_668) ;  /* 0xffffffdc00180947 */ /* 0x000fea000383ffff */
.L_x_653:
[----:B------:R-:W0:Y:S01]  /*5bd0*/  LDCU UR8, c[0x0][0x3a4] ;  /* 0x00007480ff0877ac */ /* 0x000e220008000800 */
[----:B------:R-:W-:Y:S02]  /*5be0*/  LEA R2, R2, R59, 0x6 ;  /* 0x0000003b02027211 */ /* 0x000fe400078e30ff */
[----:B------:R-:W-:Y:S02]  /*5bf0*/  LEA R57, R10, R57, 0x6 ;  /* 0x000000390a397211 */ /* 0x000fe400078e30ff */
[----:B0-----:R-:W-:-:S13]  /*5c00*/  FSETP.NEU.AND P0, PT, RZ, UR8, PT ;  /* 0x00000008ff007c0b */ /* 0x001fda000bf0d000 */
[----:B------:R-:W-:Y:S05]  /*5c10*/  @!P0 BRA `(.L_x_669) ;  /* 0x0000016800308947 */ /* 0x000fea0003800000 */
[----:B------:R-:W0:Y:S02]  /*5c20*/  LDCU.64 UR4, c[0x0][0x398] ;  /* 0x00007300ff0477ac */ /* 0x000e240008000a00 */
[----:B0-----:R-:W-:-:S04]  /*5c30*/  UISETP.NE.U32.AND UP0, UPT, UR4, URZ, UPT ;  /* 0x000000ff0400728c */ /* 0x001fc8000bf05070 */
[----:B------:R-:W-:-:S09]  /*5c40*/  UISETP.NE.AND.EX UP0, UPT, UR5, URZ, UPT, UP0 ;  /* 0x000000ff0500728c */ /* 0x000fd2000bf05300 */
[----:B------:R-:W-:Y:S05]  /*5c50*/  BRA.U !UP0, `(.L_x_670) ;  /* 0x000000b908487547 */ /* 0x000fea000b800000 */
[----:B------:R-:W0:Y:S01]  /*5c60*/  LDC R8, c[0x0][0x3b4] ;  /* 0x0000ed00ff087b82 */ /* 0x000e220000000800 */
[----:B------:R-:W-:-:S05]  /*5c70*/  HFMA2 R3, -RZ, RZ, 0, 5.9604644775390625e-08 ;  /* 0x00000001ff037431 */ /* 0x000fca00000001ff */
[----:B0-----:R-:W-:Y:S02]  /*5c80*/  SHF.L.U32 R0, R3, R8, RZ ;  /* 0x0000000803007219 */ /* 0x001fe400000006ff */
[----:B------:R-:W-:Y:S02]  /*5c90*/  ISETP.LE.U32.AND P1, PT, R8, 0x6, PT ;  /* 0x000000060800780c */ /* 0x000fe40003f23070 */
[----:B------:R-:W-:-:S13]  /*5ca0*/  LOP3.LUT P0, RZ, R0, 0x62, RZ, 0xc0, !PT ;  /* 0x0000006200ff7812 */ /* 0x000fda000780c0ff */
[----:B------:R-:W-:Y:S05]  /*5cb0*/  @P0 BRA P1, `(.L_x_671) ;  /* 0x0000004c00c80947 */ /* 0x000fea0000800000 */
[----:B------:R-:W0:Y:S01]  /*5cc0*/  LDCU UR4, c[0x0][0x3a8] ;  /* 0x00007500ff0477ac */ /* 0x000e220008000800 */
[----:B------:R-:W1:Y:S01]  /*5cd0*/  LDC.64 R4, c[0x0][0x398] ;  /* 0x0000e600ff047b82 */ /* 0x000e620000000a00 */
[----:B------:R-:W-:Y:S01]  /*5ce0*/  BSSY.RECONVERGENT B2, `(.L_x_672) ;  /* 0x0000139000027945 */ /* 0x000fe20003800200 */
[----:B0-----:R-:W-:Y:S01]  /*5cf0*/  ISETP.GE.U32.AND P0, PT, R2, UR4, PT ;  /* 0x0000000402007c0c */ /* 0x001fe2000bf06070 */
[----:B-1----:R-:W-:-:S12]  /*5d00*/  IMAD.WIDE.U32 R4, R57, 0x4, R4 ;  /* 0x0000000439047825 */ /* 0x002fd800078e0004 */
        /* <DEDUP_REMOVED lines=8> */
[C---:B------:R-:W-:Y:S01]  /*5d90*/  ISETP.NE.AND P0, PT, R8.reuse, 0x7, PT ;  /* 0x000000070800780c */ /* 0x040fe20003f05270 */
[----:B------:R-:W3:Y:S01]  /*5da0*/  LDG.E R0, desc[UR6][R10.64] ;  /* 0x000000060a007981 */ /* 0x000ee2000c1e1900 */
[----:B------:R-:W0:Y:S11]  /*5db0*/  LDCU UR4, c[0x0][0x3a0] ;  /* 0x00007400ff0477ac */ /* 0x000e360008000800 */
[----:B--2---:R-:W2:Y:S01]  /*5dc0*/  @!P0 LDG.E.CONSTANT R6, desc[UR6][R4.64] ;  /* 0x0000000604068981 */ /* 0x004ea2000c1e9900 */
[----:B------:R-:W-:Y:S01]  /*5dd0*/  ISETP.GT.AND P1, PT, R8, 0x3, PT ;  /* 0x000000030800780c */ /* 0x000fe20003f24270 */
[----:B---3--:R-:W-:-:S04]  /*5de0*/  FMUL R0, R0, UR8 ;  /* 0x0000000800007c20 */ /* 0x008fc80008400000 */
[----:B0-----:R-:W-:-:S04]  /*5df0*/  FFMA R3, R27, UR4, R0 ;  /* 0x000000041b037c23 */ /* 0x001fc80008000000 */
[----:B--2---:R-:W-:-:S04]  /*5e00*/  @!P0 FADD R3, R3, R6 ;  /* 0x0000000603038221 */ /* 0x004fc80000000000 */
[----:B------:R-:W-:Y:S05]  /*5e10*/  @P1 BRA `(.L_x_676) ;  /* 0x00000000007c1947 */ /* 0x000fea0003800000 */
[----:B------:R-:W-:-:S04]  /*5e20*/  IADD3 R0, PT, PT, R8, -0x2, RZ ;  /* 0xfffffffe08007810 */ /* 0x000fc80007ffe0ff */
[----:B------:R-:W-:-:S04]  /*5e30*/  VIMNMX.U32 R0, PT, PT, R0, 0x2, PT ;  /* 0x0000000200007848 */ /* 0x000fc80003fe0000 */
[----:B------:R-:W-:-:S04]  /*5e40*/  SHF.L.U32 R0, R0, 0x2, RZ ;  /* 0x0000000200007819 */ /* 0x000fc800000006ff */
[----:B------:R-:W0:Y:S02]  /*5e50*/  LDC R6, c[0x2][R0+0x64] ;  /* 0x0080190000067b82 */ /* 0x000e240000000800 */
[----:B0-----:R-:W-:-:S04]  /*5e60*/  SHF.R.S32.HI R7, RZ, 0x1f, R6 ;  /* 0x0000001fff077819 */ /* 0x001fc80000011406 */
.L_x_1503:
[----:B------:R-:W-:Y:S05]  /*5e70*/  BRX R6 -0x5e80                                                           (*"BRANCH_TARGETS .L_x_1504,.L_x_1505,.L_x_677"*) ;  /* 0xffffffa006607949 */ /* 0x000fea000383ffff */
.L_x_1505:
[C---:B------:R-:W-:Y:S01]  /*5e80*/  FMUL R0, R3.reuse, R3 ;  /* 0x0000000303007220 */ /* 0x040fe20000400000 */
[----:B------:R-:W-:Y:S01]  /*5e90*/  HFMA2 R14, -RZ, RZ, 1.125, -9232 ;  /* 0x3c80f082ff0e7431 */ /* 0x000fe200000001ff */
[----:B------:R-:W-:Y:S02]  /*5ea0*/  MOV R8, 0x3f800000 ;  /* 0x3f80000000087802 */ /* 0x000fe40000000f00 */
        /* <DEDUP_REMOVED lines=20> */
[----:B------:R-:W-:Y:S01]  /*5ff0*/  FMUL R3, R3, R0 ;  /* 0x0000000003037220 */ /* 0x000fe20000400000 */
[----:B------:R-:W-:Y:S06]  /*6000*/  BRA `(.L_x_677) ;  /* 0x0000000000887947 */ /* 0x000fec0003800000 */
.L_x_676:
[----:B------:R-:W-:-:S04]  /*6010*/  MOV R7, 0xfffffffb ;  /* 0xfffffffb00077802 */ /* 0x000fc80000000f00 */
[----:B------:R-:W-:-:S04]  /*6020*/  VIADDMNMX.U32 R0, R8, R7, 0x3, PT ;  /* 0x0000000308007446 */ /* 0x000fc80003800007 */
[----:B------:R-:W-:-:S04]  /*6030*/  SHF.L.U32 R0, R0, 0x2, RZ ;  /* 0x0000000200007819 */ /* 0x000fc800000006ff */
[----:B------:R-:W0:Y:S02]  /*6040*/  LDC R6, c[0x2][R0+0x70] ;  /* 0x00801c0000067b82 */ /* 0x000e240000000800 */
[----:B0-----:R-:W-:-:S04]  /*6050*/  SHF.R.S32.HI R7, RZ, 0x1f, R6 ;  /* 0x0000001fff077819 */ /* 0x001fc80000011406 */
.L_x_1507:
[----:B------:R-:W-:Y:S05]  /*6060*/  BRX R6 -0x6070                                                           (*"BRANCH_TARGETS .L_x_1504,.L_x_1509,.L_x_1510"*) ;  /* 0xffffff9c06e47949 */ /* 0x000fea000383ffff */
.L_x_1509:
[----:B------:R-:W-:-:S13]  /*6070*/  ISETP.NE.AND P0, PT, R8, 0x4, PT ;  /* 0x000000040800780c */ /* 0x000fda0003f05270 */
[----:B------:R-:W-:Y:S05]  /*6080*/  @P0 BRA `(.L_x_677) ;  /* 0x0000000000680947 */ /* 0x000fea0003800000 */
.L_x_1510:
        /* <DEDUP_REMOVED lines=21> */
[----:B------:R-:W-:Y:S05]  /*61e0*/  CALL.REL.NOINC `($__internal_2_$__cuda_sm3x_div_rn_noftz_f32_slowpath) ;  /* 0x0000028000607944 */ /* 0x000fea0003c00000 */
.L_x_679:
[----:B------:R-:W-:Y:S05]  /*61f0*/  BSYNC.RECONVERGENT B4 ;  /* 0x0000000000047941 */ /* 0x000fea0003800200 */
.L_x_678:
[----:B------:R-:W-:Y:S01]  /*6200*/  MOV R3, R0 ;  /* 0x0000000000037202 */ /* 0x000fe20000000f00 */
[----:B------:R-:W-:Y:S06]  /*6210*/  BRA `(.L_x_677) ;  /* 0x0000000000047947 */ /* 0x000fec0003800000 */
.L_x_1504:
[----:B------:R-:W-:-:S07]  /*6220*/  FMNMX R3, RZ, R3, !PT ;  /* 0x00000003ff037209 */ /* 0x000fce0007800000 */
.L_x_677:
[----:B------:R0:W-:Y:S02]  /*6230*/  STG.E desc[UR6][R10.64], R3 ;  /* 0x000000030a007986 */ /* 0x0001e4000c101906 */
.L_x_675:
[----:B------:R-:W-:Y:S05]  /*6240*/  BSYNC.RECONVERGENT B3 ;  /* 0x0000000000037941 */ /* 0x000fea0003800200 */
.L_x_674:
[----:B------:R-:W1:Y:S01]  /*6250*/  LDCU UR4, c[0x0][0x3ac] ;  /* 0x00007580ff0477ac */ /* 0x000e620008000800 */
[----:B------:R-:W-:Y:S01]  /*6260*/  IADD3 R0, PT, PT, R57, 0x1, RZ ;  /* 0x0000000139007810 */ /* 0x000fe20007ffe0ff */
[----:B------:R-:W-:Y:S03]  /*6270*/  BSSY.RECONVERGENT B3, `(.L_x_680) ;  /* 0x0000049000037945 */ /* 0x000fe60003800200 */
[----:B-1----:R-:W-:-:S13]  /*6280*/  ISETP.GE.U32.AND P0, PT, R0, UR4, PT ;  /* 0x0000000400007c0c */ /* 0x002fda000bf06070 */
[----:B------:R-:W-:Y:S05]  /*6290*/  @P0 BRA `(.L_x_681) ;  /* 0x0000000400180947 */ /* 0x000fea0003800000 */
[----:B------:R-:W1:Y:S01]  /*62a0*/  LDC R7, c[0x0][0x3b4] ;  /* 0x0000ed00ff077b82 */ /* 0x000e620000000800 */
[----:B------:R-:W0:Y:S01]  /*62b0*/  LDG.E R0, desc[UR6][R10.64+0x4] ;  /* 0x000004060a007981 */ /* 0x000e22000c1e1900 */
[----:B------:R-:W0:Y:S01]  /*62c0*/  LDCU.64 UR4, c[0x0][0x3a0] ;  /* 0x00007400ff0477ac */ /* 0x000e220008000a00 */
[----:B-1----:R-:W-:-:S13]  /*62d0*/  ISETP.NE.AND P1, PT, R7, 0x7, PT ;  /* 0x000000070700780c */ /* 0x002fda0003f25270 */
[----:B--2---:R-:W2:Y:S01]  /*62e0*/  @!P1 LDG.E.CONSTANT R6, desc[UR6][R4.64+0x4] ;  /* 0x0000040604069981 */ /* 0x004ea2000c1e9900 */
[----:B------:R-:W-:Y:S01]  /*62f0*/  ISETP.GT.U32.AND P0, PT, R7, 0x7, PT ;  /* 0x000000070700780c */ /* 0x000fe20003f04070 */
[----:B0-----:R-:W-:-:S04]  /*6300*/  FMUL R3, R0, UR5 ;  /* 0x0000000500037c20 */ /* 0x001fc80008400000 */
[----:B------:R-:W-:-:S04]  /*6310*/  FFMA R3, R70, UR4, R3 ;  /* 0x0000000446037c23 */ /* 0x000fc80008000003 */
[----:B--2---:R-:W-:-:S04]  /*6320*/  @!P1 FADD R3, R3, R6 ;  /* 0x0000000603039221 */ /* 0x004fc80000000000 */
[----:B------:R-:W-:Y:S05]  /*6330*/  @P0 BRA `(.L_x_682) ;  /* 0x0000000000ec0947 */ /* 0x000fea0003800000 */
[----:B------:R-:W-:-:S05]  /*6340*/  HFMA2 R0, -RZ, RZ, 0, 5.9604644775390625e-08 ;  /* 0x00000001ff007431 */ /* 0x000fca00000001ff */
[----:B------:R-:W-:-:S04]  /*6350*/  SHF.L.U32 R0, R0, R7, RZ ;  /* 0x0000000700007219 */ /* 0x000fc800000006ff */
[----:B------:R-:W-:-:S13]  /*6360*/  LOP3.LUT P0, RZ, R0, 0x24, RZ, 0xc0, !PT ;  /* 0x0000002400ff7812 */ /* 0x000fda000780c0ff */
[----:B------:R-:W-:Y:S05]  /*6370*/  @P0 BRA `(.L_x_683) ;  /* 0x0000000000d80947 */ /* 0x000fea0003800000 */
[----:B------:R-:W-:-:S13]  /*6380*/  LOP3.LUT P0, RZ, R0, 0x48, RZ, 0xc0, !PT ;  /* 0x0000004800ff7812 */ /* 0x000fda000780c0ff */
[----:B------:R-:W-:Y:S05]  /*6390*/  @P0 BRA `(.L_x_684) ;  /* 0x00000000006c0947 */ /* 0x000fea0003800000 */
[----:B------:R-:W-:-:S13]  /*63a0*/  LOP3.LUT P0, RZ, R0, 0x90, RZ, 0xc0, !PT ;  /* 0x0000009000ff7812 */ /* 0x000fda000780c0ff */
[----:B------:R-:W-:Y:S05]  /*63b0*/  @!P0 BRA `(.L_x_682) ;  /* 0x0000000000cc8947 */ /* 0x000fea0003800000 */
[----:B------:R-:W-:Y:S01]  /*63c0*/  HFMA2 R7, -RZ, RZ, 3.7421875, 0 ;  /* 0x437c0000ff077431 */ /* 0x000fe200000001ff */
[----:B------:R-:W-:Y:S01]  /*63d0*/  MOV R0, 0x3bbb989d ;  /* 0x3bbb989d00007802 */ /* 0x000fe20000000f00 */
[----:B------:R-:W-:Y:S04]  /*63e0*/  BSSY.RECONVERGENT B4, `(.L_x_685) ;  /* 0x0000014000047945 */ /* 0x000fe80003800200 */
        /* <DEDUP_REMOVED lines=19> */
.L_x_686:
[----:B------:R-:W-:Y:S05]  /*6520*/  BSYNC.RECONVERGENT B4 ;  /* 0x0000000000047941 */ /* 0x000fea0003800200 */
.L_x_685:
[----:B------:R-:W-:Y:S01]  /*6530*/  MOV R3, R0 ;  /* 0x0000000000037202 */ /* 0x000fe20000000f00 */
[----:B------:R-:W-:Y:S06]  /*6540*/  BRA `(.L_x_682) ;  /* 0x0000000000687947 */ /* 0x000fec0003800000 */
.L_x_684:
        /* <DEDUP_REMOVED lines=25> */
.L_x_683:
[----:B------:R-:W-:-:S07]  /*66e0*/  FMNMX R3, RZ, R3, !PT ;  /* 0x00000003ff037209 */ /* 0x000fce0007800000 */
.L_x_682:
[----:B------:R1:W-:Y:S02]  /*66f0*/  STG.E desc[UR6][R10.64+0x4], R3 ;  /* 0x000004030a007986 */ /* 0x0003e4000c101906 */
.L_x_681:
[----:B------:R-:W-:Y:S05]  /*6700*/  BSYNC.RECONVERGENT B3 ;  /* 0x0000000000037941 */ /* 0x000fea0003800200 */
.L_x_680:
[----:B------:R-:W3:Y:S01]  /*6710*/  LDCU UR4, c[0x0][0x3ac] ;  /* 0x00007580ff0477ac */ /* 0x000ee20008000800 */
[----:B------:R-:W-:Y:S01]  /*6720*/  IADD3 R0, PT, PT, R57, 0x2, RZ ;  /* 0x0000000239007810 */ /* 0x000fe20007ffe0ff */
[----:B------:R-:W-:Y:S03]  /*6730*/  BSSY.RECONVERGENT B3, `(.L_x_687) ;  /* 0x0000049000037945 */ /* 0x000fe60003800200 */
[----:B---3--:R-:W-:-:S13]  /*6740*/  ISETP.GE.U32.AND P0, PT, R0, UR4, PT ;  /* 0x0000000400007c0c */ /* 0x008fda000bf06070 */
[----:B------:R-:W-:Y:S05]  /*6750*/  @P0 BRA `(.L_x_688) ;  /* 0x0000000400180947 */ /* 0x000fea0003800000 */
[----:B------:R-:W3:Y:S01]  /*6760*/  LDC R7, c[0x0][0x3b4] ;  /* 0x0000ed00ff077b82 */ /* 0x000ee20000000800 */
[----:B------:R-:W4:Y:S01]  /*6770*/  LDG.E R0, desc[UR6][R10.64+0x8] ;  /* 0x000008060a007981 */ /* 0x000f22000c1e1900 */
[----:B------:R-:W4:Y:S01]  /*6780*/  LDCU.64 UR4, c[0x0][0x3a0] ;  /* 0x00007400ff0477ac */ /* 0x000f220008000a00 */
[----:B---3--:R-:W-:-:S13]  /*6790*/  ISETP.NE.AND P0, PT, R7, 0x7, PT ;  /* 0x000000070700780c */ /* 0x008fda0003f05270 */
[----:B--2---:R-:W2:Y:S01]  /*67a0*/  @!P0 LDG.E.CONSTANT R6, desc[UR6][R4.64+0x8] ;  /* 0x0000080604068981 */ /* 0x004ea2000c1e9900 */
[----:B------:R-:W-:Y:S01]  /*67b0*/  ISETP.GT.U32.AND P1, PT, R7, 0x7, PT ;  /* 0x000000070700780c */ /* 0x000fe20003f24070 */
[----:B----4-:R-:W-:-:S04]  /*67c0*/  FMUL R0, R0, UR5 ;  /* 0x0000000500007c20 */ /* 0x010fc80008400000 */
[----:B01----:R-:W-:-:S04]  /*67d0*/  FFMA R3, R25, UR4, R0 ;  /* 0x0000000419037c23 */ /* 0x003fc80008000000 */
        /* <DEDUP_REMOVED lines=32> */
.L_x_693:
[----:B------:R-:W-:Y:S05]  /*69e0*/  BSYNC.RECONVERGENT B4 ;  /* 0x0000000000047941 */ /* 0x000fea0003800200 */
.L_x_692:
[----:B------:R-:W-:Y:S01]  /*69f0*/  MOV R3, R0 ;  /* 0x0000000000037202 */ /* 0x000fe20000000f00 */
[----:B------:R-:W-:Y:S06]  /*6a00*/  BRA `(.L_x_689) ;  /* 0x0000000000687947 */ /* 0x000fec0003800000 */
.L_x_691:
        /* <DEDUP_REMOVED lines=25> */
.L_x_690:
[----:B------:R-:W-:-:S07]  /*6ba0*/  FMNMX R3, RZ, R3, !PT ;  /* 0x00000003ff037209 */ /* 0x000fce0007800000 */
.L_x_689:
[----:B------:R3:W-:Y:S02]  /*6bb0*/  STG.E desc[UR6][R10.64+0x8], R3 ;  /* 0x000008030a007986 */ /* 0x0007e4000c101906 */
.L_x_688:
[----:B------:R-:W-:Y:S05]  /*6bc0*/  BSYNC.RECONVERGENT B3 ;  /* 0x0000000000037941 */ /* 0x000fea0003800200 */
.L_x_687:
[----:B------:R-:W4:Y:S01]  /*6bd0*/  LDCU UR4, c[0x0][0x3ac] ;  /* 0x00007580ff0477ac */ /* 0x000f220008000800 */
[----:B------:R-:W-:-:S04]  /*6be0*/  IADD3 R0, PT, PT, R57, 0x3, RZ ;  /* 0x0000000339007810 */ /* 0x000fc80007ffe0ff */
[----:B----4-:R-:W-:-:S13]  /*6bf0*/  ISETP.GE.U32.AND P0, PT, R0, UR4, PT ;  /* 0x0000000400007c0c */ /* 0x010fda000bf06070 */
[----:B------:R-:W-:Y:S05]  /*6c00*/  @P0 BRA `(.L_x_673) ;  /* 0x0000000400180947 */ /* 0x000fea0003800000 */
[----:B------:R-:W4:Y:S01]  /*6c10*/  LDC R7, c[0x0][0x3b4] ;  /* 0x0000ed00ff077b82 */ /* 0x000f220000000800 */
[----:B------:R-:W0:Y:S01]  /*6c20*/  LDG.E R0, desc[UR6][R10.64+0xc] ;  /* 0x00000c060a007981 */ /* 0x000e22000c1e1900 */
[----:B------:R-:W0:Y:S01]  /*6c30*/  LDCU.64 UR4, c[0x0][0x3a0] ;  /* 0x00007400ff0477ac */ /* 0x000e220008000a00 */
[----:B----4-:R-:W-:-:S13]  /*6c40*/  ISETP.NE.AND P0, PT, R7, 0x7, PT ;  /* 0x000000070700780c */ /* 0x010fda0003f05270 */
[----:B--2---:R-:W2:Y:S01]  /*6c50*/  @!P0 LDG.E.CONSTANT R6, desc[UR6][R4.64+0xc] ;  /* 0x00000c0604068981 */ /* 0x004ea2000c1e9900 */
[----:B------:R-:W-:Y:S01]  /*6c60*/  ISETP.GT.U32.AND P1, PT, R7, 0x7, PT ;  /* 0x000000070700780c */ /* 0x000fe20003f24070 */
[----:B01-3--:R-:W-:-:S04]  /*6c70*/  FMUL R3, R0, UR5 ;  /* 0x0000000500037c20 */ /* 0x00bfc80008400000 */
        /* <DEDUP_REMOVED lines=33> */
.L_x_698:
[----:B------:R-:W-:Y:S05]  /*6e90*/  BSYNC.RECONVERGENT B3 ;  /* 0x0000000000037941 */ /* 0x000fea0003800200 */
.L_x_697:
[----:B------:R-:W-:Y:S01]  /*6ea0*/  MOV R3, R0 ;  /* 0x0000000000037202 */ /* 0x000fe20000000f00 */
[----:B------:R-:W-:Y:S06]  /*6eb0*/  BRA `(.L_x_694) ;  /* 0x0000000000687947 */ /* 0x000fec0003800000 */
.L_x_696:
        /* <DEDUP_REMOVED lines=25> */
.L_x_695:
[----:B------:R-:W-:-:S07]  /*7050*/  FMNMX R3, RZ, R3, !PT ;  /* 0x00000003ff037209 */ /* 0x000fce0007800000 */
.L_x_694:
[----:B------:R4:W-:Y:S02]  /*7060*/  STG.E desc[UR6][R10.64+0xc], R3 ;  /* 0x00000c030a007986 */ /* 0x0009e4000c101906 */
.L_x_673:
[----:B------:R-:W-:Y:S05]  /*7070*/  BSYNC.RECONVERGENT B2 ;  /* 0x0000000000027941 */ /* 0x000fea0003800200 */
.L_x_672:
[----:B------:R-:W5:Y:S01]  /*7080*/  LDCU UR4, c[0x0][0x3a8] ;  /* 0x00007500ff0477ac */ /* 0x000f620008000800 */
[----:B------:R-:W-:Y:S01]  /*7090*/  IADD3 R18, PT, PT, R2, 0x1, RZ ;  /* 0x0000000102127810 */ /* 0x000fe20007ffe0ff */
[----:B------:R-:W-:Y:S03]  /*70a0*/  BSSY.RECONVERGENT B2, `(.L_x_699) ;  /* 0x000013c000027945 */ /* 0x000fe60003800200 */
[----:B-----5:R-:W-:-:S13]  /*70b0*/  ISETP.GE.U32.AND P0, PT, R18, UR4, PT ;  /* 0x0000000412007c0c */ /* 0x020fda000bf06070 */
[----:B------:R-:W-:Y:S05]  /*70c0*/  @P0 BRA `(.L_x_700) ;  /* 0x0000001000e40947 */ /* 0x000fea0003800000 */
[----:B------:R-:W5:Y:S01]  /*70d0*/  LDC R0, c[0x0][0x3ac] ;  /* 0x0000eb00ff007b82 */ /* 0x000f620000000800 */
[----:B------:R-:W-:Y:S01]  /*70e0*/  BSSY.RECONVERGENT B3, `(.L_x_701) ;  /* 0x000004c000037945 */ /* 0x000fe20003800200 */
[----:B-----5:R-:W-:-:S13]  /*70f0*/  ISETP.GE.U32.AND P0, PT, R57, R0, PT ;  /* 0x000000003900720c */ /* 0x020fda0003f06070 */
[----:B------:R-:W-:Y:S05]  /*7100*/  @P0 BRA `(.L_x_702) ;  /* 0x0000000400240947 */ /* 0x000fea0003800000 */
[----:B01-34-:R-:W0:Y:S01]  /*7110*/  LDC.64 R10, c[0x0][0x380] ;  /* 0x0000e000ff0a7b82 */ /* 0x01be220000000a00 */
[----:B------:R-:W-:Y:S01]  /*7120*/  IMAD R3, R18, R0, R57 ;  /* 0x0000000012037224 */ /* 0x000fe200078e0239 */
[----:B------:R-:W1:Y:S06]  /*7130*/  LDCU.64 UR4, c[0x0][0x3a0] ;  /* 0x00007400ff0477ac */ /* 0x000e6c0008000a00 */
[----:B--2---:R-:W2:Y:S01]  /*7140*/  LDC R6, c[0x0][0x3b4] ;  /* 0x0000ed00ff067b82 */ /* 0x004ea20000000800 */
[----:B0-----:R-:W-:-:S05]  /*7150*/  IMAD.WIDE.U32 R10, R3, 0x4, R10 ;  /* 0x00000004030a7825 */ /* 0x001fca00078e000a */
[----:B------:R-:W1:Y:S01]  /*7160*/  LDG.E R0, desc[UR6][R10.64] ;  /* 0x000000060a007981 */ /* 0x000e62000c1e1900 */
[----:B--2---:R-:W-:-:S13]  /*7170*/  ISETP.NE.AND P0, PT, R6, 0x7, PT ;  /* 0x000000070600780c */ /* 0x004fda0003f05270 */
[----:B------:R-:W2:Y:S01]  /*7180*/  @!P0 LDG.E.CONSTANT R8, desc[UR6][R4.64] ;  /* 0x0000000604088981 */ /* 0x000ea2000c1e9900 */
[----:B------:R-:W-:Y:S01]  /*7190*/  ISETP.GT.U32.AND P1, PT, R6, 0x7, PT ;  /* 0x000000070600780c */ /* 0x000fe20003f24070 */
[----:B-1----:R-:W-:-:S04]  /*71a0*/  FMUL R0, R0, UR5 ;  /* 0x0000000500007c20 */ /* 0x002fc80008400000 */
        /* <DEDUP_REMOVED lines=33> */
.L_x_707:
[----:B------:R-:W-:Y:S05]  /*73c0*/  BSYNC.RECONVERGENT B4 ;  /* 0x0000000000047941 */ /* 0x000fea0003800200 */
.L_x_706:
[----:B------:R-:W-:Y:S01]  /*73d0*/  MOV R3, R0 ;  /* 0x0000000000037202 */ /* 0x000fe20000000f00 */
[----:B------:R-:W-:Y:S06]  /*73e0*/  BRA `(.L_x_703) ;  /* 0x0000000000687947 */ /* 0x000fec0003800000 */
.L_x_705:
        /* <DEDUP_REMOVED lines=25> */
.L_x_704:
[----:B------:R-:W-:-:S07]  /*7580*/  FMNMX R3, RZ, R3, !PT ;  /* 0x00000003ff037209 */ /* 0x000fce0007800000 */
.L_x_703:
[----:B------:R0:W-:Y:S02]  /*7590*/  STG.E desc[UR6][R10.64], R3 ;  /* 0x000000030a007986 */ /* 0x0001e4000c101906 */
.L_x_702:
[----:B------:R-:W-:Y:S05]  /*75a0*/  BSYNC.RECONVERGENT B3 ;  /* 0x0000000000037941 */ /* 0x000fea0003800200 */
.L_x_701:
[----:B------:R-:W5:Y:S01]  /*75b0*/  LDC R0, c[0x0][0x3ac] ;  /* 0x0000eb00ff007b82 */ /* 0x000f620000000800 */
[----:B01-34-:R-:W-:Y:S01]  /*75c0*/  IADD3 R3, PT, PT, R57, 0x1, RZ ;  /* 0x0000000139037810 */ /* 0x01bfe20007ffe0ff */
[----:B------:R-:W-:Y:S03]  /*75d0*/  BSSY.RECONVERGENT B3, `(.L_x_708) ;  /* 0x000004c000037945 */ /* 0x000fe60003800200 */
[----:B-----5:R-:W-:-:S13]  /*75e0*/  ISETP.GE.U32.AND P0, PT, R3, R0, PT ;  /* 0x000000000300720c */ /* 0x020fda0003f06070 */
[----:B------:R-:W-:Y:S05]  /*75f0*/  @P0 BRA `(.L_x_709) ;  /* 0x0000000400240947 */ /* 0x000fea0003800000 */
[----:B------:R-:W0:Y:S01]  /*7600*/  LDC.64 R10, c[0x0][0x380] ;  /* 0x0000e000ff0a7b82 */ /* 0x000e220000000a00 */
        /* <DEDUP_REMOVED lines=42> */
.L_x_714:
[----:B------:R-:W-:Y:S05]  /*78b0*/  BSYNC.RECONVERGENT B4 ;  /* 0x0000000000047941 */ /* 0x000fea0003800200 */
.L_x_713:
[----:B------:R-:W-:Y:S01]  /*78c0*/  MOV R3, R0 ;  /* 0x0000000000037202 */ /* 0x000fe20000000f00 */
[----:B------:R-:W-:Y:S06]  /*78d0*/  BRA `(.L_x_710) ;  /* 0x0000000000687947 */ /* 0x000fec0003800000 */
.L_x_712:
        /* <DEDUP_REMOVED lines=25> */
.L_x_711:
[----:B------:R-:W-:-:S07]  /*7a70*/  FMNMX R3, RZ, R3, !PT ;  /* 0x00000003ff037209 */ /* 0x000fce0007800000 */
.L_x_710:
[----:B------:R0:W-:Y:S02]  /*7a80*/  STG.E desc[UR6][R10.64], R3 ;  /* 0x000000030a007986 */ /* 0x0001e4000c101906 */
.L_x_709:
[----:B------:R-:W-:Y:S05]  /*7a90*/  BSYNC.RECONVERGENT B3 ;  /* 0x0000000000037941 */ /* 0x000fea0003800200 */
.L_x_708:
[----:B------:R-:W1:Y:S01]  /*7aa0*/  LDC R0, c[0x0][0x3ac] ;  /* 0x0000eb00ff007b82 */ /* 0x000e620000000800 */
[----:B0-----:R-:W-:Y:S01]  /*7ab0*/  IADD3 R3, PT, PT, R57, 0x2, RZ ;  /* 0x0000000239037810 */ /* 0x001fe20007ffe0ff */
[----:B------:R-:W-:Y:S03]  /*7ac0*/  BSSY.RECONVERGENT B3, `(.L_x_715) ;  /* 0x000004c000037945 */ /* 0x000fe60003800200 */
[----:B-1----:R-:W-:-:S13]  /*7ad0*/  ISETP.GE.U32.AND P0, PT, R3, R0, PT ;  /* 0x000000000300720c */ /* 0x002fda0003f06070 */
        /* <DEDUP_REMOVED lines=44> */
.L_x_721:
[----:B------:R-:W-:Y:S05]  /*7da0*/  BSYNC.RECONVERGENT B4 ;  /* 0x0000000000047941 */ /* 0x000fea0003800200 */
.L_x_720:
[----:B------:R-:W-:Y:S01]  /*7db0*/  MOV R3, R0 ;  /* 0x0000000000037202 */ /* 0x000fe20000000f00 */
[----:B------:R-:W-:Y:S06]  /*7dc0*/  BRA `(.L_x_717) ;  /* 0x0000000000687947 */ /* 0x000fec0003800000 */
.L_x_719:
        /* <DEDUP_REMOVED lines=25> */
.L_x_718:
[----:B------:R-:W-:-:S07]  /*7f60*/  FMNMX R3, RZ, R3, !PT ;  /* 0x00000003ff037209 */ /* 0x000fce0007800000 */
.L_x_717:
[----:B------:R0:W-:Y:S02]  /*7f70*/  STG.E desc[UR6][R10.64], R3 ;  /* 0x000000030a007986 */ /* 0x0001e4000c101906 */
.L_x_716:
[----:B------:R-:W-:Y:S05]  /*7f80*/  BSYNC.RECONVERGENT B3 ;  /* 0x0000000000037941 */ /* 0x000fea0003800200 */
.L_x_715:
[----:B------:R-:W1:Y:S01]  /*7f90*/  LDC R0, c[0x0][0x3ac] ;  /* 0x0000eb00ff007b82 */ /* 0x000e620000000800 */
[----:B0-----:R-:W-:-:S04]  /*7fa0*/  IADD3 R3, PT, PT, R57, 0x3, RZ ;  /* 0x0000000339037810 */ /* 0x001fc80007ffe0ff */
        /* <DEDUP_REMOVED lines=45> */
.L_x_726:
[----:B------:R-:W-:Y:S05]  /*8280*/  BSYNC.RECONVERGENT B3 ;  /* 0x0000000000037941 */ /* 0x000fea0003800200 */
.L_x_725:
[----:B------:R-:W-:Y:S01]  /*8290*/  MOV R3, R0 ;  /* 0x0000000000037202 */ /* 0x000fe20000000f00 */
[----:B------:R-:W-:Y:S06]  /*82a0*/  BRA `(.L_x_722) ;  /* 0x0000000000687947 */ /* 0x000fec0003800000 */
.L_x_724:
        /* <DEDUP_REMOVED lines=25> */
.L_x_723:
[----:B------:R-:W-:-:S07]  /*8440*/  FMNMX R3, RZ, R3, !PT ;  /* 0x00000003ff037209 */ /* 0x000fce0007800000 */
.L_x_722:
[----:B------:R0:W-:Y:S02]  /*8450*/  STG.E desc[UR6][R10.64], R3 ;  /* 0x000000030a007986 */ /* 0x0001e4000c101906 */
.L_x_700:
[----:B------:R-:W-:Y:S05]  /*8460*/  BSYNC.RECONVERGENT B2 ;  /* 0x0000000000027941 */ /* 0x000fea0003800200 */
.L_x_699:
[----:B------:R-:W5:Y:S01]  /*8470*/  LDCU UR4, c[0x0][0x3a8] ;  /* 0x00007500ff0477ac */ /* 0x000f620008000800 */
[----:B------:R-:W-:Y:S01]  /*8480*/  IADD3 R18, PT, PT, R2, 0x2, RZ ;  /* 0x0000000202127810 */ /* 0x000fe20007ffe0ff */
[----:B------:R-:W-:Y:S03]  /*8490*/  BSSY.RECONVERGENT B2, `(.L_x_727) ;  /* 0x0000136000027945 */ /* 0x000fe60003800200 */
[----:B-----5:R-:W-:-:S13]  /*84a0*/  ISETP.GE.U32.AND P0, PT, R18, UR4, PT ;  /* 0x0000000412007c0c */ /* 0x020fda000bf06070 */
[----:B------:R-:W-:Y:S05]  /*84b0*/  @P0 BRA `(.L_x_728) ;  /* 0x0000001000cc0947 */ /* 0x000fea0003800000 */
[----:B------:R-:W5:Y:S01]  /*84c0*/  LDCU UR4, c[0x0][0x3ac] ;  /* 0x00007580ff0477ac */ /* 0x000f620008000800 */
[----:B01-34-:R-:W0:Y:S01]  /*84d0*/  LDC.64 R10, c[0x0][0x380] ;  /* 0x0000e000ff0a7b82 */ /* 0x01be220000000a00 */
[----:B------:R-:W-:Y:S01]  /*84e0*/  BSSY.RECONVERGENT B3, `(.L_x_729) ;  /* 0x000004b000037945 */ /* 0x000fe20003800200 */
[----:B-----5:R-:W-:Y:S01]  /*84f0*/  ISETP.GE.U32.AND P0, PT, R57, UR4, PT ;  /* 0x0000000439007c0c */ /* 0x020fe2000bf06070 */
[----:B------:R-:W-:-:S04]  /*8500*/  IMAD R3, R18, UR4, R57 ;  /* 0x0000000412037c24 */ /* 0x000fc8000f8e0239 */
[----:B0-----:R-:W-:-:S08]  /*8510*/  IMAD.WIDE.U32 R10, R3, 0x4, R10 ;  /* 0x00000004030a7825 */ /* 0x001fd000078e000a */
[----:B------:R-:W-:Y:S05]  /*8520*/  @P0 BRA `(.L_x_730) ;  /* 0x0000000400180947 */ /* 0x000fea0003800000 */
[----:B--2---:R-:W0:Y:S01]  /*8530*/  LDC R6, c[0x0][0x3b4] ;  /* 0x0000ed00ff067b82 */ /* 0x004e220000000800 */
[----:B------:R-:W2:Y:S01]  /*8540*/  LDG.E R0, desc[UR6][R10.64] ;  /* 0x000000060a007981 */ /* 0x000ea2000c1e1900 */
[----:B------:R-:W2:Y:S01]  /*8550*/  LDCU.64 UR4, c[0x0][0x3a0] ;  /* 0x00007400ff0477ac */ /* 0x000ea20008000a00 */
[----:B0-----:R-:W-:-:S13]  /*8560*/  ISETP.NE.AND P0, PT, R6, 0x7, PT ;  /* 0x000000070600780c */ /* 0x001fda0003f05270 */
[----:B------:R-:W3:Y:S01]  /*8570*/  @!P0 LDG.E.CONSTANT R8, desc[UR6][R4.64] ;  /* 0x0000000604088981 */ /* 0x000ee2000c1e9900 */
[----:B------:R-:W-:Y:S01]  /*8580*/  ISETP.GT.U32.AND P1, PT, R6, 0x7, PT ;  /* 0x000000070600780c */ /* 0x000fe20003f24070 */
[----:B--2---:R-:W-:-:S04]  /*8590*/  FMUL R0, R0, UR5 ;  /* 0x0000000500007c20 */ /* 0x004fc80008400000 */
[----:B------:R-:W-:-:S04]  /*85a0*/  FFMA R3, R63, UR4, R0 ;  /* 0x000000043f037c23 */ /* 0x000fc80008000000 */
[----:B---3--:R-:W-:-:S04]  /*85b0*/  @!P0 FADD R3, R3, R8 ;  /* 0x0000000803038221 */ /* 0x008fc80000000000 */
        /* <DEDUP_REMOVED lines=31> */
.L_x_735:
[----:B------:R-:W-:Y:S05]  /*87b0*/  BSYNC.RECONVERGENT B4 ;  /* 0x0000000000047941 */ /* 0x000fea0003800200 */
.L_x_734:
[----:B------:R-:W-:Y:S01]  /*87c0*/  MOV R3, R0 ;  /* 0x0000000000037202 */ /* 0x000fe20000000f00 */
[----:B------:R-:W-:Y:S06]  /*87d0*/  BRA `(.L_x_731) ;  /* 0x0000000000687947 */ /* 0x000fec0003800000 */
.L_x_733:
        /* <DEDUP_REMOVED lines=25> */
.L_x_732:
[----:B------:R-:W-:-:S07]  /*8970*/  FMNMX R3, RZ, R3, !PT ;  /* 0x00000003ff037209 */ /* 0x000fce0007800000 */
.L_x_731:
[----:B------:R0:W-:Y:S02]  /*8980*/  STG.E desc[UR6][R10.64], R3 ;  /* 0x000000030a007986 */ /* 0x0001e4000c101906 */
.L_x_730:
[----:B------:R-:W-:Y:S05]  /*8990*/  BSYNC.RECONVERGENT B3 ;  /* 0x0000000000037941 */ /* 0x000fea0003800200 */
.L_x_729:
[----:B------:R-:W1:Y:S01]  /*89a0*/  LDCU UR4, c[0x0][0x3ac] ;  /* 0x00007580ff0477ac */ /* 0x000e620008000800 */
[----:B------:R-:W-:Y:S01]  /*89b0*/  IADD3 R0, PT, PT, R57, 0x1, RZ ;  /* 0x0000000139007810 */ /* 0x000fe20007ffe0ff */
[----:B------:R-:W-:Y:S03]  /*89c0*/  BSSY.RECONVERGENT B3, `(.L_x_736) ;  /* 0x0000049000037945 */ /* 0x000fe60003800200 */
[----:B-1----:R-:W-:-:S13]  /*89d0*/  ISETP.GE.U32.AND P0, PT, R0, UR4, PT ;  /* 0x0000000400007c0c */ /* 0x002fda000bf06070 */
[----:B------:R-:W-:Y:S05]  /*89e0*/  @P0 BRA `(.L_x_737) ;  /* 0x0000000400180947 */ /* 0x000fea0003800000 */
[----:B--2---:R-:W1:Y:S01]  /*89f0*/  LDC R6, c[0x0][0x3b4] ;  /* 0x0000ed00ff067b82 */ /* 0x004e620000000800 */
[----:B------:R-:W2:Y:S01]  /*8a00*/  LDG.E R0, desc[UR6][R10.64+0x4] ;  /* 0x000004060a007981 */ /* 0x000ea2000c1e1900 */
[----:B------:R-:W2:Y:S01]  /*8a10*/  LDCU.64 UR4, c[0x0][0x3a0] ;  /* 0x00007400ff0477ac */ /* 0x000ea20008000a00 */
[----:B-1----:R-:W-:-:S13]  /*8a20*/  ISETP.NE.AND P0, PT, R6, 0x7, PT ;  /* 0x000000070600780c */ /* 0x002fda0003f05270 */
[----:B------:R-:W3:Y:S01]  /*8a30*/  @!P0 LDG.E.CONSTANT R8, desc[UR6][R4.64+0x4] ;  /* 0x0000040604088981 */ /* 0x000ee2000c1e9900 */
[----:B------:R-:W-:Y:S01]  /*8a40*/  ISETP.GT.U32.AND P1, PT, R6, 0x7, PT ;  /* 0x000000070600780c */ /* 0x000fe20003f24070 */
[----:B--2---:R-:W-:-:S04]  /*8a50*/  FMUL R0, R0, UR5 ;  /* 0x0000000500007c20 */ /* 0x004fc80008400000 */
[----:B0-----:R-:W-:-:S04]  /*8a60*/  FFMA R3, R65, UR4, R0 ;  /* 0x0000000441037c23 */ /* 0x001fc80008000000 */
        /* <DEDUP_REMOVED lines=32> */
.L_x_742:
[----:B------:R-:W-:Y:S05]  /*8c70*/  BSYNC.RECONVERGENT B4 ;  /* 0x0000000000047941 */ /* 0x000fea0003800200 */
.L_x_741:
[----:B------:R-:W-:Y:S01]  /*8c80*/  MOV R3, R0 ;  /* 0x0000000000037202 */ /* 0x000fe20000000f00 */
[----:B------:R-:W-:Y:S06]  /*8c90*/  BRA `(.L_x_738) ;  /* 0x0000000000687947 */ /* 0x000fec0003800000 */
.L_x_740:
        /* <DEDUP_REMOVED lines=25> */
.L_x_739:
[----:B------:R-:W-:-:S07]  /*8e30*/  FMNMX R3, RZ, R3, !PT ;  /* 0x00000003ff037209 */ /* 0x000fce0007800000 */
.L_x_738:
[----:B------:R1:W-:Y:S02]  /*8e40*/  STG.E desc[UR6][R10.64+0x4], R3 ;  /* 0x000004030a007986 */ /* 0x0003e4000c101906 */
.L_x_737:
[----:B------:R-:W-:Y:S05]  /*8e50*/  BSYNC.RECONVERGENT B3 ;  /* 0x0000000000037941 */ /* 0x000fea0003800200 */
.L_x_736:
[----:B------:R-:W3:Y:S01]  /*8e60*/  LDCU UR4, c[0x0][0x3ac] ;  /* 0x00007580ff0477ac */ /* 0x000ee20008000800 */
[----:B01----:R-:W0:Y:S01]  /*8e70*/  LDC.64 R10, c[0x0][0x380] ;  /* 0x0000e000ff0a7b82 */ /* 0x003e220000000a00 */
[----:B------:R-:W-:Y:S01]  /*8e80*/  IADD3 R3, PT, PT, R57, 0x2, RZ ;  /* 0x0000000239037810 */ /* 0x000fe20007ffe0ff */
[----:B------:R-:W-:Y:S03]  /*8e90*/  BSSY.RECONVERGENT B3, `(.L_x_743) ;  /* 0x000004b000037945 */ /* 0x000fe60003800200 */
[----:B---3--:R-:W-:Y:S01]  /*8ea0*/  ISETP.GE.U32.AND P0, PT, R3, UR4, PT ;  /* 0x0000000403007c0c */ /* 0x008fe2000bf06070 */
        /* <DEDUP_REMOVED lines=43> */
.L_x_749:
[----:B------:R-:W-:Y:S05]  /*9160*/  BSYNC.RECONVERGENT B4 ;  /* 0x0000000000047941 */ /* 0x000fea0003800200 */
.L_x_748:
[----:B------:R-:W-:Y:S01]  /*9170*/  MOV R3, R0 ;  /* 0x0000000000037202 */ /* 0x000fe20000000f00 */
[----:B------:R-:W-:Y:S06]  /*9180*/  BRA `(.L_x_745) ;  /* 0x0000000000687947 */ /* 0x000fec0003800000 */
.L_x_747:
        /* <DEDUP_REMOVED lines=25> */
.L_x_746:
[----:B------:R-:W-:-:S07]  /*9320*/  FMNMX R3, RZ, R3, !PT ;  /* 0x00000003ff037209 */ /* 0x000fce0007800000 */
.L_x_745:
[----:B------:R0:W-:Y:S02]  /*9330*/  STG.E desc[UR6][R10.64], R3 ;  /* 0x000000030a007986 */ /* 0x0001e4000c101906 */
.L_x_744:
[----:B------:R-:W-:Y:S05]  /*9340*/  BSYNC.RECONVERGENT B3 ;  /* 0x0000000000037941 */ /* 0x000fea0003800200 */
.L_x_743:
[----:B------:R-:W1:Y:S01]  /*9350*/  LDCU UR4, c[0x0][0x3ac] ;  /* 0x00007580ff0477ac */ /* 0x000e620008000800 */
[----:B------:R-:W-:-:S04]  /*9360*/  IADD3 R0, PT, PT, R57, 0x3, RZ ;  /* 0x0000000339007810 */ /* 0x000fc80007ffe0ff */
[----:B-1----:R-:W-:-:S13]  /*9370*/  ISETP.GE.U32.AND P0, PT, R0, UR4, PT ;  /* 0x0000000400007c0c */ /* 0x002fda000bf06070 */
[----:B------:R-:W-:Y:S05]  /*9380*/  @P0 BRA `(.L_x_728) ;  /* 0x0000000400180947 */ /* 0x000fea0003800000 */
[----:B--2---:R-:W1:Y:S01]  /*9390*/  LDC R6, c[0x0][0x3b4] ;  /* 0x0000ed00ff067b82 */ /* 0x004e620000000800 */
[----:B------:R-:W0:Y:S01]  /*93a0*/  LDG.E R0, desc[UR6][R10.64+0x4] ;  /* 0x000004060a007981 */ /* 0x000e22000c1e1900 */
[----:B------:R-:W0:Y:S01]  /*93b0*/  LDCU.64 UR4, c[0x0][0x3a0] ;  /* 0x00007400ff0477ac */ /* 0x000e220008000a00 */
[----:B-1----:R-:W-:-:S13]  /*93c0*/  ISETP.NE.AND P0, PT, R6, 0x7, PT ;  /* 0x000000070600780c */ /* 0x002fda0003f05270 */
[----:B------:R-:W2:Y:S01]  /*93d0*/  @!P0 LDG.E.CONSTANT R8, desc[UR6][R4.64+0xc] ;  /* 0x00000c0604088981 */ /* 0x000ea2000c1e9900 */
        /* <DEDUP_REMOVED lines=35> */
.L_x_754:
[----:B------:R-:W-:Y:S05]  /*9610*/  BSYNC.RECONVERGENT B3 ;  /* 0x0000000000037941 */ /* 0x000fea0003800200 */
.L_x_753:
[----:B------:R-:W-:Y:S01]  /*9620*/  MOV R3, R0 ;  /* 0x0000000000037202 */ /* 0x000fe20000000f00 */
[----:B------:R-:W-:Y:S06]  /*9630*/  BRA `(.L_x_750) ;  /* 0x0000000000687947 */ /* 0x000fec0003800000 */
.L_x_752:
        /* <DEDUP_REMOVED lines=25> */
.L_x_751:
[----:B------:R-:W-:-:S07]  /*97d0*/  FMNMX R3, RZ, R3, !PT ;  /* 0x00000003ff037209 */ /* 0x000fce0007800000 */
.L_x_750:
[----:B------:R0:W-:Y:S02]  /*97e0*/  STG.E desc[UR6][R10.64+0x4], R3 ;  /* 0x000004030a007986 */ /* 0x0001e4000c101906 */
.L_x_728:
[----:B------:R-:W-:Y:S05]  /*97f0*/  BSYNC.RECONVERGENT B2 ;  /* 0x0000000000027941 */ /* 0x000fea0003800200 */
.L_x_727:
[----:B------:R-:W5:Y:S01]  /*9800*/  LDCU UR4, c[0x0][0x3a8] ;  /* 0x00007500ff0477ac */ /* 0x000f620008000800 */
[----:B------:R-:W-:-:S04]  /*9810*/  IADD3 R2, PT, PT, R2, 0x3, RZ ;  /* 0x0000000302027810 */ /* 0x000fc80007ffe0ff */
[----:B-----5:R-:W-:-:S13]  /*9820*/  ISETP.GE.U32.AND P0, PT, R2, UR4, PT ;  /* 0x0000000402007c0c */ /* 0x020fda000bf06070 */
[----:B------:R-:W-:Y:S05]  /*9830*/  @P0 EXIT ;  /* 0x000000000000094d */ /* 0x000fea0003800000 */
[----:B------:R-:W5:Y:S01]  /*9840*/  LDCU UR4, c[0x0][0x3ac] ;  /* 0x00007580ff0477ac */ /* 0x000f620008000800 */
[----:B------:R-:W-:Y:S01]  /*9850*/  BSSY.RECONVERGENT B2, `(.L_x_755) ;  /* 0x000004c000027945 */ /* 0x000fe20003800200 */
[----:B-----5:R-:W-:-:S13]  /*9860*/  ISETP.GE.U32.AND P0, PT, R57, UR4, PT ;  /* 0x0000000439007c0c */ /* 0x020fda000bf06070 */
[----:B------:R-:W-:Y:S05]  /*9870*/  @P0 BRA `(.L_x_756) ;  /* 0x0000000400240947 */ /* 0x000fea0003800000 */
[----:B01-34-:R-:W0:Y:S01]  /*9880*/  LDC.64 R10, c[0x0][0x380] ;  /* 0x0000e000ff0a7b82 */ /* 0x01be220000000a00 */
[----:B------:R-:W-:Y:S01]  /*9890*/  IMAD R3, R2, UR4, R57 ;  /* 0x0000000402037c24 */ /* 0x000fe2000f8e0239 */
        /* <DEDUP_REMOVED lines=41> */
.L_x_761:
[----:B------:R-:W-:Y:S05]  /*9b30*/  BSYNC.RECONVERGENT B3 ;  /* 0x0000000000037941 */ /* 0x000fea0003800200 */
.L_x_760:
[----:B------:R-:W-:Y:S01]  /*9b40*/  MOV R3, R0 ;  /* 0x0000000000037202 */ /* 0x000fe20000000f00 */
[----:B------:R-:W-:Y:S06]  /*9b50*/  BRA `(.L_x_757) ;  /* 0x0000000000687947 */ /* 0x000fec0003800000 */
.L_x_759:
        /* <DEDUP_REMOVED lines=25> */
.L_x_758:
[----:B------:R-:W-:-:S07]  /*9cf0*/  FMNMX R3, RZ, R3, !PT ;  /* 0x00000003ff037209 */ /* 0x000fce0007800000 */
.L_x_757:
[----:B------:R0:W-:Y:S02]  /*9d00*/  STG.E desc[UR6][R10.64], R3 ;  /* 0x000000030a007986 */ /* 0x0001e4000c101906 */
.L_x_756:
[----:B------:R-:W-:Y:S05]  /*9d10*/  BSYNC.RECONVERGENT B2 ;  /* 0x0000000000027941 */ /* 0x000fea0003800200 */
.L_x_755:
[----:B------:R-:W5:Y:S01]  /*9d20*/  LDCU UR4, c[0x0][0x3ac] ;  /* 0x00007580ff0477ac */ /* 0x000f620008000800 */
[----:B01-34-:R-:W-:Y:S01]  /*9d30*/  IADD3 R3, PT, PT, R57, 0x1, RZ ;  /* 0x0000000139037810 */ /* 0x01bfe20007ffe0ff */
[----:B------:R-:W-:Y:S03]  /*9d40*/  BSSY.RECONVERGENT B2, `(.L_x_762) ;  /* 0x000004c000027945 */ /* 0x000fe60003800200 */
[----:B-----5:R-:W-:-:S13]  /*9d50*/  ISETP.GE.U32.AND P0, PT, R3, UR4, PT ;  /* 0x0000000403007c0c */ /* 0x020fda000bf06070 */
[----:B------:R-:W-:Y:S05]  /*9d60*/  @P0 BRA `(.L_x_763) ;  /* 0x0000000400240947 */ /* 0x000fea0003800000 */
[----:B------:R-:W0:Y:S01]  /*9d70*/  LDC.64 R10, c[0x0][0x380] ;  /* 0x0000e000ff0a7b82 */ /* 0x000e220000000a00 */
        /* <DEDUP_REMOVED lines=42> */
.L_x_768:
[----:B------:R-:W-:Y:S05]  /*a020*/  BSYNC.RECONVERGENT B3 ;  /* 0x0000000000037941 */ /* 0x000fea0003800200 */
.L_x_767:
[----:B------:R-:W-:Y:S01]  /*a030*/  MOV R3, R0 ;  /* 0x0000000000037202 */ /* 0x000fe20000000f00 */
[----:B------:R-:W-:Y:S06]  /*a040*/  BRA `(.L_x_764) ;  /* 0x0000000000687947 */ /* 0x000fec0003800000 */
.L_x_766:
        /* <DEDUP_REMOVED lines=25> */
.L_x_765:
[----:B------:R-:W-:-:S07]  /*a1e0*/  FMNMX R3, RZ, R3, !PT ;  /* 0x00000003ff037209 */ /* 0x000fce0007800000 */
.L_x_764:
[----:B------:R0:W-:Y:S02]  /*a1f0*/  STG.E desc[UR6][R10.64], R3 ;  /* 0x000000030a007986 */ /* 0x0001e4000c101906 */
.L_x_763:
[----:B------:R-:W-:Y:S05]  /*a200*/  BSYNC.RECONVERGENT B2 ;  /* 0x0000000000027941 */ /* 0x000fea0003800200 */
.L_x_762:
[----:B------:R-:W1:Y:S01]  /*a210*/  LDCU UR4, c[0x0][0x3ac] ;  /* 0x00007580ff0477ac */ /* 0x000e620008000800 */
[----:B0-----:R-:W-:Y:S01]  /*a220*/  IADD3 R3, PT, PT, R57, 0x2, RZ ;  /* 0x0000000239037810 */ /* 0x001fe20007ffe0ff */
[----:B------:R-:W-:Y:S03]  /*a230*/  BSSY.RECONVERGENT B2, `(.L_x_769) ;  /* 0x000004c000027945 */ /* 0x000fe60003800200 */
[----:B-1----:R-:W-:-:S13]  /*a240*/  ISETP.GE.U32.AND P0, PT, R3, UR4, PT ;  /* 0x0000000403007c0c */ /* 0x002fda000bf06070 */
        /* <DEDUP_REMOVED lines=44> */
.L_x_775:
[----:B------:R-:W-:Y:S05]  /*a510*/  BSYNC.RECONVERGENT B3 ;  /* 0x0000000000037941 */ /* 0x000fea0003800200 */
.L_x_774:
[----:B------:R-:W-:Y:S01]  /*a520*/  MOV R3, R0 ;  /* 0x0000000000037202 */ /* 0x000fe20000000f00 */
[----:B------:R-:W-:Y:S06]  /*a530*/  BRA `(.L_x_771) ;  /* 0x0000000000687947 */ /* 0x000fec0003800000 */
.L_x_773:
        /* <DEDUP_REMOVED lines=25> */
.L_x_772:
[----:B------:R-:W-:-:S07]  /*a6d0*/  FMNMX R3, RZ, R3, !PT ;  /* 0x00000003ff037209 */ /* 0x000fce0007800000 */
.L_x_771:
[----:B------:R0:W-:Y:S02]  /*a6e0*/  STG.E desc[UR6][R10.64], R3 ;  /* 0x000000030a007986 */ /* 0x0001e4000c101906 */
.L_x_770:
[----:B------:R-:W-:Y:S05]  /*a6f0*/  BSYNC.RECONVERGENT B2 ;  /* 0x0000000000027941 */ /* 0x000fea0003800200 */
.L_x_769:
[----:B------:R-:W1:Y:S01]  /*a700*/  LDCU UR5, c[0x0][0x3ac] ;  /* 0x00007580ff0577ac */ /* 0x000e620008000800 */
[----:B0-----:R-:W-:-:S04]  /*a710*/  IADD3 R3, PT, PT, R57, 0x3, RZ ;  /* 0x0000000339037810 */ /* 0x001fc80007ffe0ff */
[----:B-1----:R-:W-:-:S13]  /*a720*/  ISETP.GE.U32.AND P0, PT, R3, UR5, PT ;  /* 0x0000000503007c0c */ /* 0x002fda000bf06070 */
[----:B------:R-:W-:Y:S05]  /*a730*/  @P0 EXIT ;  /* 0x000000000000094d */ /* 0x000fea0003800000 */
        /* <DEDUP_REMOVED lines=43> */
.L_x_780:
[----:B------:R-:W-:Y:S05]  /*a9f0*/  BSYNC.RECONVERGENT B2 ;  /* 0x0000000000027941 */ /* 0x000fea0003800200 */
.L_x_779:
[----:B------:R-:W-:Y:S01]  /*aa00*/  MOV R3, R0 ;  /* 0x0000000000037202 */ /* 0x000fe20000000f00 */
[----:B------:R-:W-:Y:S06]  /*aa10*/  BRA `(.L_x_776) ;  /* 0x0000000000687947 */ /* 0x000fec0003800000 */
.L_x_778:
        /* <DEDUP_REMOVED lines=25> */
.L_x_777:
[----:B------:R-:W-:-:S07]  /*abb0*/  FMNMX R3, RZ, R3, !PT ;  /* 0x00000003ff037209 */ /* 0x000fce0007800000 */
.L_x_776:
[----:B------:R-:W-:Y:S01]  /*abc0*/  STG.E desc[UR6][R10.64], R3 ;  /* 0x000000030a007986 */ /* 0x000fe2000c101906 */
[----:B------:R-:W-:Y:S05]  /*abd0*/  EXIT ;  /* 0x000000000000794d */ /* 0x000fea0003800000 */
.L_x_671:
[----:B------:R-:W0:Y:S01]  /*abe0*/  LDCU UR4, c[0x0][0x3a8] ;  /* 0x00007500ff0477ac */ /* 0x000e220008000800 */
[----:B------:R-:W1:Y:S01]  /*abf0*/  LDC.64 R4, c[0x0][0x398] ;  /* 0x0000e600ff047b82 */ /* 0x000e620000000a00 */
[----:B------:R-:W-:Y:S01]  /*ac00*/  BSSY.RECONVERGENT B2, `(.L_x_781) ;  /* 0x0000190000027945 */ /* 0x000fe20003800200 */
[----:B0-----:R-:W-:Y:S01]  /*ac10*/  ISETP.GE.U32.AND P0, PT, R2, UR4, PT ;  /* 0x0000000402007c0c */ /* 0x001fe2000bf06070 */
[----:B-1----:R-:W-:-:S12]  /*ac20*/  IMAD.WIDE.U32 R4, R57, 0x4, R4 ;  /* 0x0000000439047825 */ /* 0x002fd800078e0004 */
[----:B------:R-:W-:Y:S05]  /*ac30*/  @P0 BRA `(.L_x_782) ;  /* 0x0000001800300947 */ /* 0x000fea0003800000 */
[----:B------:R-:W-:-:S13]  /*ac40*/  ISETP.GT.AND P0, PT, R8, 0x3, PT ;  /* 0x000000030800780c */ /* 0x000fda0003f04270 */
[----:B------:R-:W-:Y:S05]  /*ac50*/  @P0 BRA `(.L_x_783) ;  /* 0x0000000000180947 */ /* 0x000fea0003800000 */
[----:B------:R-:W-:-:S04]  /*ac60*/  IADD3 R8, PT, PT, R8, -0x2, RZ ;  /* 0xfffffffe08087810 */ /* 0x000fc80007ffe0ff */
[----:B------:R-:W-:-:S04]  /*ac70*/  VIMNMX.U32 R8, PT, PT, R8, 0x2, PT ;  /* 0x0000000208087848 */ /* 0x000fc80003fe0000 */
[----:B------:R-:W-:-:S04]  /*ac80*/  SHF.L.U32 R8, R8, 0x2, RZ ;  /* 0x0000000208087819 */ /* 0x000fc800000006ff */
[----:B--2---:R-:W0:Y:S02]  /*ac90*/  LDC R6, c[0x2][R8+0x48] ;  /* 0x0080120008067b82 */ /* 0x004e240000000800 */
[----:B0-----:R-:W-:-:S04]  /*aca0*/  SHF.R.S32.HI R7, RZ, 0x1f, R6 ;  /* 0x0000001fff077819 */ /* 0x001fc80000011406 */
.L_x_1512:
[----:B------:R-:W-:Y:S05]  /*acb0*/  BRX R6 -0xacc0                                                           (*"BRANCH_TARGETS .L_x_1513,.L_x_1514,.L_x_1515"*) ;  /* 0xffffff5006d07949 */ /* 0x000fea000383ffff */
.L_x_783:
[----:B------:R-:W-:-:S04]  /*acc0*/  MOV R3, 0xfffffffc ;  /* 0xfffffffc00037802 */ /* 0x000fc80000000f00 */
[----:B------:R-:W-:-:S04]  /*acd0*/  VIADDMNMX.U32 R0, R8, R3, 0x3, PT ;  /* 0x0000000308007446 */ /* 0x000fc80003800003 */
[----:B------:R-:W-:-:S04]  /*ace0*/  SHF.L.U32 R0, R0, 0x2, RZ ;  /* 0x0000000200007819 */ /* 0x000fc800000006ff */
[----:B--2---:R-:W0:Y:S02]  /*acf0*/  LDC R6, c[0x2][R0+0x54] ;  /* 0x0080150000067b82 */ /* 0x004e240000000800 */
[----:B0-----:R-:W-:-:S04]  /*ad00*/  SHF.R.S32.HI R7, RZ, 0x1f, R6 ;  /* 0x0000001fff077819 */ /* 0x001fc80000011406 */
.L_x_1516:
[----:B------:R-:W-:Y:S05]  /*ad10*/  BRX R6 -0xad20                                                           (*"BRANCH_TARGETS .L_x_1517,.L_x_1513,.L_x_1514,.L_x_1515"*) ;  /* 0xffffff5006b87949 */ /* 0x000fea000383ffff */
.L_x_1515:
[----:B------:R-:W0:Y:S01]  /*ad20*/  LDC R8, c[0x0][0x3ac] ;  /* 0x0000eb00ff087b82 */ /* 0x000e220000000800 */
[----:B------:R-:W-:-:S07]  /*ad30*/  IADD3 R3, PT, PT, R57, 0x1, RZ ;  /* 0x0000000139037810 */ /* 0x000fce0007ffe0ff */
[----:B------:R-:W1:Y:S01]  /*ad40*/  LDC.64 R6, c[0x0][0x380] ;  /* 0x0000e000ff067b82 */ /* 0x000e620000000a00 */
[-C--:B0-----:R-:W-:Y:S02]  /*ad50*/  ISETP.GE.U32.AND P0, PT, R57, R8.reuse, PT ;  /* 0x000000083900720c */ /* 0x081fe40003f06070 */
[-C--:B------:R-:W-:Y:S01]  /*ad60*/  ISETP.GE.U32.AND P1, PT, R3, R8.reuse, PT ;  /* 0x000000080300720c */ /* 0x080fe20003f26070 */
[----:B------:R-:W-:-:S04]  /*ad70*/  IMAD R3, R2, R8, R57 ;  /* 0x0000000802037224 */ /* 0x000fc800078e0239 */
[----:B-1----:R-:W-:-:S06]  /*ad80*/  IMAD.WIDE.U32 R6, R3, 0x4, R6 ;  /* 0x0000000403067825 */ /* 0x002fcc00078e0006 */
[----:B------:R-:W2:Y:S01]  /*ad90*/  @!P0 LDG.E R0, desc[UR6][R6.64] ;  /* 0x0000000606008981 */ /* 0x000ea2000c1e1900 */
[----:B------:R-:W0:Y:S03]  /*ada0*/  @!P0 LDC R9, c[0x0][0x3a0] ;  /* 0x0000e800ff098b82 */ /* 0x000e260000000800 */
[----:B------:R-:W3:Y:S04]  /*adb0*/  @!P1 LDG.E R3, desc[UR6][R6.64+0x4] ;  /* 0x0000040606039981 */ /* 0x000ee8000c1e1900 */
[----:B------:R-:W4:Y:S01]  /*adc0*/  @!P0 LDG.E.CONSTANT R11, desc[UR6][R4.64] ;  /* 0x00000006040b8981 */ /* 0x000f22000c1e9900 */
[----:B------:R-:W1:Y:S03]  /*add0*/  @!P1 LDC R10, c[0x0][0x3a0] ;  /* 0x0000e800ff0a9b82 */ /* 0x000e660000000800 */
[----:B------:R-:W5:Y:S01]  /*ade0*/  @!P1 LDG.E.CONSTANT R13, desc[UR6][R4.64+0x4] ;  /* 0x00000406040d9981 */ /* 0x000f62000c1e9900 */
[----:B------:R-:W-:Y:S01]  /*adf0*/  BSSY.RECONVERGENT B0, `(.L_x_784) ;  /* 0x0000015000007945 */ /* 0x000fe20003800200 */
[----:B--2---:R-:W-:Y:S01]  /*ae00*/  @!P0 FMUL R0, R0, UR8 ;  /* 0x0000000800008c20 */ /* 0x004fe20008400000 */
[----:B---3--:R-:W-:-:S03]  /*ae10*/  @!P1 FMUL R3, R3, UR8 ;  /* 0x0000000803039c20 */ /* 0x008fc60008400000 */
[----:B0-----:R-:W-:Y:S01]  /*ae20*/  @!P0 FFMA R0, R27, R9, R0 ;  /* 0x000000091b008223 */ /* 0x001fe20000000000 */
[----:B-1----:R-:W-:-:S03]  /*ae30*/  @!P1 FFMA R70, R70, R10, R3 ;  /* 0x0000000a46469223 */ /* 0x002fc60000000003 */
[----:B----4-:R-:W-:Y:S01]  /*ae40*/  @!P0 FADD R3, R0, R11 ;  /* 0x0000000b00038221 */ /* 0x010fe20000000000 */
[C---:B------:R-:W-:Y:S01]  /*ae50*/  IADD3 R11, PT, PT, R57.reuse, 0x2, RZ ;  /* 0x00000002390b7810 */ /* 0x040fe20007ffe0ff */
[----:B-----5:R-:W-:Y:S01]  /*ae60*/  @!P1 FADD R9, R70, R13 ;  /* 0x0000000d46099221 */ /* 0x020fe20000000000 */
[----:B------:R-:W-:Y:S02]  /*ae70*/  IADD3 R13, PT, PT, R57, 0x3, RZ ;  /* 0x00000003390d7810 */ /* 0x000fe40007ffe0ff */
[----:B------:R0:W-:Y:S01]  /*ae80*/  @!P0 STG.E desc[UR6][R6.64], R3 ;  /* 0x0000000306008986 */ /* 0x0001e2000c101906 */
[----:B------:R-:W-:-:S03]  /*ae90*/  ISETP.GE.U32.AND P0, PT, R11, R8, PT ;  /* 0x000000080b00720c */ /* 0x000fc60003f06070 */
[----:B------:R0:W-:Y:S01]  /*aea0*/  @!P1 STG.E desc[UR6][R6.64+0x4], R9 ;  /* 0x0000040906009986 */ /* 0x0001e2000c101906 */
[----:B------:R-:W-:-:S09]  /*aeb0*/  ISETP.GE.U32.AND P1, PT, R13, R8, PT ;  /* 0x000000080d00720c */ /* 0x000fd20003f26070 */
[----:B------:R-:W-:Y:S05]  /*aec0*/  @P0 BRA `(.L_x_785) ;  /* 0x00000000001c0947 */ /* 0x000fea0003800000 */
[----:B------:R-:W2:Y:S01]  /*aed0*/  LDG.E R0, desc[UR6][R6.64+0x8] ;  /* 0x0000080606007981 */ /* 0x000ea2000c1e1900 */
[----:B------:R-:W1:Y:S03]  /*aee0*/  LDCU UR4, c[0x0][0x3a0] ;  /* 0x00007400ff0477ac */ /* 0x000e660008000800 */
[----:B0-----:R-:W3:Y:S01]  /*aef0*/  LDG.E.CONSTANT R3, desc[UR6][R4.64+0x8] ;  /* 0x0000080604037981 */ /* 0x001ee2000c1e9900 */
[----:B--2---:R-:W-:-:S04]  /*af00*/  FMUL R0, R0, UR8 ;  /* 0x0000000800007c20 */ /* 0x004fc80008400000 */
[----:B-1----:R-:W-:-:S04]  /*af10*/  FFMA R0, R25, UR4, R0 ;  /* 0x0000000419007c23 */ /* 0x002fc80008000000 */
[----:B---3--:R-:W-:-:S05]  /*af20*/  FADD R3, R0, R3 ;  /* 0x0000000300037221 */ /* 0x008fca0000000000 */
[----:B------:R1:W-:Y:S02]  /*af30*/  STG.E desc[UR6][R6.64+0x8], R3 ;  /* 0x0000080306007986 */ /* 0x0003e4000c101906 */
.L_x_785:
[----:B------:R-:W-:Y:S05]  /*af40*/  BSYNC.RECONVERGENT B0 ;  /* 0x0000000000007941 */ /* 0x000fea0003800200 */
.L_x_784:
[----:B------:R-:W-:Y:S05]  /*af50*/  @P1 BRA `(.L_x_782) ;  /* 0x0000001400681947 */ /* 0x000fea0003800000 */
[----:B------:R-:W0:Y:S01]  /*af60*/  LDG.E R0, desc[UR6][R6.64+0xc] ;  /* 0x00000c0606007981 */ /* 0x000e22000c1e1900 */
[----:B------:R-:W2:Y:S03]  /*af70*/  LDCU UR4, c[0x0][0x3a0] ;  /* 0x00007400ff0477ac */ /* 0x000ea60008000800 */
[----:B------:R-:W3:Y:S01]  /*af80*/  LDG.E.CONSTANT R8, desc[UR6][R4.64+0xc] ;  /* 0x00000c0604087981 */ /* 0x000ee2000c1e9900 */
[----:B01----:R-:W-:-:S04]  /*af90*/  FMUL R3, R0, UR8 ;  /* 0x0000000800037c20 */ /* 0x003fc80008400000 */
[----:B--2---:R-:W-:-:S04]  /*afa0*/  FFMA R3, R26, UR4, R3 ;  /* 0x000000041a037c23 */ /* 0x004fc80008000003 */
[----:B---3--:R-:W-:-:S05]  /*afb0*/  FADD R3, R3, R8 ;  /* 0x0000000803037221 */ /* 0x008fca0000000000 */
[----:B------:R0:W-:Y:S01]  /*afc0*/  STG.E desc[UR6][R6.64+0xc], R3 ;  /* 0x00000c0306007986 */ /* 0x0001e2000c101906 */
[----:B------:R-:W-:Y:S05]  /*afd0*/  BRA `(.L_x_782) ;  /* 0x0000001400487947 */ /* 0x000fea0003800000 */
.L_x_1513:
        /* <DEDUP_REMOVED lines=13> */
[----:B------:R-:W-:Y:S01]  /*b0b0*/  IADD3 R13, PT, PT, R57, 0x3, RZ ;  /* 0x00000003390d7810 */ /* 0x000fe20007ffe0ff */
[----:B------:R-:W-:Y:S01]  /*b0c0*/  BSSY.RECONVERGENT B0, `(.L_x_786) ;  /* 0x0000017000007945 */ /* 0x000fe20003800200 */
[----:B--2---:R-:W-:Y:S01]  /*b0d0*/  @!P0 FMUL R0, R0, UR8 ;  /* 0x0000000800008c20 */ /* 0x004fe20008400000 */
[----:B---3--:R-:W-:-:S03]  /*b0e0*/  @!P1 FMUL R3, R3, UR8 ;  /* 0x0000000803039c20 */ /* 0x008fc60008400000 */
[----:B0-----:R-:W-:Y:S01]  /*b0f0*/  @!P0 FFMA R0, R27, R8, R0 ;  /* 0x000000081b008223 */ /* 0x001fe20000000000 */
[----:B-1----:R-:W-:-:S03]  /*b100*/  @!P1 FFMA R3, R70, R11, R3 ;  /* 0x0000000b46039223 */ /* 0x002fc60000000003 */
[----:B----4-:R-:W-:Y:S01]  /*b110*/  @!P0 FADD R0, R0, R9 ;  /* 0x0000000900008221 */ /* 0x010fe20000000000 */
[----:B------:R-:W-:Y:S01]  /*b120*/  IADD3 R11, PT, PT, R57, 0x2, RZ ;  /* 0x00000002390b7810 */ /* 0x000fe20007ffe0ff */
[----:B-----5:R-:W-:-:S03]  /*b130*/  @!P1 FADD R8, R3, R14 ;  /* 0x0000000e03089221 */ /* 0x020fc60000000000 */
[----:B------:R-:W-:Y:S02]  /*b140*/  @!P0 FMNMX R3, RZ, R0, !PT ;  /* 0x00000000ff038209 */ /* 0x000fe40007800000 */
[----:B------:R-:W-:-:S03]  /*b150*/  @!P1 FMNMX R9, RZ, R8, !PT ;  /* 0x00000008ff099209 */ /* 0x000fc60007800000 */
        /* <DEDUP_REMOVED lines=11> */
[----:B------:R-:W-:-:S05]  /*b210*/  FMNMX R3, RZ, R0, !PT ;  /* 0x00000000ff037209 */ /* 0x000fca0007800000 */
[----:B------:R1:W-:Y:S02]  /*b220*/  STG.E desc[UR6][R6.64+0x8], R3 ;  /* 0x0000080306007986 */ /* 0x0003e4000c101906 */
.L_x_787:
[----:B------:R-:W-:Y:S05]  /*b230*/  BSYNC.RECONVERGENT B0 ;  /* 0x0000000000007941 */ /* 0x000fea0003800200 */
.L_x_786:
[----:B------:R-:W-:Y:S05]  /*b240*/  @P1 BRA `(.L_x_782) ;  /* 0x0000001000ac1947 */ /* 0x000fea0003800000 */
[----:B------:R-:W0:Y:S01]  /*b250*/  LDG.E R0, desc[UR6][R6.64+0xc] ;  /* 0x00000c0606007981 */ /* 0x000e22000c1e1900 */
[----:B------:R-:W2:Y:S03]  /*b260*/  LDCU UR4, c[0x0][0x3a0] ;  /* 0x00007400ff0477ac */ /* 0x000ea60008000800 */
[----:B------:R-:W3:Y:S01]  /*b270*/  LDG.E.CONSTANT R8, desc[UR6][R4.64+0xc] ;  /* 0x00000c0604087981 */ /* 0x000ee2000c1e9900 */
[----:B01----:R-:W-:-:S04]  /*b280*/  FMUL R3, R0, UR8 ;  /* 0x0000000800037c20 */ /* 0x003fc80008400000 */
[----:B--2---:R-:W-:-:S04]  /*b290*/  FFMA R3, R26, UR4, R3 ;  /* 0x000000041a037c23 */ /* 0x004fc80008000003 */
[----:B---3--:R-:W-:-:S05]  /*b2a0*/  FADD R3, R3, R8 ;  /* 0x0000000803037221 */ /* 0x008fca0000000000 */
[----:B------:R-:W-:-:S05]  /*b2b0*/  FMNMX R3, RZ, R3, !PT ;  /* 0x00000003ff037209 */ /* 0x000fca0007800000 */
[----:B------:R4:W-:Y:S01]  /*b2c0*/  STG.E desc[UR6][R6.64+0xc], R3 ;  /* 0x00000c0306007986 */ /* 0x0009e2000c101906 */
[----:B------:R-:W-:Y:S05]  /*b2d0*/  BRA `(.L_x_782) ;  /* 0x0000001000887947 */ /* 0x000fea0003800000 */
.L_x_1517:
[----:B------:R-:W0:Y:S01]  /*b2e0*/  LDCU UR4, c[0x0][0x3ac] ;  /* 0x00007580ff0477ac */ /* 0x000e220008000800 */
[----:B------:R-:W1:Y:S01]  /*b2f0*/  LDC.64 R10, c[0x0][0x380] ;  /* 0x0000e000ff0a7b82 */ /* 0x000e620000000a00 */
[----:B------:R-:W-:Y:S01]  /*b300*/  BSSY.RECONVERGENT B3, `(.L_x_788) ;  /* 0x0000023000037945 */ /* 0x000fe20003800200 */
[----:B0-----:R-:W-:Y:S01]  /*b310*/  ISETP.GE.U32.AND P0, PT, R57, UR4, PT ;  /* 0x0000000439007c0c */ /* 0x001fe2000bf06070 */
[----:B------:R-:W-:-:S04]  /*b320*/  IMAD R3, R2, UR4, R57 ;  /* 0x0000000402037c24 */ /* 0x000fc8000f8e0239 */
[----:B-1----:R-:W-:-:S08]  /*b330*/  IMAD.WIDE.U32 R10, R3, 0x4, R10 ;  /* 0x00000004030a7825 */ /* 0x002fd000078e000a */
[----:B------:R-:W-:Y:S05]  /*b340*/  @P0 BRA `(.L_x_789) ;  /* 0x0000000000780947 */ /* 0x000fea0003800000 */
[----:B------:R-:W2:Y:S01]  /*b350*/  LDG.E R0, desc[UR6][R10.64] ;  /* 0x000000060a007981 */ /* 0x000ea2000c1e1900 */
[----:B------:R-:W0:Y:S03]  /*b360*/  LDCU UR4, c[0x0][0x3a0] ;  /* 0x00007400ff0477ac */ /* 0x000e260008000800 */
[----:B------:R-:W3:Y:S01]  /*b370*/  LDG.E.CONSTANT R3, desc[UR6][R4.64] ;  /* 0x0000000604037981 */ /* 0x000ee2000c1e9900 */
[----:B------:R-:W-:Y:S01]  /*b380*/  HFMA2 R6, -RZ, RZ, 0.96630859375, -0.0022525787353515625 ;  /* 0x3bbb989dff067431 */ /* 0x000fe200000001ff */
[----:B------:R-:W-:Y:S01]  /*b390*/  MOV R7, 0x437c0000 ;  /* 0x437c000000077802 */ /* 0x000fe20000000f00 */
[----:B------:R-:W-:Y:S01]  /*b3a0*/  BSSY.RECONVERGENT B4, `(.L_x_790) ;  /* 0x0000017000047945 */ /* 0x000fe20003800200 */
[----:B--2---:R-:W-:-:S04]  /*b3b0*/  FMUL R0, R0, UR8 ;  /* 0x0000000800007c20 */ /* 0x004fc80008400000 */
[----:B0-----:R-:W-:-:S04]  /*b3c0*/  FFMA R0, R27, UR4, R0 ;  /* 0x000000041b007c23 */ /* 0x001fc80008000000 */
[----:B---3--:R-:W-:-:S04]  /*b3d0*/  FADD R3, R0, R3 ;  /* 0x0000000300037221 */ /* 0x008fc80000000000 */
        /* <DEDUP_REMOVED lines=19> */
.L_x_791:
[----:B------:R-:W-:Y:S05]  /*b510*/  BSYNC.RECONVERGENT B4 ;  /* 0x0000000000047941 */ /* 0x000fea0003800200 */
.L_x_790:
[----:B------:R0:W-:Y:S02]  /*b520*/  STG.E desc[UR6][R10.64], R0 ;  /* 0x000000000a007986 */ /* 0x0001e4000c101906 */
.L_x_789:
[----:B------:R-:W-:Y:S05]  /*b530*/  BSYNC.RECONVERGENT B3 ;  /* 0x0000000000037941 */ /* 0x000fea0003800200 */
.L_x_788:
[----:B------:R-:W1:Y:S01]  /*b540*/  LDCU UR4, c[0x0][0x3ac] ;  /* 0x00007580ff0477ac */ /* 0x000e620008000800 */
[----:B0-----:R-:W-:Y:S01]  /*b550*/  IADD3 R0, PT, PT, R57, 0x1, RZ ;  /* 0x0000000139007810 */ /* 0x001fe20007ffe0ff */
[----:B------:R-:W-:Y:S03]  /*b560*/  BSSY.RECONVERGENT B3, `(.L_x_792) ;  /* 0x0000021000037945 */ /* 0x000fe60003800200 */
[----:B-1----:R-:W-:-:S13]  /*b570*/  ISETP.GE.U32.AND P0, PT, R0, UR4, PT ;  /* 0x0000000400007c0c */ /* 0x002fda000bf06070 */
[----:B------:R-:W-:Y:S05]  /*b580*/  @P0 BRA `(.L_x_793) ;  /* 0x0000000000780947 */ /* 0x000fea0003800000 */
[----:B------:R-:W2:Y:S01]  /*b590*/  LDG.E R0, desc[UR6][R10.64+0x4] ;  /* 0x000004060a007981 */ /* 0x000ea2000c1e1900 */
[----:B------:R-:W2:Y:S03]  /*b5a0*/  LDCU.64 UR4, c[0x0][0x3a0] ;  /* 0x00007400ff0477ac */ /* 0x000ea60008000a00 */
[----:B------:R-:W3:Y:S01]  /*b5b0*/  LDG.E.CONSTANT R6, desc[UR6][R4.64+0x4] ;  /* 0x0000040604067981 */ /* 0x000ee2000c1e9900 */
[----:B------:R-:W-:Y:S01]  /*b5c0*/  MOV R7, 0x437c0000 ;  /* 0x437c000000077802 */ /* 0x000fe20000000f00 */
[----:B------:R-:W-:Y:S01]  /*b5d0*/  BSSY.RECONVERGENT B4, `(.L_x_794) ;  /* 0x0000018000047945 */ /* 0x000fe20003800200 */
[----:B--2---:R-:W-:Y:S01]  /*b5e0*/  FMUL R3, R0, UR5 ;  /* 0x0000000500037c20 */ /* 0x004fe20008400000 */
[----:B------:R-:W-:-:S03]  /*b5f0*/  HFMA2 R0, -RZ, RZ, 0.96630859375, -0.0022525787353515625 ;  /* 0x3bbb989dff007431 */ /* 0x000fc600000001ff */
[----:B------:R-:W-:-:S04]  /*b600*/  FFMA R3, R70, UR4, R3 ;  /* 0x0000000446037c23 */ /* 0x000fc80008000003 */
        /* <DEDUP_REMOVED lines=20> */
.L_x_795:
[----:B------:R-:W-:Y:S05]  /*b750*/  BSYNC.RECONVERGENT B4 ;  /* 0x0000000000047941 */ /* 0x000fea0003800200 */
.L_x_794:
[----:B------:R0:W-:Y:S02]  /*b760*/  STG.E desc[UR6][R10.64+0x4], R0 ;  /* 0x000004000a007986 */ /* 0x0001e4000c101906 */
.L_x_793:
[----:B------:R-:W-:Y:S05]  /*b770*/  BSYNC.RECONVERGENT B3 ;  /* 0x0000000000037941 */ /* 0x000fea0003800200 */
.L_x_792:
        /* <DEDUP_REMOVED lines=8> */
[----:B------:R-:W-:Y:S01]  /*b800*/  HFMA2 R6, -RZ, RZ, 0.96630859375, -0.0022525787353515625 ;  /* 0x3bbb989dff067431 */ /* 0x000fe200000001ff */
[----:B------:R-:W-:Y:S01]  /*b810*/  MOV R7, 0x437c0000 ;  /* 0x437c000000077802 */ /* 0x000fe20000000f00 */
[----:B------:R-:W-:Y:S01]  /*b820*/  BSSY.RECONVERGENT B4, `(.L_x_798) ;  /* 0x0000017000047945 */ /* 0x000fe20003800200 */
[----:B--2---:R-:W-:-:S04]  /*b830*/  FMUL R0, R0, UR5 ;  /* 0x0000000500007c20 */ /* 0x004fc80008400000 */
        /* <DEDUP_REMOVED lines=21> */
.L_x_799:
[----:B------:R-:W-:Y:S05]  /*b990*/  BSYNC.RECONVERGENT B4 ;  /* 0x0000000000047941 */ /* 0x000fea0003800200 */
.L_x_798:
[----:B------:R0:W-:Y:S02]  /*b9a0*/  STG.E desc[UR6][R10.64+0x8], R0 ;  /* 0x000008000a007986 */ /* 0x0001e4000c101906 */
.L_x_797:
[----:B------:R-:W-:Y:S05]  /*b9b0*/  BSYNC.RECONVERGENT B3 ;  /* 0x0000000000037941 */ /* 0x000fea0003800200 */
.L_x_796:
[----:B------:R-:W1:Y:S01]  /*b9c0*/  LDCU UR4, c[0x0][0x3ac] ;  /* 0x00007580ff0477ac */ /* 0x000e620008000800 */
[----:B0-----:R-:W-:-:S04]  /*b9d0*/  IADD3 R0, PT, PT, R57, 0x3, RZ ;  /* 0x0000000339007810 */ /* 0x001fc80007ffe0ff */
        /* <DEDUP_REMOVED lines=30> */
.L_x_801:
[----:B------:R-:W-:Y:S05]  /*bbc0*/  BSYNC.RECONVERGENT B3 ;  /* 0x0000000000037941 */ /* 0x000fea0003800200 */
.L_x_800:
[----:B------:R0:W-:Y:S01]  /*bbd0*/  STG.E desc[UR6][R10.64+0xc], R0 ;  /* 0x00000c000a007986 */ /* 0x0001e2000c101906 */
[----:B------:R-:W-:Y:S05]  /*bbe0*/  BRA `(.L_x_782) ;  /* 0x0000000800447947 */ /* 0x000fea0003800000 */
.L_x_1514:
[----:B------:R-:W0:Y:S01]  /*bbf0*/  LDC R0, c[0x0][0x3ac] ;  /* 0x0000eb00ff007b82 */ /* 0x000e220000000800 */
[C---:B------:R-:W-:Y:S01]  /*bc00*/  IADD3 R3, PT, PT, R57.reuse, 0x1, RZ ;  /* 0x0000000139037810 */ /* 0x040fe20007ffe0ff */
[----:B------:R-:W-:Y:S01]  /*bc10*/  BSSY.RECONVERGENT B0, `(.L_x_802) ;  /* 0x000002a000007945 */ /* 0x000fe20003800200 */
[C---:B------:R-:W-:Y:S02]  /*bc20*/  IADD3 R9, PT, PT, R57.reuse, 0x2, RZ ;  /* 0x0000000239097810 */ /* 0x040fe40007ffe0ff */
[----:B------:R-:W-:-:S03]  /*bc30*/  IADD3 R11, PT, PT, R57, 0x3, RZ ;  /* 0x00000003390b7810 */ /* 0x000fc60007ffe0ff */
[----:B------:R-:W1:Y:S01]  /*bc40*/  LDC.64 R6, c[0x0][0x380] ;  /* 0x0000e000ff067b82 */ /* 0x000e620000000a00 */
[-C--:B0-----:R-:W-:Y:S02]  /*bc50*/  ISETP.GE.U32.AND P3, PT, R57, R0.reuse, PT ;  /* 0x000000003900720c */ /* 0x081fe40003f66070 */
[-C--:B------:R-:W-:Y:S01]  /*bc60*/  ISETP.GE.U32.AND P2, PT, R3, R0.reuse, PT ;  /* 0x000000000300720c */ /* 0x080fe20003f46070 */
[-C--:B------:R-:W-:Y:S01]  /*bc70*/  IMAD R3, R2, R0.reuse, R57 ;  /* 0x0000000002037224 */ /* 0x080fe200078e0239 */
[-C--:B------:R-:W-:Y:S02]  /*bc80*/  ISETP.GE.U32.AND P0, PT, R9, R0.reuse, PT ;  /* 0x000000000900720c */ /* 0x080fe40003f06070 */
[----:B------:R-:W-:Y:S01]  /*bc90*/  ISETP.GE.U32.AND P1, PT, R11, R0, PT ;  /* 0x000000000b00720c */ /* 0x000fe20003f26070 */
[----:B-1----:R-:W-:-:S06]  /*bca0*/  IMAD.WIDE.U32 R6, R3, 0x4, R6 ;  /* 0x0000000403067825 */ /* 0x002fcc00078e0006 */
[----:B------:R-:W-:Y:S06]  /*bcb0*/  @P3 BRA `(.L_x_803) ;  /* 0x00000000007c3947 */ /* 0x000fec0003800000 */
[----:B------:R-:W2:Y:S01]  /*bcc0*/  LDG.E R0, desc[UR6][R6.64] ;  /* 0x0000000606007981 */ /* 0x000ea2000c1e1900 */
[----:B------:R-:W0:Y:S03]  /*bcd0*/  LDCU UR4, c[0x0][0x3a0] ;  /* 0x00007400ff0477ac */ /* 0x000e260008000800 */
[----:B------:R-:W3:Y:S01]  /*bce0*/  LDG.E.CONSTANT R3, desc[UR6][R4.64] ;  /* 0x0000000604037981 */ /* 0x000ee2000c1e9900 */
[----:B------:R-:W-:Y:S01]  /*bcf0*/  HFMA2 R14, -RZ, RZ, 1.125, -9232 ;  /* 0x3c80f082ff0e7431 */ /* 0x000fe200000001ff */
[----:B------:R-:W-:Y:S01]  /*bd00*/  MOV R10, 0x3f800000 ;  /* 0x3f800000000a7802 */ /* 0x000fe20000000f00 */
[----:B--2---:R-:W-:-:S04]  /*bd10*/  FMUL R0, R0, UR8 ;  /* 0x0000000800007c20 */ /* 0x004fc80008400000 */
[----:B0-----:R-:W-:-:S04]  /*bd20*/  FFMA R0, R27, UR4, R0 ;  /* 0x000000041b007c23 */ /* 0x001fc80008000000 */
[----:B---3--:R-:W-:-:S04]  /*bd30*/  FADD R3, R0, R3 ;  /* 0x0000000300037221 */ /* 0x008fc80000000000 */
        /* <DEDUP_REMOVED lines=22> */
[----:B------:R0:W-:Y:S02]  /*bea0*/  STG.E desc[UR6][R6.64], R3 ;  /* 0x0000000306007986 */ /* 0x0001e4000c101906 */
.L_x_803:
[----:B------:R-:W-:Y:S05]  /*beb0*/  BSYNC.RECONVERGENT B0 ;  /* 0x0000000000007941 */ /* 0x000fea0003800200 */
.L_x_802:
[----:B------:R-:W-:Y:S04]  /*bec0*/  BSSY.RECONVERGENT B0, `(.L_x_804) ;  /* 0x0000021000007945 */ /* 0x000fe80003800200 */
[----:B------:R-:W-:Y:S05]  /*bed0*/  @P2 BRA `(.L_x_805) ;  /* 0x00000000007c2947 */ /* 0x000fea0003800000 */
[----:B------:R-:W0:Y:S01]  /*bee0*/  LDG.E R0, desc[UR6][R6.64+0x4] ;  /* 0x0000040606007981 */ /* 0x000e22000c1e1900 */
[----:B------:R-:W1:Y:S03]  /*bef0*/  LDCU UR4, c[0x0][0x3a0] ;  /* 0x00007400ff0477ac */ /* 0x000e660008000800 */
[----:B------:R-:W2:Y:S01]  /*bf00*/  LDG.E.CONSTANT R8, desc[UR6][R4.64+0x4] ;  /* 0x0000040604087981 */ /* 0x000ea2000c1e9900 */
[----:B------:R-:W-:Y:S01]  /*bf10*/  HFMA2 R14, -RZ, RZ, 1.125, -9232 ;  /* 0x3c80f082ff0e7431 */ /* 0x000fe200000001ff */
[----:B------:R-:W-:Y:S01]  /*bf20*/  MOV R10, 0x3f800000 ;  /* 0x3f800000000a7802 */ /* 0x000fe20000000f00 */
[----:B0-----:R-:W-:-:S04]  /*bf30*/  FMUL R3, R0, UR8 ;  /* 0x0000000800037c20 */ /* 0x001fc80008400000 */
[----:B-1----:R-:W-:-:S04]  /*bf40*/  FFMA R3, R70, UR4, R3 ;  /* 0x0000000446037c23 */ /* 0x002fc80008000003 */
[----:B--2---:R-:W-:-:S04]  /*bf50*/  FADD R3, R3, R8 ;  /* 0x0000000803037221 */ /* 0x004fc80000000000 */
        /* <DEDUP_REMOVED lines=23> */
.L_x_805:
[----:B------:R-:W-:Y:S05]  /*c0d0*/  BSYNC.RECONVERGENT B0 ;  /* 0x0000000000007941 */ /* 0x000fea0003800200 */
.L_x_804:
[----:B------:R-:W-:Y:S04]  /*c0e0*/  BSSY.RECONVERGENT B0, `(.L_x_806) ;  /* 0x0000021000007945 */ /* 0x000fe80003800200 */
[----:B------:R-:W-:Y:S05]  /*c0f0*/  @P0 BRA `(.L_x_807) ;  /* 0x00000000007c0947 */ /* 0x000fea0003800000 */
[----:B------:R-:W2:Y:S01]  /*c100*/  LDG.E R0, desc[UR6][R6.64+0x8] ;  /* 0x0000080606007981 */ /* 0x000ea2000c1e1900 */
[----:B------:R-:W3:Y:S03]  /*c110*/  LDCU UR4, c[0x0][0x3a0] ;  /* 0x00007400ff0477ac */ /* 0x000ee60008000800 */
[----:B01----:R-:W4:Y:S01]  /*c120*/  LDG.E.CONSTANT R3, desc[UR6][R4.64+0x8] ;  /* 0x0000080604037981 */ /* 0x003f22000c1e9900 */
[----:B------:R-:W-:Y:S01]  /*c130*/  HFMA2 R14, -RZ, RZ, 1.125, -9232 ;  /* 0x3c80f082ff0e7431 */ /* 0x000fe200000001ff */
[----:B------:R-:W-:Y:S01]  /*c140*/  MOV R10, 0x3f800000 ;  /* 0x3f800000000a7802 */ /* 0x000fe20000000f00 */
[----:B--2---:R-:W-:-:S04]  /*c150*/  FMUL R0, R0, UR8 ;  /* 0x0000000800007c20 */ /* 0x004fc80008400000 */
[----:B---3--:R-:W-:-:S04]  /*c160*/  FFMA R0, R25, UR4, R0 ;  /* 0x0000000419007c23 */ /* 0x008fc80008000000 */
[----:B----4-:R-:W-:-:S04]  /*c170*/  FADD R3, R0, R3 ;  /* 0x0000000300037221 */ /* 0x010fc80000000000 */
        /* <DEDUP_REMOVED lines=23> */
.L_x_807:
[----:B------:R-:W-:Y:S05]  /*c2f0*/  BSYNC.RECONVERGENT B0 ;  /* 0x0000000000007941 */ /* 0x000fea0003800200 */
.L_x_806:
[----:B------:R-:W-:Y:S05]  /*c300*/  @P1 BRA `(.L_x_782) ;  /* 0x00000000007c1947 */ /* 0x000fea0003800000 */
[----:B------:R-:W0:Y:S01]  /*c310*/  LDG.E R0, desc[UR6][R6.64+0xc] ;  /* 0x00000c0606007981 */ /* 0x000e22000c1e1900 */
[----:B------:R-:W3:Y:S03]  /*c320*/  LDCU UR4, c[0x0][0x3a0] ;  /* 0x00007400ff0477ac */ /* 0x000ee60008000800 */
[----:B------:R-:W4:Y:S01]  /*c330*/  LDG.E.CONSTANT R8, desc[UR6][R4.64+0xc] ;  /* 0x00000c0604087981 */ /* 0x000f22000c1e9900 */
[----:B------:R-:W-:Y:S01]  /*c340*/  HFMA2 R14, -RZ, RZ, 1.125, -9232 ;  /* 0x3c80f082ff0e7431 */ /* 0x000fe200000001ff */
[----:B------:R-:W-:Y:S01]  /*c350*/  MOV R10, 0x3f800000 ;  /* 0x3f800000000a7802 */ /* 0x000fe20000000f00 */
[----:B012---:R-:W-:-:S04]  /*c360*/  FMUL R3, R0, UR8 ;  /* 0x0000000800037c20 */ /* 0x007fc80008400000 */
        /* <DEDUP_REMOVED lines=25> */
.L_x_782:
[----:B------:R-:W-:Y:S05]  /*c500*/  BSYNC.RECONVERGENT B2 ;  /* 0x0000000000027941 */ /* 0x000fea0003800200 */
.L_x_781:
[----:B------:R-:W5:Y:S01]  /*c510*/  LDCU UR4, c[0x0][0x3a8] ;  /* 0x00007500ff0477ac */ /* 0x000f620008000800 */
[----:B------:R-:W-:Y:S01]  /*c520*/  IADD3 R18, PT, PT, R2, 0x1, RZ ;  /* 0x0000000102127810 */ /* 0x000fe20007ffe0ff */
[----:B------:R-:W-:Y:S03]  /*c530*/  BSSY.RECONVERGENT B2, `(.L_x_808) ;  /* 0x00001b2000027945 */ /* 0x000fe60003800200 */
[----:B-----5:R-:W-:-:S13]  /*c540*/  ISETP.GE.U32.AND P0, PT, R18, UR4, PT ;  /* 0x0000000412007c0c */ /* 0x020fda000bf06070 */
[----:B------:R-:W-:Y:S05]  /*c550*/  @P0 BRA `(.L_x_809) ;  /* 0x0000001800bc0947 */ /* 0x000fea0003800000 */
[----:B01234-:R-:W0:Y:S02]  /*c560*/  LDC R3, c[0x0][0x3b4] ;  /* 0x0000ed00ff037b82 */ /* 0x01fe240000000800 */
[----:B0-----:R-:W-:-:S13]  /*c570*/  ISETP.GT.AND P0, PT, R3, 0x3, PT ;  /* 0x000000030300780c */ /* 0x001fda0003f04270 */
[----:B------:R-:W-:Y:S05]  /*c580*/  @P0 BRA `(.L_x_810) ;  /* 0x0000000000180947 */ /* 0x000fea0003800000 */
[----:B------:R-:W-:-:S04]  /*c590*/  IADD3 R3, PT, PT, R3, -0x2, RZ ;  /* 0xfffffffe03037810 */ /* 0x000fc80007ffe0ff */
[----:B------:R-:W-:-:S04]  /*c5a0*/  VIMNMX.U32 R3, PT, PT, R3, 0x2, PT ;  /* 0x0000000203037848 */ /* 0x000fc80003fe0000 */
[----:B------:R-:W-:-:S04]  /*c5b0*/  SHF.L.U32 R3, R3, 0x2, RZ ;  /* 0x0000000203037819 */ /* 0x000fc800000006ff */
[----:B------:R-:W0:Y:S02]  /*c5c0*/  LDC R6, c[0x2][R3] ;  /* 0x0080000003067b82 */ /* 0x000e240000000800 */
[----:B0-----:R-:W-:-:S04]  /*c5d0*/  SHF.R.S32.HI R7, RZ, 0x1f, R6 ;  /* 0x0000001fff077819 */ /* 0x001fc80000011406 */
.L_x_1521:
[----:B------:R-:W-:Y:S05]  /*c5e0*/  BRX R6 -0xc5f0                                                           (*"BRANCH_TARGETS .L_x_1522,.L_x_1523,.L_x_811"*) ;  /* 0xffffff3806847949 */ /* 0x000fea000383ffff */
.L_x_810:
[----:B------:R-:W-:-:S04]  /*c5f0*/  MOV R0, 0xfffffffb ;  /* 0xfffffffb00007802 */ /* 0x000fc80000000f00 */
[----:B------:R-:W-:-:S04]  /*c600*/  VIADDMNMX.U32 R0, R3, R0, 0x2, PT ;  /* 0x0000000203007446 */ /* 0x000fc80003800000 */
[----:B------:R-:W-:-:S04]  /*c610*/  SHF.L.U32 R0, R0, 0x2, RZ ;  /* 0x0000000200007819 */ /* 0x000fc800000006ff */
[----:B------:R-:W0:Y:S02]  /*c620*/  LDC R6, c[0x2][R0+0xc] ;  /* 0x0080030000067b82 */ /* 0x000e240000000800 */
[----:B0-----:R-:W-:-:S04]  /*c630*/  SHF.R.S32.HI R7, RZ, 0x1f, R6 ;  /* 0x0000001fff077819 */ /* 0x001fc80000011406 */
.L_x_1525:
[----:B------:R-:W-:Y:S05]  /*c640*/  BRX R6 -0xc650                                                           (*"BRANCH_TARGETS .L_x_1522,.L_x_1523,.L_x_1528"*) ;  /* 0xffffff38066c7949 */ /* 0x000fea000383ffff */
.L_x_1528:
[----:B------:R-:W-:-:S13]  /*c650*/  ISETP.NE.AND P0, PT, R3, 0x4, PT ;  /* 0x000000040300780c */ /* 0x000fda0003f05270 */
[----:B------:R-:W-:Y:S05]  /*c660*/  @P0 BRA `(.L_x_811) ;  /* 0x0000000800680947 */ /* 0x000fea0003800000 */
[----:B------:R-:W0:Y:S01]  /*c670*/  LDC R0, c[0x0][0x3ac] ;  /* 0x0000eb00ff007b82 */ /* 0x000e220000000800 */
[----:B------:R-:W-:Y:S01]  /*c680*/  BSSY.RECONVERGENT B3, `(.L_x_812) ;  /* 0x0000024000037945 */ /* 0x000fe20003800200 */
[----:B0-----:R-:W-:-:S13]  /*c690*/  ISETP.GE.U32.AND P0, PT, R57, R0, PT ;  /* 0x000000003900720c */ /* 0x001fda0003f06070 */
[----:B------:R-:W-:Y:S05]  /*c6a0*/  @P0 BRA `(.L_x_813) ;  /* 0x0000000000840947 */ /* 0x000fea0003800000 */
[----:B------:R-:W0:Y:S01]  /*c6b0*/  LDC.64 R10, c[0x0][0x380] ;  /* 0x0000e000ff0a7b82 */ /* 0x000e220000000a00 */
[----:B------:R-:W-:Y:S01]  /*c6c0*/  IMAD R3, R18, R0, R57 ;  /* 0x0000000012037224 */ /* 0x000fe200078e0239 */
[----:B------:R-:W1:Y:S03]  /*c6d0*/  LDCU.64 UR4, c[0x0][0x3a0] ;  /* 0x00007400ff0477ac */ /* 0x000e660008000a00 */
[----:B0-----:R-:W-:Y:S02]  /*c6e0*/  IMAD.WIDE.U32 R10, R3, 0x4, R10 ;  /* 0x00000004030a7825 */ /* 0x001fe400078e000a */
[----:B------:R-:W2:Y:S04]  /*c6f0*/  LDG.E.CONSTANT R3, desc[UR6][R4.64] ;  /* 0x0000000604037981 */ /* 0x000ea8000c1e9900 */
[----:B------:R-:W1:Y:S01]  /*c700*/  LDG.E R0, desc[UR6][R10.64] ;  /* 0x000000060a007981 */ /* 0x000e62000c1e1900 */
[----:B------:R-:W-:Y:S01]  /*c710*/  HFMA2 R6, -RZ, RZ, 0.96630859375, -0.0022525787353515625 ;  /* 0x3bbb989dff067431 */ /* 0x000fe200000001ff */
[----:B------:R-:W-:Y:S01]  /*c720*/  MOV R7, 0x437c0000 ;  /* 0x437c000000077802 */ /* 0x000fe20000000f00 */
[----:B------:R-:W-:Y:S01]  /*c730*/  BSSY.RECONVERGENT B4, `(.L_x_814) ;  /* 0x0000017000047945 */ /* 0x000fe20003800200 */
[----:B-1----:R-:W-:-:S04]  /*c740*/  FMUL R0, R0, UR5 ;  /* 0x0000000500007c20 */ /* 0x002fc80008400000 */
[----:B------:R-:W-:-:S04]  /*c750*/  FFMA R0, R39, UR4, R0 ;  /* 0x0000000427007c23 */ /* 0x000fc80008000000 */
[----:B--2---:R-:W-:-:S04]  /*c760*/  FADD R3, R0, R3 ;  /* 0x0000000300037221 */ /* 0x004fc80000000000 */
[----:B------:R-:W-:-:S04]  /*c770*/  FFMA.SAT R0, R3, -R6, 0.5 ;  /* 0x3f00000003007423 */ /* 0x000fc80000002806 */
[----:B------:R-:W-:-:S04]  /*c780*/  FFMA.RM R0, R0, R7, 12582913 ;  /* 0x4b40000100007423 */ /* 0x000fc80000004007 */
[----:B------:R-:W-:-:S04]  /*c790*/  FADD R6, R0, -12583039 ;  /* 0xcb40007f00067421 */ /* 0x000fc80000000000 */
[----:B------:R-:W-:-:S04]  /*c7a0*/  FFMA R6, R3, -1.4426950216293334961, -R6 ;  /* 0xbfb8aa3b03067823 */ /* 0x000fc80000000806 */
[----:B------:R-:W-:-:S04]  /*c7b0*/  FFMA R6, R3, -1.925963033500011079e-08, R6 ;  /* 0xb2a5706003067823 */ /* 0x000fc80000000006 */
[----:B------:R-:W0:Y:S01]  /*c7c0*/  MUFU.EX2 R7, R6 ;  /* 0x0000000600077308 */ /* 0x000e220000000800 */
[----:B------:R-:W-:-:S05]  /*c7d0*/  SHF.L.U32 R0, R0, 0x17, RZ ;  /* 0x0000001700007819 */ /* 0x000fca00000006ff */
[----:B0-----:R-:W-:-:S04]  /*c7e0*/  FFMA R14, R0, R7, 1 ;  /* 0x3f800000000e7423 */ /* 0x001fc80000000007 */
        /* <DEDUP_REMOVED lines=11> */
.L_x_815:
[----:B------:R-:W-:Y:S05]  /*c8a0*/  BSYNC.RECONVERGENT B4 ;  /* 0x0000000000047941 */ /* 0x000fea0003800200 */
.L_x_814:
[----:B------:R0:W-:Y:S02]  /*c8b0*/  STG.E desc[UR6][R10.64], R0 ;  /* 0x000000000a007986 */ /* 0x0001e4000c101906 */
.L_x_813:
[----:B------:R-:W-:Y:S05]  /*c8c0*/  BSYNC.RECONVERGENT B3 ;  /* 0x0000000000037941 */ /* 0x000fea0003800200 */
.L_x_812:
[----:B0-----:R-:W0:Y:S01]  /*c8d0*/  LDC R0, c[0x0][0x3ac] ;  /* 0x0000eb00ff007b82 */ /* 0x001e220000000800 */
[----:B------:R-:W-:Y:S01]  /*c8e0*/  IADD3 R3, PT, PT, R57, 0x1, RZ ;  /* 0x0000000139037810 */ /* 0x000fe20007ffe0ff */
[----:B------:R-:W-:Y:S03]  /*c8f0*/  BSSY.RECONVERGENT B3, `(.L_x_816) ;  /* 0x0000024000037945 */ /* 0x000fe60003800200 */
[----:B0-----:R-:W-:-:S13]  /*c900*/  ISETP.GE.U32.AND P0, PT, R3, R0, PT ;  /* 0x000000000300720c */ /* 0x001fda0003f06070 */
[----:B------:R-:W-:Y:S05]  /*c910*/  @P0 BRA `(.L_x_817) ;  /* 0x0000000000840947 */ /* 0x000fea0003800000 */
[----:B------:R-:W0:Y:S01]  /*c920*/  LDC.64 R10, c[0x0][0x380] ;  /* 0x0000e000ff0a7b82 */ /* 0x000e220000000a00 */
[----:B------:R-:W-:Y:S01]  /*c930*/  IMAD R3, R18, R0, R3 ;  /* 0x0000000012037224 */ /* 0x000fe200078e0203 */
[----:B------:R-:W2:Y:S01]  /*c940*/  LDG.E.CONSTANT R6, desc[UR6][R4.64+0x4] ;  /* 0x0000040604067981 */ /* 0x000ea2000c1e9900 */
[----:B------:R-:W1:Y:S02]  /*c950*/  LDCU.64 UR4, c[0x0][0x3a0] ;  /* 0x00007400ff0477ac */ /* 0x000e640008000a00 */
[----:B0-----:R-:W-:-:S05]  /*c960*/  IMAD.WIDE.U32 R10, R3, 0x4, R10 ;  /* 0x00000004030a7825 */ /* 0x001fca00078e000a */
[----:B------:R-:W1:Y:S01]  /*c970*/  LDG.E R0, desc[UR6][R10.64] ;  /* 0x000000060a007981 */ /* 0x000e62000c1e1900 */
[----:B------:R-:W-:Y:S01]  /*c980*/  MOV R7, 0x437c0000 ;  /* 0x437c000000077802 */ /* 0x000fe20000000f00 */
[----:B------:R-:W-:Y:S01]  /*c990*/  BSSY.RECONVERGENT B4, `(.L_x_818) ;  /* 0x0000018000047945 */ /* 0x000fe20003800200 */
[----:B-1----:R-:W-:Y:S01]  /*c9a0*/  FMUL R3, R0, UR5 ;  /* 0x0000000500037c20 */ /* 0x002fe20008400000 */
[----:B------:R-:W-:-:S03]  /*c9b0*/  HFMA2 R0, -RZ, RZ, 0.96630859375, -0.0022525787353515625 ;  /* 0x3bbb989dff007431 */ /* 0x000fc600000001ff */
        /* <DEDUP_REMOVED lines=21> */
.L_x_819:
[----:B------:R-:W-:Y:S05]  /*cb10*/  BSYNC.RECONVERGENT B4 ;  /* 0x0000000000047941 */ /* 0x000fea0003800200 */
.L_x_818:
[----:B------:R0:W-:Y:S02]  /*cb20*/  STG.E desc[UR6][R10.64], R0 ;  /* 0x000000000a007986 */ /* 0x0001e4000c101906 */
.L_x_817:
[----:B------:R-:W-:Y:S05]  /*cb30*/  BSYNC.RECONVERGENT B3 ;  /* 0x0000000000037941 */ /* 0x000fea0003800200 */
.L_x_816:
[----:B0-----:R-:W0:Y:S01]  /*cb40*/  LDC R0, c[0x0][0x3ac] ;  /* 0x0000eb00ff007b82 */ /* 0x001e220000000800 */
[----:B------:R-:W-:Y:S01]  /*cb50*/  IADD3 R3, PT, PT, R57, 0x2, RZ ;  /* 0x0000000239037810 */ /* 0x000fe20007ffe0ff */
[----:B------:R-:W-:Y:S03]  /*cb60*/  BSSY.RECONVERGENT B3, `(.L_x_820) ;  /* 0x0000024000037945 */ /* 0x000fe60003800200 */
        /* <DEDUP_REMOVED lines=33> */
.L_x_823:
[----:B------:R-:W-:Y:S05]  /*cd80*/  BSYNC.RECONVERGENT B4 ;  /* 0x0000000000047941 */ /* 0x000fea0003800200 */
.L_x_822:
[----:B------:R0:W-:Y:S02]  /*cd90*/  STG.E desc[UR6][R10.64], R0 ;  /* 0x000000000a007986 */ /* 0x0001e4000c101906 */
.L_x_821:
[----:B------:R-:W-:Y:S05]  /*cda0*/  BSYNC.RECONVERGENT B3 ;  /* 0x0000000000037941 */ /* 0x000fea0003800200 */
.L_x_820:
[----:B0-----:R-:W0:Y:S01]  /*cdb0*/  LDC R0, c[0x0][0x3ac] ;  /* 0x0000eb00ff007b82 */ /* 0x001e220000000800 */
[----:B------:R-:W-:-:S04]  /*cdc0*/  IADD3 R3, PT, PT, R57, 0x3, RZ ;  /* 0x0000000339037810 */ /* 0x000fc80007ffe0ff */
        /* <DEDUP_REMOVED lines=33> */
.L_x_825:
[----:B------:R-:W-:Y:S05]  /*cfe0*/  BSYNC.RECONVERGENT B3 ;  /* 0x0000000000037941 */ /* 0x000fea0003800200 */
.L_x_824:
[----:B------:R0:W-:Y:S01]  /*cff0*/  STG.E desc[UR6][R10.64], R0 ;  /* 0x000000000a007986 */ /* 0x0001e2000c101906 */
[----:B------:R-:W-:Y:S05]  /*d000*/  BRA `(.L_x_809) ;  /* 0x0000001000107947 */ /* 0x000fea0003800000 */
.L_x_811:
[----:B------:R-:W0:Y:S02]  /*d010*/  LDC R13, c[0x0][0x3ac] ;  /* 0x0000eb00ff0d7b82 */ /* 0x000e240000000800 */
[----:B0-----:R-:W-:-:S13]  /*d020*/  ISETP.GE.U32.AND P0, PT, R57, R13, PT ;  /* 0x0000000d3900720c */ /* 0x001fda0003f06070 */
[----:B------:R-:W0:Y:S01]  /*d030*/  @!P0 LDC.64 R6, c[0x0][0x380] ;  /* 0x0000e000ff068b82 */ /* 0x000e220000000a00 */
[----:B------:R-:W-:Y:S01]  /*d040*/  @!P0 IMAD R3, R18, R13, R57 ;  /* 0x0000000d12038224 */ /* 0x000fe200078e0239 */
[----:B------:R-:W-:-:S06]  /*d050*/  IADD3 R14, PT, PT, R57, 0x1, RZ ;  /* 0x00000001390e7810 */ /* 0x000fcc0007ffe0ff */
[----:B------:R-:W1:Y:S01]  /*d060*/  @!P0 LDC.64 R10, c[0x0][0x3a0] ;  /* 0x0000e800ff0a8b82 */ /* 0x000e620000000a00 */
[----:B0-----:R-:W-:Y:S02]  /*d070*/  @!P0 IMAD.WIDE.U32 R6, R3, 0x4, R6 ;  /* 0x0000000403068825 */ /* 0x001fe400078e0006 */
[----:B------:R-:W2:Y:S04]  /*d080*/  @!P0 LDG.E.CONSTANT R3, desc[UR6][R4.64] ;  /* 0x0000000604038981 */ /* 0x000ea8000c1e9900 */
[----:B------:R-:W1:Y:S01]  /*d090*/  @!P0 LDG.E R0, desc[UR6][R6.64] ;  /* 0x0000000606008981 */ /* 0x000e62000c1e1900 */
[----:B------:R-:W-:-:S13]  /*d0a0*/  ISETP.GE.U32.AND P1, PT, R14, R13, PT ;  /* 0x0000000d0e00720c */ /* 0x000fda0003f26070 */
[----:B------:R-:W0:Y:S01]  /*d0b0*/  @!P1 LDC.64 R8, c[0x0][0x380] ;  /* 0x0000e000ff089b82 */ /* 0x000e220000000a00 */
[----:B-1----:R-:W-:Y:S01]  /*d0c0*/  @!P0 FMUL R0, R0, R11 ;  /* 0x0000000b00008220 */ /* 0x002fe20000400000 */
[----:B------:R-:W-:Y:S02]  /*d0d0*/  @!P1 IMAD R11, R18, R13, R14 ;  /* 0x0000000d120b9224 */ /* 0x000fe400078e020e */
[----:B------:R-:W3:Y:S01]  /*d0e0*/  @!P1 LDG.E.CONSTANT R14, desc[UR6][R4.64+0x4] ;  /* 0x00000406040e9981 */ /* 0x000ee2000c1e9900 */
[----:B------:R-:W-:Y:S01]  /*d0f0*/  @!P0 FFMA R0, R39, R10, R0 ;  /* 0x0000000a27008223 */ /* 0x000fe20000000000 */
[----:B0-----:R-:W-:Y:S02]  /*d100*/  @!P1 IMAD.WIDE.U32 R8, R11, 0x4, R8 ;  /* 0x000000040b089825 */ /* 0x001fe400078e0008 */
[----:B------:R-:W0:Y:S02]  /*d110*/  @!P1 LDC.64 R10, c[0x0][0x3a0] ;  /* 0x0000e800ff0a9b82 */ /* 0x000e240000000a00 */
[----:B--2---:R-:W-:-:S05]  /*d120*/  @!P0 FADD R3, R0, R3 ;  /* 0x0000000300038221 */ /* 0x004fca0000000000 */
[----:B------:R1:W-:Y:S04]  /*d130*/  @!P0 STG.E desc[UR6][R6.64], R3 ;  /* 0x0000000306008986 */ /* 0x0003e8000c101906 */
[----:B------:R-:W0:Y:S01]  /*d140*/  @!P1 LDG.E R0, desc[UR6][R8.64] ;  /* 0x0000000608009981 */ /* 0x000e22000c1e1900 */
[----:B------:R-:W-:Y:S01]  /*d150*/  BSSY.RECONVERGENT B0, `(.L_x_826) ;  /* 0x0000014000007945 */ /* 0x000fe20003800200 */
[----:B0-----:R-:W-:Y:S01]  /*d160*/  @!P1 FMUL R11, R0, R11 ;  /* 0x0000000b000b9220 */ /* 0x001fe20000400000 */
[----:B------:R-:W-:-:S04]  /*d170*/  IADD3 R0, PT, PT, R57, 0x2, RZ ;  /* 0x0000000239007810 */ /* 0x000fc80007ffe0ff */
[----:B------:R-:W-:Y:S01]  /*d180*/  ISETP.GE.U32.AND P0, PT, R0, R13, PT ;  /* 0x0000000d0000720c */ /* 0x000fe20003f06070 */
[----:B------:R-:W-:Y:S01]  /*d190*/  @!P1 FFMA R11, R30, R10, R11 ;  /* 0x0000000a1e0b9223 */ /* 0x000fe2000000000b */
[----:B------:R-:W-:-:S03]  /*d1a0*/  IADD3 R10, PT, PT, R57, 0x3, RZ ;  /* 0x00000003390a7810 */ /* 0x000fc60007ffe0ff */
[----:B---3--:R-:W-:-:S05]  /*d1b0*/  @!P1 FADD R11, R11, R14 ;  /* 0x0000000e0b0b9221 */ /* 0x008fca0000000000 */
[----:B------:R1:W-:Y:S01]  /*d1c0*/  @!P1 STG.E desc[UR6][R8.64], R11 ;  /* 0x0000000b08009986 */ /* 0x0003e2000c101906 */
[----:B------:R-:W-:Y:S02]  /*d1d0*/  ISETP.GE.U32.AND P1, PT, R10, R13, PT ;  /* 0x0000000d0a00720c */ /* 0x000fe40003f26070 */
[----:B------:R-:W-:Y:S11]  /*d1e0*/  @P0 BRA `(.L_x_827) ;  /* 0x0000000000280947 */ /* 0x000ff60003800000 */
[----:B-1----:R-:W0:Y:S01]  /*d1f0*/  LDC.64 R6, c[0x0][0x380] ;  /* 0x0000e000ff067b82 */ /* 0x002e220000000a00 */
[----:B------:R-:W-:Y:S01]  /*d200*/  IMAD R3, R18, R13, R0 ;  /* 0x0000000d12037224 */ /* 0x000fe200078e0200 */
[----:B------:R-:W1:Y:S03]  /*d210*/  LDCU.64 UR4, c[0x0][0x3a0] ;  /* 0x00007400ff0477ac */ /* 0x000e660008000a00 */
[----:B0-----:R-:W-:Y:S02]  /*d220*/  IMAD.WIDE.U32 R6, R3, 0x4, R6 ;  /* 0x0000000403067825 */ /* 0x001fe400078e0006 */
[----:B------:R-:W2:Y:S04]  /*d230*/  LDG.E.CONSTANT R3, desc[UR6][R4.64+0x8] ;  /* 0x0000080604037981 */ /* 0x000ea8000c1e9900 */
[----:B------:R-:W1:Y:S02]  /*d240*/  LDG.E R0, desc[UR6][R6.64] ;  /* 0x0000000606007981 */ /* 0x000e64000c1e1900 */
[----:B-1----:R-:W-:-:S04]  /*d250*/  FMUL R0, R0, UR5 ;  /* 0x0000000500007c20 */ /* 0x002fc80008400000 */
[----:B------:R-:W-:-:S04]  /*d260*/  FFMA R0, R31, UR4, R0 ;  /* 0x000000041f007c23 */ /* 0x000fc80008000000 */
[----:B--2---:R-:W-:-:S05]  /*d270*/  FADD R3, R0, R3 ;  /* 0x0000000300037221 */ /* 0x004fca0000000000 */
[----:B------:R0:W-:Y:S02]  /*d280*/  STG.E desc[UR6][R6.64], R3 ;  /* 0x0000000306007986 */ /* 0x0001e4000c101906 */
.L_x_827:
[----:B------:R-:W-:Y:S05]  /*d290*/  BSYNC.RECONVERGENT B0 ;  /* 0x0000000000007941 */ /* 0x000fea0003800200 */
.L_x_826:
[----:B------:R-:W-:Y:S05]  /*d2a0*/  @P1 BRA `(.L_x_809) ;  /* 0x0000000c00681947 */ /* 0x000fea0003800000 */
[----:B01----:R-:W0:Y:S01]  /*d2b0*/  LDC.64 R6, c[0x0][0x380] ;  /* 0x0000e000ff067b82 */ /* 0x003e220000000a00 */
[----:B------:R-:W-:Y:S01]  /*d2c0*/  IMAD R13, R18, R13, R10 ;  /* 0x0000000d120d7224 */ /* 0x000fe200078e020a */
[----:B------:R-:W2:Y:S01]  /*d2d0*/  LDG.E.CONSTANT R8, desc[UR6][R4.64+0xc] ;  /* 0x00000c0604087981 */ /* 0x000ea2000c1e9900 */
[----:B------:R-:W1:Y:S02]  /*d2e0*/  LDCU.64 UR4, c[0x0][0x3a0] ;  /* 0x00007400ff0477ac */ /* 0x000e640008000a00 */
[----:B0-----:R-:W-:-:S05]  /*d2f0*/  IMAD.WIDE.U32 R6, R13, 0x4, R6 ;  /* 0x000000040d067825 */ /* 0x001fca00078e0006 */
[----:B------:R-:W1:Y:S02]  /*d300*/  LDG.E R0, desc[UR6][R6.64] ;  /* 0x0000000606007981 */ /* 0x000e64000c1e1900 */
[----:B-1----:R-:W-:-:S04]  /*d310*/  FMUL R3, R0, UR5 ;  /* 0x0000000500037c20 */ /* 0x002fc80008400000 */
[----:B------:R-:W-:-:S04]  /*d320*/  FFMA R3, R28, UR4, R3 ;  /* 0x000000041c037c23 */ /* 0x000fc80008000003 */
[----:B--2---:R-:W-:-:S05]  /*d330*/  FADD R3, R3, R8 ;  /* 0x0000000803037221 */ /* 0x004fca0000000000 */
[----:B------:R0:W-:Y:S01]  /*d340*/  STG.E desc[UR6][R6.64], R3 ;  /* 0x0000000306007986 */ /* 0x0001e2000c101906 */
[----:B------:R-:W-:Y:S05]  /*d350*/  BRA `(.L_x_809) ;  /* 0x0000000c003c7947 */ /* 0x000fea0003800000 */
.L_x_1523:
[----:B------:R-:W0:Y:S01]  /*d360*/  LDC R3, c[0x0][0x3ac] ;  /* 0x0000eb00ff037b82 */ /* 0x000e220000000800 */
        /* <DEDUP_REMOVED lines=10> */
[----:B------:R-:W-:Y:S01]  /*d410*/  IMAD R9, R18, R3, R57 ;  /* 0x0000000312097224 */ /* 0x000fe200078e0239 */
[----:B------:R-:W1:Y:S03]  /*d420*/  LDCU.64 UR4, c[0x0][0x3a0] ;  /* 0x00007400ff0477ac */ /* 0x000e660008000a00 */
[----:B0-----:R-:W-:Y:S02]  /*d430*/  IMAD.WIDE.U32 R6, R9, 0x4, R6 ;  /* 0x0000000409067825 */ /* 0x001fe400078e0006 */
[----:B------:R-:W2:Y:S04]  /*d440*/  LDG.E.CONSTANT R9, desc[UR6][R4.64] ;  /* 0x0000000604097981 */ /* 0x000ea8000c1e9900 */
[----:B------:R-:W1:Y:S01]  /*d450*/  LDG.E R0, desc[UR6][R6.64] ;  /* 0x0000000606007981 */ /* 0x000e62000c1e1900 */
[----:B------:R-:W-:Y:S01]  /*d460*/  HFMA2 R16, -RZ, RZ, 1.125, -9232 ;  /* 0x3c80f082ff107431 */ /* 0x000fe200000001ff */
[----:B------:R-:W-:Y:S01]  /*d470*/  MOV R14, 0x3f800000 ;  /* 0x3f800000000e7802 */ /* 0x000fe20000000f00 */
[----:B-1----:R-:W-:-:S04]  /*d480*/  FMUL R0, R0, UR5 ;  /* 0x0000000500007c20 */ /* 0x002fc80008400000 */
[----:B------:R-:W-:-:S04]  /*d490*/  FFMA R0, R39, UR4, R0 ;  /* 0x0000000427007c23 */ /* 0x000fc80008000000 */
[----:B--2---:R-:W-:-:S04]  /*d4a0*/  FADD R9, R0, R9 ;  /* 0x0000000900097221 */ /* 0x004fc80000000000 */
[----:B------:R-:W-:-:S04]  /*d4b0*/  FMUL R0, R9, R9 ;  /* 0x0000000909007220 */ /* 0x000fc80000400000 */
[----:B------:R-:W-:-:S04]  /*d4c0*/  FMUL R0, R9, R0 ;  /* 0x0000000009007220 */ /* 0x000fc80000400000 */
[----:B------:R-:W-:-:S04]  /*d4d0*/  FFMA R0, R0, 0.044714998453855514526, R9 ;  /* 0x3d37271300007823 */ /* 0x000fc80000000009 */
[----:B------:R-:W-:-:S04]  /*d4e0*/  FMUL R11, R0, 0.79788458347320556641 ;  /* 0x3f4c422a000b7820 */ /* 0x000fc80000400000 */
[----:B------:R-:W-:-:S06]  /*d4f0*/  FMUL R0, |R11|, 2.8853900432586669922 ;  /* 0x4038aa3b0b007820 */ /* 0x000fcc0000400200 */
[----:B------:R-:W0:Y:S01]  /*d500*/  MUFU.EX2 R0, R0 ;  /* 0x0000000000007308 */ /* 0x000e220000000800 */
[----:B------:R-:W-:Y:S01]  /*d510*/  FMUL R17, R11, R11 ;  /* 0x0000000b0b117220 */ /* 0x000fe20000400000 */
[----:B0-----:R-:W-:-:S06]  /*d520*/  FADD R13, R0, 1 ;  /* 0x3f800000000d7421 */ /* 0x001fcc0000000000 */
[----:B------:R-:W0:Y:S01]  /*d530*/  MUFU.RCP R13, R13 ;  /* 0x0000000d000d7308 */ /* 0x000e220000001000 */
[----:B------:R-:W-:Y:S01]  /*d540*/  FFMA R16, R17, R16, -0.052303962409496307373 ;  /* 0xbd563cae11107423 */ /* 0x000fe20000000010 */
[----:B------:R-:W-:-:S03]  /*d550*/  FSETP.GE.AND P4, PT, |R11|, 0.60000002384185791016, PT ;  /* 0x3f19999a0b00780b */ /* 0x000fc60003f86200 */
[----:B------:R-:W-:Y:S01]  /*d560*/  FFMA R16, R17, R16, 0.1331529766321182251 ;  /* 0x3e08594111107423 */ /* 0x000fe20000000010 */
[----:B------:R-:W-:-:S03]  /*d570*/  FSETP.GE.AND P3, PT, |R11|, 9.010913848876953125, PT ;  /* 0x41102cb40b00780b */ /* 0x000fc60003f66200 */
[----:B------:R-:W-:Y:S01]  /*d580*/  FFMA R0, R17, R16, -0.33332768082618713379 ;  /* 0xbeaaa9ed11007423 */ /* 0x000fe20000000010 */
[----:B0-----:R-:W-:-:S03]  /*d590*/  FFMA R14, R13, -2, R14 ;  /* 0xc00000000d0e7823 */ /* 0x001fc6000000000e */
[----:B------:R-:W-:Y:S02]  /*d5a0*/  FFMA R0, R17, R0, RZ ;  /* 0x0000000011007223 */ /* 0x000fe400000000ff */
[----:B------:R-:W-:-:S04]  /*d5b0*/  FSEL R14, R14, 1, !P3 ;  /* 0x3f8000000e0e7808 */ /* 0x000fc80005800000 */
[--C-:B------:R-:W-:Y:S01]  /*d5c0*/  LOP3.LUT R14, R14, 0x80000000, R11.reuse, 0xb8, !PT ;  /* 0x800000000e0e7812 */ /* 0x100fe200078eb80b */
[----:B------:R-:W-:Y:S01]  /*d5d0*/  @!P4 FFMA R14, R11, R0, R11 ;  /* 0x000000000b0ec223 */ /* 0x000fe2000000000b */
[----:B------:R-:W-:-:S03]  /*d5e0*/  FMUL R9, R9, 0.5 ;  /* 0x3f00000009097820 */ /* 0x000fc60000400000 */
[----:B------:R-:W-:-:S04]  /*d5f0*/  FADD R14, R14, 1 ;  /* 0x3f8000000e0e7421 */ /* 0x000fc80000000000 */
[----:B------:R-:W-:-:S05]  /*d600*/  FMUL R9, R9, R14 ;  /* 0x0000000e09097220 */ /* 0x000fca0000400000 */
[----:B------:R0:W-:Y:S02]  /*d610*/  STG.E desc[UR6][R6.64], R9 ;  /* 0x0000000906007986 */ /* 0x0001e4000c101906 */
.L_x_829:
[----:B------:R-:W-:Y:S05]  /*d620*/  BSYNC.RECONVERGENT B0 ;  /* 0x0000000000007941 */ /* 0x000fea0003800200 */
.L_x_828:
[----:B------:R-:W-:Y:S04]  /*d630*/  BSSY.RECONVERGENT B0, `(.L_x_830) ;  /* 0x0000024000007945 */ /* 0x000fe80003800200 */
[----:B------:R-:W-:Y:S05]  /*d640*/  @P2 BRA `(.L_x_831) ;  /* 0x0000000000882947 */ /* 0x000fea0003800000 */
[----:B0-----:R-:W0:Y:S01]  /*d650*/  LDC.64 R6, c[0x0][0x380] ;  /* 0x0000e000ff067b82 */ /* 0x001e220000000a00 */
[----:B------:R-:W-:Y:S01]  /*d660*/  IMAD R9, R18, R3, R20 ;  /* 0x0000000312097224 */ /* 0x000fe200078e0214 */
[----:B------:R-:W2:Y:S01]  /*d670*/  LDG.E.CONSTANT R14, desc[UR6][R4.64+0x4] ;  /* 0x00000406040e7981 */ /* 0x000ea2000c1e9900 */
[----:B------:R-:W1:Y:S02]  /*d680*/  LDCU.64 UR4, c[0x0][0x3a0] ;  /* 0x00007400ff0477ac */ /* 0x000e640008000a00 */
[----:B0-----:R-:W-:-:S05]  /*d690*/  IMAD.WIDE.U32 R6, R9, 0x4, R6 ;  /* 0x0000000409067825 */ /* 0x001fca00078e0006 */
[----:B------:R-:W1:Y:S01]  /*d6a0*/  LDG.E R0, desc[UR6][R6.64] ;  /* 0x0000000606007981 */ /* 0x000e62000c1e1900 */
[----:B------:R-:W-:Y:S02]  /*d6b0*/  HFMA2 R16, -RZ, RZ, 1.125, -9232 ;  /* 0x3c80f082ff107431 */ /* 0x000fe400000001ff */
        /* <DEDUP_REMOVED lines=13> */
[----:B------:R-:W-:Y:S02]  /*d790*/  MOV R14, 0x3f800000 ;  /* 0x3f800000000e7802 */ /* 0x000fe40000000f00 */
[----:B------:R-:W-:Y:S01]  /*d7a0*/  FSETP.GE.AND P3, PT, |R11|, 0.60000002384185791016, PT ;  /* 0x3f19999a0b00780b */ /* 0x000fe20003f66200 */
        /* <DEDUP_REMOVED lines=12> */
.L_x_831:
[----:B------:R-:W-:Y:S05]  /*d870*/  BSYNC.RECONVERGENT B0 ;  /* 0x0000000000007941 */ /* 0x000fea0003800200 */
.L_x_830:
[----:B------:R-:W-:Y:S04]  /*d880*/  BSSY.RECONVERGENT B0, `(.L_x_832) ;  /* 0x0000024000007945 */ /* 0x000fe80003800200 */
[----:B------:R-:W-:Y:S05]  /*d890*/  @P0 BRA `(.L_x_833) ;  /* 0x0000000000880947 */ /* 0x000fea0003800000 */
[----:B01----:R-:W0:Y:S01]  /*d8a0*/  LDC.64 R6, c[0x0][0x380] ;  /* 0x0000e000ff067b82 */ /* 0x003e220000000a00 */
        /* <DEDUP_REMOVED lines=33> */
.L_x_833:
[----:B------:R-:W-:Y:S05]  /*dac0*/  BSYNC.RECONVERGENT B0 ;  /* 0x0000000000007941 */ /* 0x000fea0003800200 */
.L_x_832:
[----:B------:R-:W-:Y:S05]  /*dad0*/  @P1 BRA `(.L_x_809) ;  /* 0x00000004005c1947 */ /* 0x000fea0003800000 */
[----:B012---:R-:W0:Y:S01]  /*dae0*/  LDC.64 R6, c[0x0][0x380] ;  /* 0x0000e000ff067b82 */ /* 0x007e220000000a00 */
[----:B------:R-:W-:Y:S01]  /*daf0*/  IMAD R3, R18, R3, R8 ;  /* 0x0000000312037224 */ /* 0x000fe200078e0208 */
[----:B------:R-:W1:Y:S01]  /*db00*/  LDCU.64 UR4, c[0x0][0x3a0] ;  /* 0x00007400ff0477ac */ /* 0x000e620008000a00 */
[----:B------:R-:W2:Y:S02]  /*db10*/  LDG.E.CONSTANT R8, desc[UR6][R4.64+0xc] ;  /* 0x00000c0604087981 */ /* 0x000ea4000c1e9900 */
[----:B0-----:R-:W-:-:S05]  /*db20*/  IMAD.WIDE.U32 R6, R3, 0x4, R6 ;  /* 0x0000000403067825 */ /* 0x001fca00078e0006 */
        /* <DEDUP_REMOVED lines=28> */
[----:B------:R0:W-:Y:S01]  /*dcf0*/  STG.E desc[UR6][R6.64], R3 ;  /* 0x0000000306007986 */ /* 0x0001e2000c101906 */
[----:B------:R-:W-:Y:S05]  /*dd00*/  BRA `(.L_x_809) ;  /* 0x0000000000d07947 */ /* 0x000fea0003800000 */
.L_x_1522:
[----:B------:R-:W0:Y:S02]  /*dd10*/  LDCU UR4, c[0x0][0x3ac] ;  /* 0x00007580ff0477ac */ /* 0x000e240008000800 */
[----:B0-----:R-:W-:-:S13]  /*dd20*/  ISETP.GE.U32.AND P0, PT, R57, UR4, PT ;  /* 0x0000000439007c0c */ /* 0x001fda000bf06070 */
[----:B------:R-:W0:Y:S01]  /*dd30*/  @!P0 LDC.64 R6, c[0x0][0x380] ;  /* 0x0000e000ff068b82 */ /* 0x000e220000000a00 */
[----:B------:R-:W-:Y:S01]  /*dd40*/  @!P0 IMAD R3, R18, UR4, R57 ;  /* 0x0000000412038c24 */ /* 0x000fe2000f8e0239 */
[----:B------:R-:W-:-:S06]  /*dd50*/  IADD3 R13, PT, PT, R57, 0x1, RZ ;  /* 0x00000001390d7810 */ /* 0x000fcc0007ffe0ff */
[----:B------:R-:W1:Y:S01]  /*dd60*/  @!P0 LDC.64 R10, c[0x0][0x3a0] ;  /* 0x0000e800ff0a8b82 */ /* 0x000e620000000a00 */
[----:B0-----:R-:W-:Y:S02]  /*dd70*/  @!P0 IMAD.WIDE.U32 R6, R3, 0x4, R6 ;  /* 0x0000000403068825 */ /* 0x001fe400078e0006 */
[----:B------:R-:W2:Y:S04]  /*dd80*/  @!P0 LDG.E.CONSTANT R3, desc[UR6][R4.64] ;  /* 0x0000000604038981 */ /* 0x000ea8000c1e9900 */
[----:B------:R-:W1:Y:S01]  /*dd90*/  @!P0 LDG.E R0, desc[UR6][R6.64] ;  /* 0x0000000606008981 */ /* 0x000e62000c1e1900 */
[----:B------:R-:W-:-:S13]  /*dda0*/  ISETP.GE.U32.AND P1, PT, R13, UR4, PT ;  /* 0x000000040d007c0c */ /* 0x000fda000bf26070 */
[----:B------:R-:W0:Y:S01]  /*ddb0*/  @!P1 LDC.64 R8, c[0x0][0x380] ;  /* 0x0000e000ff089b82 */ /* 0x000e220000000a00 */
[----:B------:R-:W-:Y:S01]  /*ddc0*/  @!P1 IMAD R13, R18, UR4, R13 ;  /* 0x00000004120d9c24 */ /* 0x000fe2000f8e020d */
[----:B------:R-:W3:Y:S01]  /*ddd0*/  @!P1 LDG.E.CONSTANT R14, desc[UR6][R4.64+0x4] ;  /* 0x00000406040e9981 */ /* 0x000ee2000c1e9900 */
[----:B------:R-:W-:-:S05]  /*dde0*/  IADD3 R19, PT, PT, R57, 0x2, RZ ;  /* 0x0000000239137810 */ /* 0x000fca0007ffe0ff */
[----:B------:R-:W4:Y:S01]  /*ddf0*/  @!P1 LDC.64 R16, c[0x0][0x3a0] ;  /* 0x0000e800ff109b82 */ /* 0x000f220000000a00 */
[----:B0-----:R-:W-:-:S04]  /*de00*/  @!P1 IMAD.WIDE.U32 R8, R13, 0x4, R8 ;  /* 0x000000040d089825 */ /* 0x001fc800078e0008 */
[----:B-1----:R-:W-:-:S04]  /*de10*/  @!P0 FMUL R0, R0, R11 ;  /* 0x0000000b00008220 */ /* 0x002fc80000400000 */
[----:B------:R-:W-:-:S04]  /*de20*/  @!P0 FFMA R0, R39, R10, R0 ;  /* 0x0000000a27008223 */ /* 0x000fc80000000000 */
[----:B--2---:R-:W-:-:S05]  /*de30*/  @!P0 FADD R0, R0, R3 ;  /* 0x0000000300008221 */ /* 0x004fca0000000000 */
[----:B------:R-:W-:-:S05]  /*de40*/  @!P0 FMNMX R3, RZ, R0, !PT ;  /* 0x00000000ff038209 */ /* 0x000fca0007800000 */
[----:B------:R0:W-:Y:S04]  /*de50*/  @!P0 STG.E desc[UR6][R6.64], R3 ;  /* 0x0000000306008986 */ /* 0x0001e8000c101906 */
[----:B------:R-:W4:Y:S01]  /*de60*/  @!P1 LDG.E R0, desc[UR6][R8.64] ;  /* 0x0000000608009981 */ /* 0x000f22000c1e1900 */
[----:B------:R-:W-:-:S13]  /*de70*/  ISETP.GE.U32.AND P0, PT, R19, UR4, PT ;  /* 0x0000000413007c0c */ /* 0x000fda000bf06070 */
[----:B------:R-:W1:Y:S01]  /*de80*/  @!P0 LDC.64 R10, c[0x0][0x380] ;  /* 0x0000e000ff0a8b82 */ /* 0x000e620000000a00 */
[----:B------:R-:W-:Y:S01]  /*de90*/  @!P0 IMAD R19, R18, UR4, R19 ;  /* 0x0000000412138c24 */ /* 0x000fe2000f8e0213 */
[----:B0-----:R-:W2:Y:S03]  /*dea0*/  @!P0 LDG.E.CONSTANT R3, desc[UR6][R4.64+0x8] ;  /* 0x0000080604038981 */ /* 0x001ea6000c1e9900 */
[----:B-1----:R-:W-:-:S04]  /*deb0*/  @!P0 IMAD.WIDE.U32 R10, R19, 0x4, R10 ;  /* 0x00000004130a8825 */ /* 0x002fc800078e000a */
[----:B----4-:R-:W-:-:S04]  /*dec0*/  @!P1 FMUL R13, R0, R17 ;  /* 0x00000011000d9220 */ /* 0x010fc80000400000 */
[----:B------:R-:W-:Y:S01]  /*ded0*/  @!P1 FFMA R13, R30, R16, R13 ;  /* 0x000000101e0d9223 */ /* 0x000fe2000000000d */
[----:B------:R-:W-:Y:S01]  /*dee0*/  IADD3 R19, PT, PT, R57, 0x3, RZ ;  /* 0x0000000339137810 */ /* 0x000fe20007ffe0ff */
[----:B------:R-:W0:Y:S02]  /*def0*/  @!P0 LDC.64 R16, c[0x0][0x3a0] ;  /* 0x0000e800ff108b82 */ /* 0x000e240000000a00 */
[----:B---3--:R-:W-:-:S05]  /*df00*/  @!P1 FADD R13, R13, R14 ;  /* 0x0000000e0d0d9221 */ /* 0x008fca0000000000 */
[----:B------:R-:W-:-:S05]  /*df10*/  @!P1 FMNMX R13, RZ, R13, !PT ;  /* 0x0000000dff0d9209 */ /* 0x000fca0007800000 */
[----:B------:R1:W-:Y:S04]  /*df20*/  @!P1 STG.E desc[UR6][R8.64], R13 ;  /* 0x0000000d08009986 */ /* 0x0003e8000c101906 */
[----:B------:R-:W0:Y:S01]  /*df30*/  @!P0 LDG.E R0, desc[UR6][R10.64] ;  /* 0x000000060a008981 */ /* 0x000e22000c1e1900 */
[----:B------:R-:W-:-:S13]  /*df40*/  ISETP.GE.U32.AND P1, PT, R19, UR4, PT ;  /* 0x0000000413007c0c */ /* 0x000fda000bf26070 */
[----:B------:R-:W3:Y:S01]  /*df50*/  @!P1 LDC.64 R6, c[0x0][0x380] ;  /* 0x0000e000ff069b82 */ /* 0x000ee20000000a00 */
[----:B------:R-:W-:Y:S01]  /*df60*/  @!P1 IMAD R19, R18, UR4, R19 ;  /* 0x0000000412139c24 */ /* 0x000fe2000f8e0213 */
[----:B------:R-:W4:Y:S06]  /*df70*/  @!P1 LDG.E.CONSTANT R14, desc[UR6][R4.64+0xc] ;  /* 0x00000c06040e9981 */ /* 0x000f2c000c1e9900 */
[----:B-1----:R-:W1:Y:S01]  /*df80*/  @!P1 LDC.64 R8, c[0x0][0x3a0] ;  /* 0x0000e800ff089b82 */ /* 0x002e620000000a00 */
[----:B---3--:R-:W-:-:S04]  /*df90*/  @!P1 IMAD.WIDE.U32 R6, R19, 0x4, R6 ;  /* 0x0000000413069825 */ /* 0x008fc800078e0006 */
[----:B0-----:R-:W-:-:S04]  /*dfa0*/  @!P0 FMUL R0, R0, R17 ;  /* 0x0000001100008220 */ /* 0x001fc80000400000 */
[----:B------:R-:W-:-:S04]  /*dfb0*/  @!P0 FFMA R0, R31, R16, R0 ;  /* 0x000000101f008223 */ /* 0x000fc80000000000 */
[----:B--2---:R-:W-:-:S05]  /*dfc0*/  @!P0 FADD R0, R0, R3 ;  /* 0x0000000300008221 */ /* 0x004fca0000000000 */
[----:B------:R-:W-:-:S05]  /*dfd0*/  @!P0 FMNMX R3, RZ, R0, !PT ;  /* 0x00000000ff038209 */ /* 0x000fca0007800000 */
[----:B------:R0:W-:Y:S04]  /*dfe0*/  @!P0 STG.E desc[UR6][R10.64], R3 ;  /* 0x000000030a008986 */ /* 0x0001e8000c101906 */
[----:B------:R-:W1:Y:S02]  /*dff0*/  @!P1 LDG.E R0, desc[UR6][R6.64] ;  /* 0x0000000606009981 */ /* 0x000e64000c1e1900 */
[----:B-1----:R-:W-:-:S04]  /*e000*/  @!P1 FMUL R9, R0, R9 ;  /* 0x0000000900099220 */ /* 0x002fc80000400000 */
[----:B------:R-:W-:-:S04]  /*e010*/  @!P1 FFMA R9, R28, R8, R9 ;  /* 0x000000081c099223 */ /* 0x000fc80000000009 */
[----:B----4-:R-:W-:-:S05]  /*e020*/  @!P1 FADD R9, R9, R14 ;  /* 0x0000000e09099221 */ /* 0x010fca0000000000 */
[----:B------:R-:W-:-:S05]  /*e030*/  @!P1 FMNMX R9, RZ, R9, !PT ;  /* 0x00000009ff099209 */ /* 0x000fca0007800000 */
[----:B------:R0:W-:Y:S02]  /*e040*/  @!P1 STG.E desc[UR6][R6.64], R9 ;  /* 0x0000000906009986 */ /* 0x0001e4000c101906 */
.L_x_809:
[----:B------:R-:W-:Y:S05]  /*e050*/  BSYNC.RECONVERGENT B2 ;  /* 0x0000000000027941 */ /* 0x000fea0003800200 */
.L_x_808:
[----:B------:R-:W5:Y:S01]  /*e060*/  LDCU UR4, c[0x0][0x3a8] ;  /* 0x00007500ff0477ac */ /* 0x000f620008000800 */
[----:B------:R-:W-:Y:S01]  /*e070*/  IADD3 R18, PT, PT, R2, 0x2, RZ ;  /* 0x0000000202127810 */ /* 0x000fe20007ffe0ff */
[----:B------:R-:W-:Y:S03]  /*e080*/  BSSY.RECONVERGENT B2, `(.L_x_834) ;  /* 0x0000197000027945 */ /* 0x000fe60003800200 */
[----:B-----5:R-:W-:-:S13]  /*e090*/  ISETP.GE.U32.AND P0, PT, R18, UR4, PT ;  /* 0x0000000412007c0c */ /* 0x020fda000bf06070 */
[----:B------:R-:W-:Y:S05]  /*e0a0*/  @P0 BRA `(.L_x_835) ;  /* 0x0000001800500947 */ /* 0x000fea0003800000 */
[----:B0-----:R-:W0:Y:S02]  /*e0b0*/  LDC R0, c[0x0][0x3b4] ;  /* 0x0000ed00ff007b82 */ /* 0x001e240000000800 */
[----:B0-----:R-:W-:-:S13]  /*e0c0*/  ISETP.GT.AND P0, PT, R0, 0x3, PT ;  /* 0x000000030000780c */ /* 0x001fda0003f04270 */
[----:B------:R-:W-:Y:S05]  /*e0d0*/  @P0 BRA `(.L_x_836) ;  /* 0x0000000000180947 */ /* 0x000fea0003800000 */
[----:B------:R-:W-:-:S04]  /*e0e0*/  IADD3 R0, PT, PT, R0, -0x2, RZ ;  /* 0xfffffffe00007810 */ /* 0x000fc80007ffe0ff */
[----:B------:R-:W-:-:S04]  /*e0f0*/  VIMNMX.U32 R0, PT, PT, R0, 0x2, PT ;  /* 0x0000000200007848 */ /* 0x000fc80003fe0000 */
[----:B------:R-:W-:-:S04]  /*e100*/  SHF.L.U32 R0, R0, 0x2, RZ ;  /* 0x0000000200007819 */ /* 0x000fc800000006ff */
[----:B-1234-:R-:W0:Y:S02]  /*e110*/  LDC R6, c[0x2][R0+0x18] ;  /* 0x0080060000067b82 */ /* 0x01ee240000000800 */
[----:B0-----:R-:W-:-:S04]  /*e120*/  SHF.R.S32.HI R7, RZ, 0x1f, R6 ;  /* 0x0000001fff077819 */ /* 0x001fc80000011406 */
.L_x_1529:
[----:B------:R-:W-:Y:S05]  /*e130*/  BRX R6 -0xe140                                                           (*"BRANCH_TARGETS .L_x_1530,.L_x_1531,.L_x_837"*) ;  /* 0xffffff1c06b07949 */ /* 0x000fea000383ffff */
.L_x_836:
[----:B-1234-:R-:W-:-:S04]  /*e140*/  MOV R3, 0xfffffffb ;  /* 0xfffffffb00037802 */ /* 0x01efc80000000f00 */
[----:B------:R-:W-:-:S04]  /*e150*/  VIADDMNMX.U32 R3, R0, R3, 0x2, PT ;  /* 0x0000000200037446 */ /* 0x000fc80003800003 */
[----:B------:R-:W-:-:S04]  /*e160*/  SHF.L.U32 R3, R3, 0x2, RZ ;  /* 0x0000000203037819 */ /* 0x000fc800000006ff */
[----:B------:R-:W0:Y:S02]  /*e170*/  LDC R6, c[0x2][R3+0x24] ;  /* 0x0080090003067b82 */ /* 0x000e240000000800 */
[----:B0-----:R-:W-:-:S04]  /*e180*/  SHF.R.S32.HI R7, RZ, 0x1f, R6 ;  /* 0x0000001fff077819 */ /* 0x001fc80000011406 */
.L_x_1533:
[----:B------:R-:W-:Y:S05]  /*e190*/  BRX R6 -0xe1a0                                                           (*"BRANCH_TARGETS .L_x_1530,.L_x_1531,.L_x_1536"*) ;  /* 0xffffff1c06987949 */ /* 0x000fea000383ffff */
.L_x_1536:
[----:B------:R-:W-:-:S13]  /*e1a0*/  ISETP.NE.AND P0, PT, R0, 0x4, PT ;  /* 0x000000040000780c */ /* 0x000fda0003f05270 */
        /* <DEDUP_REMOVED lines=36> */
.L_x_841:
[----:B------:R-:W-:Y:S05]  /*e3f0*/  BSYNC.RECONVERGENT B4 ;  /* 0x0000000000047941 */ /* 0x000fea0003800200 */
.L_x_840:
[----:B------:R0:W-:Y:S02]  /*e400*/  STG.E desc[UR6][R10.64], R0 ;  /* 0x000000000a007986 */ /* 0x0001e4000c101906 */
.L_x_839:
[----:B------:R-:W-:Y:S05]  /*e410*/  BSYNC.RECONVERGENT B3 ;  /* 0x0000000000037941 */ /* 0x000fea0003800200 */
.L_x_838:
        /* <DEDUP_REMOVED lines=33> */
.L_x_845:
[----:B------:R-:W-:Y:S05]  /*e630*/  BSYNC.RECONVERGENT B4 ;  /* 0x0000000000047941 */ /* 0x000fea0003800200 */
.L_x_844:
[----:B------:R0:W-:Y:S02]  /*e640*/  STG.E desc[UR6][R10.64+0x4], R0 ;  /* 0x000004000a007986 */ /* 0x0001e4000c101906 */
.L_x_843:
[----:B------:R-:W-:Y:S05]  /*e650*/  BSYNC.RECONVERGENT B3 ;  /* 0x0000000000037941 */ /* 0x000fea0003800200 */
.L_x_842:
        /* <DEDUP_REMOVED lines=36> */
.L_x_849:
[----:B------:R-:W-:Y:S05]  /*e8a0*/  BSYNC.RECONVERGENT B4 ;  /* 0x0000000000047941 */ /* 0x000fea0003800200 */
.L_x_848:
[----:B------:R0:W-:Y:S02]  /*e8b0*/  STG.E desc[UR6][R10.64], R0 ;  /* 0x000000000a007986 */ /* 0x0001e4000c101906 */
.L_x_847:
[----:B------:R-:W-:Y:S05]  /*e8c0*/  BSYNC.RECONVERGENT B3 ;  /* 0x0000000000037941 */ /* 0x000fea0003800200 */
.L_x_846:
        /* <DEDUP_REMOVED lines=32> */
.L_x_851:
[----:B------:R-:W-:Y:S05]  /*ead0*/  BSYNC.RECONVERGENT B3 ;  /* 0x0000000000037941 */ /* 0x000fea0003800200 */
.L_x_850:
[----:B------:R0:W-:Y:S01]  /*eae0*/  STG.E desc[UR6][R10.64+0x4], R0 ;  /* 0x000004000a007986 */ /* 0x0001e2000c101906 */
[----:B------:R-:W-:Y:S05]  /*eaf0*/  BRA `(.L_x_835) ;  /* 0x0000000c00bc7947 */ /* 0x000fea0003800000 */
.L_x_837:
[----:B------:R-:W0:Y:S01]  /*eb00*/  LDC R13, c[0x0][0x3ac] ;  /* 0x0000eb00ff0d7b82 */ /* 0x000e220000000800 */
[----:B------:R-:W-:-:S07]  /*eb10*/  IADD3 R0, PT, PT, R57, 0x1, RZ ;  /* 0x0000000139007810 */ /* 0x000fce0007ffe0ff */
[----:B------:R-:W1:Y:S01]  /*eb20*/  LDC.64 R6, c[0x0][0x380] ;  /* 0x0000e000ff067b82 */ /* 0x000e620000000a00 */
[-C--:B0-----:R-:W-:Y:S01]  /*eb30*/  ISETP.GE.U32.AND P0, PT, R57, R13.reuse, PT ;  /* 0x0000000d3900720c */ /* 0x081fe20003f06070 */
[-C--:B------:R-:W-:Y:S01]  /*eb40*/  IMAD R9, R18, R13.reuse, R57 ;  /* 0x0000000d12097224 */ /* 0x080fe200078e0239 */
[----:B------:R-:W-:-:S03]  /*eb50*/  ISETP.GE.U32.AND P1, PT, R0, R13, PT ;  /* 0x0000000d0000720c */ /* 0x000fc60003f26070 */
[----:B-1----:R-:W-:-:S08]  /*eb60*/  IMAD.WIDE.U32 R8, R9, 0x4, R6 ;  /* 0x0000000409087825 */ /* 0x002fd000078e0006 */
[----:B------:R-:W2:Y:S01]  /*eb70*/  @!P0 LDG.E R0, desc[UR6][R8.64] ;  /* 0x0000000608008981 */ /* 0x000ea2000c1e1900 */
[----:B------:R-:W2:Y:S03]  /*eb80*/  @!P0 LDC.64 R16, c[0x0][0x3a0] ;  /* 0x0000e800ff108b82 */ /* 0x000ea60000000a00 */
[----:B------:R-:W3:Y:S04]  /*eb90*/  @!P0 LDG.E.CONSTANT R3, desc[UR6][R4.64] ;  /* 0x0000000604038981 */ /* 0x000ee8000c1e9900 */
[----:B------:R-:W4:Y:S01]  /*eba0*/  @!P1 LDG.E R10, desc[UR6][R8.64+0x4] ;  /* 0x00000406080a9981 */ /* 0x000f22000c1e1900 */
[----:B------:R-:W4:Y:S03]  /*ebb0*/  @!P1 LDC.64 R20, c[0x0][0x3a0] ;  /* 0x0000e800ff149b82 */ /* 0x000f260000000a00 */
[----:B------:R-:W5:Y:S01]  /*ebc0*/  @!P1 LDG.E.CONSTANT R11, desc[UR6][R4.64+0x4] ;  /* 0x00000406040b9981 */ /* 0x000f62000c1e9900 */
[----:B------:R-:W-:Y:S01]  /*ebd0*/  BSSY.RECONVERGENT B0, `(.L_x_852) ;  /* 0x0000017000007945 */ /* 0x000fe20003800200 */
[----:B--2---:R-:W-:-:S04]  /*ebe0*/  @!P0 FMUL R0, R0, R17 ;  /* 0x0000001100008220 */ /* 0x004fc80000400000 */
[----:B------:R-:W-:-:S04]  /*ebf0*/  @!P0 FFMA R0, R63, R16, R0 ;  /* 0x000000103f008223 */ /* 0x000fc80000000000 */
[----:B---3--:R-:W-:Y:S01]  /*ec00*/  @!P0 FADD R3, R0, R3 ;  /* 0x0000000300038221 */ /* 0x008fe20000000000 */
[----:B----4-:R-:W-:Y:S01]  /*ec10*/  @!P1 FMUL R10, R10, R21 ;  /* 0x000000150a0a9220 */ /* 0x010fe20000400000 */
[----:B------:R-:W-:-:S03]  /*ec20*/  IADD3 R0, PT, PT, R57, 0x2, RZ ;  /* 0x0000000239007810 */ /* 0x000fc60007ffe0ff */
[----:B------:R0:W-:Y:S01]  /*ec30*/  @!P0 STG.E desc[UR6][R8.64], R3 ;  /* 0x0000000308008986 */ /* 0x0001e2000c101906 */
[----:B------:R-:W-:Y:S01]  /*ec40*/  @!P1 FFMA R10, R65, R20, R10 ;  /* 0x00000014410a9223 */ /* 0x000fe2000000000a */
[----:B------:R-:W-:-:S03]  /*ec50*/  ISETP.GE.U32.AND P0, PT, R0, R13, PT ;  /* 0x0000000d0000720c */ /* 0x000fc60003f06070 */
[----:B-----5:R-:W-:Y:S01]  /*ec60*/  @!P1 FADD R11, R10, R11 ;  /* 0x0000000b0a0b9221 */ /* 0x020fe20000000000 */
[----:B------:R-:W-:-:S04]  /*ec70*/  IADD3 R10, PT, PT, R57, 0x3, RZ ;  /* 0x00000003390a7810 */ /* 0x000fc80007ffe0ff */
[----:B------:R0:W-:Y:S01]  /*ec80*/  @!P1 STG.E desc[UR6][R8.64+0x4], R11 ;  /* 0x0000040b08009986 */ /* 0x0001e2000c101906 */
[-C--:B------:R-:W-:Y:S01]  /*ec90*/  ISETP.GE.U32.AND P1, PT, R10, R13.reuse, PT ;  /* 0x0000000d0a00720c */ /* 0x080fe20003f26070 */
[----:B------:R-:W-:-:S04]  /*eca0*/  IMAD R13, R18, R13, R0 ;  /* 0x0000000d120d7224 */ /* 0x000fc800078e0200 */
[----:B------:R-:W-:Y:S01]  /*ecb0*/  IMAD.WIDE.U32 R6, R13, 0x4, R6 ;  /* 0x000000040d067825 */ /* 0x000fe200078e0006 */
[----:B------:R-:W-:Y:S07]  /*ecc0*/  @P0 BRA `(.L_x_853) ;  /* 0x00000000001c0947 */ /* 0x000fee0003800000 */
[----:B------:R-:W2:Y:S01]  /*ecd0*/  LDG.E R0, desc[UR6][R6.64] ;  /* 0x0000000606007981 */ /* 0x000ea2000c1e1900 */
[----:B------:R-:W2:Y:S03]  /*ece0*/  LDCU.64 UR4, c[0x0][0x3a0] ;  /* 0x00007400ff0477ac */ /* 0x000ea60008000a00 */
[----:B0-----:R-:W3:Y:S01]  /*ecf0*/  LDG.E.CONSTANT R3, desc[UR6][R4.64+0x8] ;  /* 0x0000080604037981 */ /* 0x001ee2000c1e9900 */
[----:B--2---:R-:W-:-:S04]  /*ed00*/  FMUL R0, R0, UR5 ;  /* 0x0000000500007c20 */ /* 0x004fc80008400000 */
[----:B------:R-:W-:-:S04]  /*ed10*/  FFMA R0, R15, UR4, R0 ;  /* 0x000000040f007c23 */ /* 0x000fc80008000000 */
[----:B---3--:R-:W-:-:S05]  /*ed20*/  FADD R3, R0, R3 ;  /* 0x0000000300037221 */ /* 0x008fca0000000000 */
[----:B------:R1:W-:Y:S02]  /*ed30*/  STG.E desc[UR6][R6.64], R3 ;  /* 0x0000000306007986 */ /* 0x0003e4000c101906 */
.L_x_853:
[----:B------:R-:W-:Y:S05]  /*ed40*/  BSYNC.RECONVERGENT B0 ;  /* 0x0000000000007941 */ /* 0x000fea0003800200 */
.L_x_852:
[----:B------:R-:W-:Y:S05]  /*ed50*/  @P1 BRA `(.L_x_835) ;  /* 0x0000000c00241947 */ /* 0x000fea0003800000 */
[----:B------:R-:W1:Y:S01]  /*ed60*/  LDG.E R0, desc[UR6][R6.64+0x4] ;  /* 0x0000040606007981 */ /* 0x000e62000c1e1900 */
[----:B------:R-:W1:Y:S03]  /*ed70*/  LDCU.64 UR4, c[0x0][0x3a0] ;  /* 0x00007400ff0477ac */ /* 0x000e660008000a00 */
[----:B0-----:R-:W2:Y:S01]  /*ed80*/  LDG.E.CONSTANT R8, desc[UR6][R4.64+0xc] ;  /* 0x00000c0604087981 */ /* 0x001ea2000c1e9900 */
[----:B-1----:R-:W-:-:S04]  /*ed90*/  FMUL R3, R0, UR5 ;  /* 0x0000000500037c20 */ /* 0x002fc80008400000 */
[----:B------:R-:W-:-:S04]  /*eda0*/  FFMA R3, R36, UR4, R3 ;  /* 0x0000000424037c23 */ /* 0x000fc80008000003 */
[----:B--2---:R-:W-:-:S05]  /*edb0*/  FADD R3, R3, R8 ;  /* 0x0000000803037221 */ /* 0x004fca0000000000 */
[----:B------:R0:W-:Y:S01]  /*edc0*/  STG.E desc[UR6][R6.64+0x4], R3 ;  /* 0x0000040306007986 */ /* 0x0001e2000c101906 */
[----:B------:R-:W-:Y:S05]  /*edd0*/  BRA `(.L_x_835) ;  /* 0x0000000c00047947 */ /* 0x000fea0003800000 */
.L_x_1531:
        /* <DEDUP_REMOVED lines=15> */
[----:B------:R-:W2:Y:S01]  /*eed0*/  LDG.E R0, desc[UR6][R8.64] ;  /* 0x0000000608007981 */ /* 0x000ea2000c1e1900 */
[----:B------:R-:W2:Y:S03]  /*eee0*/  LDCU.64 UR4, c[0x0][0x3a0] ;  /* 0x00007400ff0477ac */ /* 0x000ea60008000a00 */
[----:B------:R-:W3:Y:S01]  /*eef0*/  LDG.E.CONSTANT R3, desc[UR6][R4.64] ;  /* 0x0000000604037981 */ /* 0x000ee2000c1e9900 */
[----:B------:R-:W-:Y:S01]  /*ef00*/  HFMA2 R14, -RZ, RZ, 1.125, -9232 ;  /* 0x3c80f082ff0e7431 */ /* 0x000fe200000001ff */
[----:B------:R-:W-:Y:S01]  /*ef10*/  MOV R16, 0x3f800000 ;  /* 0x3f80000000107802 */ /* 0x000fe20000000f00 */
[----:B--2---:R-:W-:-:S04]  /*ef20*/  FMUL R0, R0, UR5 ;  /* 0x0000000500007c20 */ /* 0x004fc80008400000 */
[----:B------:R-:W-:-:S04]  /*ef30*/  FFMA R0, R63, UR4, R0 ;  /* 0x000000043f007c23 */ /* 0x000fc80008000000 */
        /* <DEDUP_REMOVED lines=24> */
.L_x_855:
[----:B------:R-:W-:Y:S05]  /*f0c0*/  BSYNC.RECONVERGENT B0 ;  /* 0x0000000000007941 */ /* 0x000fea0003800200 */
.L_x_854:
[----:B------:R-:W-:Y:S04]  /*f0d0*/  BSSY.RECONVERGENT B0, `(.L_x_856) ;  /* 0x0000021000007945 */ /* 0x000fe80003800200 */
[----:B------:R-:W-:Y:S05]  /*f0e0*/  @P2 BRA `(.L_x_857) ;  /* 0x00000000007c2947 */ /* 0x000fea0003800000 */
[----:B------:R-:W2:Y:S01]  /*f0f0*/  LDG.E R0, desc[UR6][R8.64+0x4] ;  /* 0x0000040608007981 */ /* 0x000ea2000c1e1900 */
[----:B------:R-:W2:Y:S03]  /*f100*/  LDCU.64 UR4, c[0x0][0x3a0] ;  /* 0x00007400ff0477ac */ /* 0x000ea60008000a00 */
[----:B0-----:R-:W3:Y:S01]  /*f110*/  LDG.E.CONSTANT R3, desc[UR6][R4.64+0x4] ;  /* 0x0000040604037981 */ /* 0x001ee2000c1e9900 */
        /* <DEDUP_REMOVED lines=28> */
.L_x_857:
[----:B------:R-:W-:Y:S05]  /*f2e0*/  BSYNC.RECONVERGENT B0 ;  /* 0x0000000000007941 */ /* 0x000fea0003800200 */
.L_x_856:
[----:B------:R-:W-:Y:S04]  /*f2f0*/  BSSY.RECONVERGENT B0, `(.L_x_858) ;  /* 0x0000021000007945 */ /* 0x000fe80003800200 */
[----:B------:R-:W-:Y:S05]  /*f300*/  @P1 BRA `(.L_x_859) ;  /* 0x00000000007c1947 */ /* 0x000fea0003800000 */
[----:B------:R-:W2:Y:S01]  /*f310*/  LDG.E R0, desc[UR6][R6.64] ;  /* 0x0000000606007981 */ /* 0x000ea2000c1e1900 */
[----:B------:R-:W2:Y:S03]  /*f320*/  LDCU.64 UR4, c[0x0][0x3a0] ;  /* 0x00007400ff0477ac */ /* 0x000ea60008000a00 */
[----:B01----:R-:W3:Y:S01]  /*f330*/  LDG.E.CONSTANT R3, desc[UR6][R4.64+0x8] ;  /* 0x0000080604037981 */ /* 0x003ee2000c1e9900 */
        /* <DEDUP_REMOVED lines=28> */
.L_x_859:
[----:B------:R-:W-:Y:S05]  /*f500*/  BSYNC.RECONVERGENT B0 ;  /* 0x0000000000007941 */ /* 0x000fea0003800200 */
.L_x_858:
        /* <DEDUP_REMOVED lines=31> */
[----:B------:R0:W-:Y:S01]  /*f700*/  STG.E desc[UR6][R6.64+0x4], R3 ;  /* 0x0000040306007986 */ /* 0x0001e2000c101906 */
[----:B------:R-:W-:Y:S05]  /*f710*/  BRA `(.L_x_835) ;  /* 0x0000000000b47947 */ /* 0x000fea0003800000 */
.L_x_1530:
[----:B------:R-:W0:Y:S01]  /*f720*/  LDCU UR4, c[0x0][0x3ac] ;  /* 0x00007580ff0477ac */ /* 0x000e220008000800 */
[----:B------:R-:W1:Y:S01]  /*f730*/  LDC.64 R6, c[0x0][0x380] ;  /* 0x0000e000ff067b82 */ /* 0x000e620000000a00 */
[C---:B------:R-:W-:Y:S02]  /*f740*/  IADD3 R0, PT, PT, R57.reuse, 0x1, RZ ;  /* 0x0000000139007810 */ /* 0x040fe40007ffe0ff */
[----:B0-----:R-:W-:Y:S01]  /*f750*/  ISETP.GE.U32.AND P0, PT, R57, UR4, PT ;  /* 0x0000000439007c0c */ /* 0x001fe2000bf06070 */
[----:B------:R-:W-:Y:S01]  /*f760*/  IMAD R9, R18, UR4, R57 ;  /* 0x0000000412097c24 */ /* 0x000fe2000f8e0239 */
[----:B------:R-:W-:-:S03]  /*f770*/  ISETP.GE.U32.AND P1, PT, R0, UR4, PT ;  /* 0x0000000400007c0c */ /* 0x000fc6000bf26070 */
[----:B-1----:R-:W-:-:S08]  /*f780*/  IMAD.WIDE.U32 R8, R9, 0x4, R6 ;  /* 0x0000000409087825 */ /* 0x002fd000078e0006 */
[----:B------:R-:W2:Y:S01]  /*f790*/  @!P0 LDG.E R0, desc[UR6][R8.64] ;  /* 0x0000000608008981 */ /* 0x000ea2000c1e1900 */
[----:B------:R-:W2:Y:S03]  /*f7a0*/  @!P0 LDC.64 R16, c[0x0][0x3a0] ;  /* 0x0000e800ff108b82 */ /* 0x000ea60000000a00 */
[----:B------:R-:W3:Y:S04]  /*f7b0*/  @!P1 LDG.E R10, desc[UR6][R8.64+0x4] ;  /* 0x00000406080a9981 */ /* 0x000ee8000c1e1900 */
[----:B------:R-:W4:Y:S01]  /*f7c0*/  @!P0 LDG.E.CONSTANT R3, desc[UR6][R4.64] ;  /* 0x0000000604038981 */ /* 0x000f22000c1e9900 */
[----:B------:R-:W3:Y:S03]  /*f7d0*/  @!P1 LDC.64 R20, c[0x0][0x3a0] ;  /* 0x0000e800ff149b82 */ /* 0x000ee60000000a00 */
[----:B------:R-:W5:Y:S01]  /*f7e0*/  @!P1 LDG.E.CONSTANT R11, desc[UR6][R4.64+0x4] ;  /* 0x00000406040b9981 */ /* 0x000f62000c1e9900 */
[----:B------:R-:W-:-:S02]  /*f7f0*/  IADD3 R14, PT, PT, R57, 0x3, RZ ;  /* 0x00000003390e7810 */ /* 0x000fc40007ffe0ff */
[----:B------:R-:W-:Y:S02]  /*f800*/  IADD3 R13, PT, PT, R57, 0x2, RZ ;  /* 0x00000002390d7810 */ /* 0x000fe40007ffe0ff */
[----:B------:R-:W-:Y:S02]  /*f810*/  ISETP.GE.U32.AND P3, PT, R14, UR4, PT ;  /* 0x000000040e007c0c */ /* 0x000fe4000bf66070 */
[----:B------:R-:W-:Y:S01]  /*f820*/  ISETP.GE.U32.AND P2, PT, R13, UR4, PT ;  /* 0x000000040d007c0c */ /* 0x000fe2000bf46070 */
[----:B------:R-:W-:-:S04]  /*f830*/  IMAD R13, R18, UR4, R13 ;  /* 0x00000004120d7c24 */ /* 0x000fc8000f8e020d */
[----:B------:R-:W-:-:S06]  /*f840*/  IMAD.WIDE.U32 R6, R13, 0x4, R6 ;  /* 0x000000040d067825 */ /* 0x000fcc00078e0006 */
[----:B------:R-:W5:Y:S04]  /*f850*/  @!P3 LDG.E.CONSTANT R14, desc[UR6][R4.64+0xc] ;  /* 0x00000c06040eb981 */ /* 0x000f68000c1e9900 */
[----:B------:R-:W5:Y:S01]  /*f860*/  @!P2 LDG.E.CONSTANT R19, desc[UR6][R4.64+0x8] ;  /* 0x000008060413a981 */ /* 0x000f62000c1e9900 */
[----:B--2---:R-:W-:Y:S01]  /*f870*/  @!P0 FMUL R0, R0, R17 ;  /* 0x0000001100008220 */ /* 0x004fe20000400000 */
[----:B---3--:R-:W-:-:S03]  /*f880*/  @!P1 FMUL R10, R10, R21 ;  /* 0x000000150a0a9220 */ /* 0x008fc60000400000 */
[----:B------:R-:W-:Y:S02]  /*f890*/  @!P0 FFMA R0, R63, R16, R0 ;  /* 0x000000103f008223 */ /* 0x000fe40000000000 */
[----:B------:R-:W0:Y:S01]  /*f8a0*/  @!P2 LDC.64 R16, c[0x0][0x3a0] ;  /* 0x0000e800ff10ab82 */ /* 0x000e220000000a00 */
[----:B------:R-:W-:Y:S01]  /*f8b0*/  @!P1 FFMA R10, R65, R20, R10 ;  /* 0x00000014410a9223 */ /* 0x000fe2000000000a */
[----:B----4-:R-:W-:-:S03]  /*f8c0*/  @!P0 FADD R0, R0, R3 ;  /* 0x0000000300008221 */ /* 0x010fc60000000000 */
[----:B-----5:R-:W-:Y:S02]  /*f8d0*/  @!P1 FADD R10, R10, R11 ;  /* 0x0000000b0a0a9221 */ /* 0x020fe40000000000 */
[----:B------:R-:W-:Y:S01]  /*f8e0*/  @!P0 FMNMX R3, RZ, R0, !PT ;  /* 0x00000000ff038209 */ /* 0x000fe20007800000 */
[----:B------:R-:W1:Y:S02]  /*f8f0*/  @!P3 LDC.64 R20, c[0x0][0x3a0] ;  /* 0x0000e800ff14bb82 */ /* 0x000e640000000a00 */
[----:B------:R-:W-:Y:S02]  /*f900*/  @!P1 FMNMX R11, RZ, R10, !PT ;  /* 0x0000000aff0b9209 */ /* 0x000fe40007800000 */
[----:B------:R2:W-:Y:S04]  /*f910*/  @!P0 STG.E desc[UR6][R8.64], R3 ;  /* 0x0000000308008986 */ /* 0x0005e8000c101906 */
[----:B------:R3:W-:Y:S04]  /*f920*/  @!P1 STG.E desc[UR6][R8.64+0x4], R11 ;  /* 0x0000040b08009986 */ /* 0x0007e8000c101906 */
[----:B------:R-:W0:Y:S04]  /*f930*/  @!P2 LDG.E R0, desc[UR6][R6.64] ;  /* 0x000000060600a981 */ /* 0x000e28000c1e1900 */
[----:B------:R-:W1:Y:S01]  /*f940*/  @!P3 LDG.E R10, desc[UR6][R6.64+0x4] ;  /* 0x00000406060ab981 */ /* 0x000e62000c1e1900 */
[----:B0-----:R-:W-:Y:S01]  /*f950*/  @!P2 FMUL R0, R0, R17 ;  /* 0x000000110000a220 */ /* 0x001fe20000400000 */
[----:B-1----:R-:W-:-:S03]  /*f960*/  @!P3 FMUL R13, R10, R21 ;  /* 0x000000150a0db220 */ /* 0x002fc60000400000 */
[----:B------:R-:W-:Y:S01]  /*f970*/  @!P2 FFMA R0, R15, R16, R0 ;  /* 0x000000100f00a223 */ /* 0x000fe20000000000 */
[----:B------:R-:W-:-:S03]  /*f980*/  @!P3 FFMA R13, R36, R20, R13 ;  /* 0x00000014240db223 */ /* 0x000fc6000000000d */
[----:B------:R-:W-:Y:S01]  /*f990*/  @!P2 FADD R0, R0, R19 ;  /* 0x000000130000a221 */ /* 0x000fe20000000000 */
[----:B------:R-:W-:-:S04]  /*f9a0*/  @!P3 FADD R13, R13, R14 ;  /* 0x0000000e0d0db221 */ /* 0x000fc80000000000 */
[----:B--2---:R-:W-:Y:S02]  /*f9b0*/  @!P2 FMNMX R3, RZ, R0, !PT ;  /* 0x00000000ff03a209 */ /* 0x004fe40007800000 */
[----:B------:R-:W-:-:S03]  /*f9c0*/  @!P3 FMNMX R13, RZ, R13, !PT ;  /* 0x0000000dff0db209 */ /* 0x000fc60007800000 */
[----:B------:R3:W-:Y:S04]  /*f9d0*/  @!P2 STG.E desc[UR6][R6.64], R3 ;  /* 0x000000030600a986 */ /* 0x0007e8000c101906 */
[----:B------:R3:W-:Y:S02]  /*f9e0*/  @!P3 STG.E desc[UR6][R6.64+0x4], R13 ;  /* 0x0000040d0600b986 */ /* 0x0007e4000c101906 */
.L_x_835:
[----:B------:R-:W-:Y:S05]  /*f9f0*/  BSYNC.RECONVERGENT B2 ;  /* 0x0000000000027941 */ /* 0x000fea0003800200 */
.L_x_834:
[----:B------:R-:W5:Y:S01]  /*fa00*/  LDCU UR4, c[0x0][0x3a8] ;  /* 0x00007500ff0477ac */ /* 0x000f620008000800 */
[----:B------:R-:W-:-:S04]  /*fa10*/  IADD3 R2, PT, PT, R2, 0x3, RZ ;  /* 0x0000000302027810 */ /* 0x000fc80007ffe0ff */
[----:B-----5:R-:W-:-:S13]  /*fa20*/  ISETP.GE.U32.AND P0, PT, R2, UR4, PT ;  /* 0x0000000402007c0c */ /* 0x020fda000bf06070 */
[----:B------:R-:W-:Y:S05]  /*fa30*/  @P0 EXIT ;  /* 0x000000000000094d */ /* 0x000fea0003800000 */
        /* <DEDUP_REMOVED lines=8> */
.L_x_1537:
[----:B------:R-:W-:Y:S05]  /*fac0*/  BRX R6 -0xfad0                                                           (*"BRANCH_TARGETS .L_x_1538,.L_x_1539,.L_x_861"*) ;  /* 0xffffff04064c7949 */ /* 0x000fea000383ffff */
.L_x_860:
[----:B-1234-:R-:W-:-:S04]  /*fad0*/  MOV R3, 0xfffffffb ;  /* 0xfffffffb00037802 */ /* 0x01efc80000000f00 */
[----:B------:R-:W-:-:S04]  /*fae0*/  VIADDMNMX.U32 R3, R0, R3, 0x2, PT ;  /* 0x0000000200037446 */ /* 0x000fc80003800003 */
[----:B------:R-:W-:-:S04]  /*faf0*/  SHF.L.U32 R3, R3, 0x2, RZ ;  /* 0x0000000203037819 */ /* 0x000fc800000006ff */
[----:B------:R-:W0:Y:S02]  /*fb00*/  LDC R6, c[0x2][R3+0x3c] ;  /* 0x00800f0003067b82 */ /* 0x000e240000000800 */
[----:B0-----:R-:W-:-:S04]  /*fb10*/  SHF.R.S32.HI R7, RZ, 0x1f, R6 ;  /* 0x0000001fff077819 */ /* 0x001fc80000011406 */
.L_x_1541:
[----:B------:R-:W-:Y:S05]  /*fb20*/  BRX R6 -0xfb30                                                           (*"BRANCH_TARGETS .L_x_1538,.L_x_1539,.L_x_1544"*) ;  /* 0xffffff0406347949 */ /* 0x000fea000383ffff */
.L_x_1544:
[----:B------:R-:W-:-:S13]  /*fb30*/  ISETP.NE.AND P0, PT, R0, 0x4, PT ;  /* 0x000000040000780c */ /* 0x000fda0003f05270 */
[----:B------:R-:W-:Y:S05]  /*fb40*/  @P0 BRA `(.L_x_861) ;  /* 0x0000000800680947 */ /* 0x000fea0003800000 */
[----:B------:R-:W0:Y:S01]  /*fb50*/  LDCU UR4, c[0x0][0x3ac] ;  /* 0x00007580ff0477ac */ /* 0x000e220008000800 */
[----:B------:R-:W-:Y:S01]  /*fb60*/  BSSY.RECONVERGENT B2, `(.L_x_862) ;  /* 0x0000024000027945 */ /* 0x000fe20003800200 */
[----:B0-----:R-:W-:-:S13]  /*fb70*/  ISETP.GE.U32.AND P0, PT, R57, UR4, PT ;  /* 0x0000000439007c0c */ /* 0x001fda000bf06070 */
[----:B------:R-:W-:Y:S05]  /*fb80*/  @P0 BRA `(.L_x_863) ;  /* 0x0000000000840947 */ /* 0x000fea0003800000 */
[----:B------:R-:W0:Y:S01]  /*fb90*/  LDC.64 R10, c[0x0][0x380] ;  /* 0x0000e000ff0a7b82 */ /* 0x000e220000000a00 */
[----:B------:R-:W-:Y:S01]  /*fba0*/  IMAD R3, R2, UR4, R57 ;  /* 0x0000000402037c24 */ /* 0x000fe2000f8e0239 */
        /* <DEDUP_REMOVED lines=29> */
.L_x_865:
[----:B------:R-:W-:Y:S05]  /*fd80*/  BSYNC.RECONVERGENT B3 ;  /* 0x0000000000037941 */ /* 0x000fea0003800200 */
.L_x_864:
[----:B------:R0:W-:Y:S02]  /*fd90*/  STG.E desc[UR6][R10.64], R0 ;  /* 0x000000000a007986 */ /* 0x0001e4000c101906 */
.L_x_863:
[----:B------:R-:W-:Y:S05]  /*fda0*/  BSYNC.RECONVERGENT B2 ;  /* 0x0000000000027941 */ /* 0x000fea0003800200 */
.L_x_862:
[----:B------:R-:W1:Y:S01]  /*fdb0*/  LDCU UR4, c[0x0][0x3ac] ;  /* 0x00007580ff0477ac */ /* 0x000e620008000800 */
[----:B------:R-:W-:Y:S01]  /*fdc0*/  IADD3 R3, PT, PT, R57, 0x1, RZ ;  /* 0x0000000139037810 */ /* 0x000fe20007ffe0ff */
[----:B------:R-:W-:Y:S03]  /*fdd0*/  BSSY.RECONVERGENT B2, `(.L_x_866) ;  /* 0x0000024000027945 */ /* 0x000fe60003800200 */
[----:B-1----:R-:W-:-:S13]  /*fde0*/  ISETP.GE.U32.AND P0, PT, R3, UR4, PT ;  /* 0x0000000403007c0c */ /* 0x002fda000bf06070 */
[----:B------:R-:W-:Y:S05]  /*fdf0*/  @P0 BRA `(.L_x_867) ;  /* 0x0000000000840947 */ /* 0x000fea0003800000 */
[----:B0-----:R-:W0:Y:S01]  /*fe00*/  LDC.64 R10, c[0x0][0x380] ;  /* 0x0000e000ff0a7b82 */ /* 0x001e220000000a00 */
[----:B------:R-:W-:Y:S01]  /*fe10*/  IMAD R3, R2, UR4, R3 ;  /* 0x0000000402037c24 */ /* 0x000fe2000f8e0203 */
        /* <DEDUP_REMOVED lines=29> */
.L_x_869:
[----:B------:R-:W-:Y:S05]  /*fff0*/  BSYNC.RECONVERGENT B3 ;  /* 0x0000000000037941 */ /* 0x000fea0003800200 */
.L_x_868:
[----:B------:R1:W-:Y:S02]  /*10000*/  STG.E desc[UR6][R10.64], R0 ;  /* 0x000000000a007986 */ /* 0x0003e4000c101906 */
.L_x_867:
[----:B------:R-:W-:Y:S05]  /*10010*/  BSYNC.RECONVERGENT B2 ;  /* 0x0000000000027941 */ /* 0x000fea0003800200 */
.L_x_866:
[----:B------:R-:W2:Y:S01]  /*10020*/  LDCU UR4, c[0x0][0x3ac] ;  /* 0x00007580ff0477ac */ /* 0x000ea20008000800 */
[----:B------:R-:W-:Y:S01]  /*10030*/  IADD3 R3, PT, PT, R57, 0x2, RZ ;  /* 0x0000000239037810 */ /* 0x000fe20007ffe0ff */
[----:B------:R-:W-:Y:S03]  /*10040*/  BSSY.RECONVERGENT B2, `(.L_x_870) ;  /* 0x0000024000027945 */ /* 0x000fe60003800200 */
[----:B--2---:R-:W-:-:S13]  /*10050*/  ISETP.GE.U32.AND P0, PT, R3, UR4, PT ;  /* 0x0000000403007c0c */ /* 0x004fda000bf06070 */
[----:B------:R-:W-:Y:S05]  /*10060*/  @P0 BRA `(.L_x_871) ;  /* 0x0000000000840947 */ /* 0x000fea0003800000 */
[----:B01----:R-:W0:Y:S01]  /*10070*/  LDC.64 R10, c[0x0][0x380] ;  /* 0x0000e000ff0a7b82 */ /* 0x003e220000000a00 */
        /* <DEDUP_REMOVED lines=30> */
.L_x_873:
[----:B------:R-:W-:Y:S05]  /*10260*/  BSYNC.RECONVERGENT B3 ;  /* 0x0000000000037941 */ /* 0x000fea0003800200 */
.L_x_872:
[----:B------:R2:W-:Y:S02]  /*10270*/  STG.E desc[UR6][R10.64], R0 ;  /* 0x000000000a007986 */ /* 0x0005e4000c101906 */
.L_x_871:
[----:B------:R-:W-:Y:S05]  /*10280*/  BSYNC.RECONVERGENT B2 ;  /* 0x0000000000027941 */ /* 0x000fea0003800200 */
.L_x_870:
[----:B------:R-:W3:Y:S01]  /*10290*/  LDCU UR5, c[0x0][0x3ac] ;  /* 0x00007580ff0577ac */ /* 0x000ee20008000800 */
[----:B------:R-:W-:-:S04]  /*102a0*/  IADD3 R57, PT, PT, R57, 0x3, RZ ;  /* 0x0000000339397810 */ /* 0x000fc80007ffe0ff */
[----:B---3--:R-:W-:-:S13]  /*102b0*/  ISETP.GE.U32.AND P0, PT, R57, UR5, PT ;  /* 0x0000000539007c0c */ /* 0x008fda000bf06070 */
[----:B------:R-:W-:Y:S05]  /*102c0*/  @P0 EXIT ;  /* 0x000000000000094d */ /* 0x000fea0003800000 */
[----:B012---:R-:W0:Y:S01]  /*102d0*/  LDC.64 R10, c[0x0][0x380] ;  /* 0x0000e000ff0a7b82 */ /* 0x007e220000000a00 */
        /* <DEDUP_REMOVED lines=30> */
.L_x_875:
[----:B------:R-:W-:Y:S05]  /*104c0*/  BSYNC.RECONVERGENT B2 ;  /* 0x0000000000027941 */ /* 0x000fea0003800200 */
.L_x_874:
[----:B------:R-:W-:Y:S01]  /*104d0*/  STG.E desc[UR6][R10.64], R0 ;  /* 0x000000000a007986 */ /* 0x000fe2000c101906 */
[----:B------:R-:W-:Y:S05]  /*104e0*/  EXIT ;  /* 0x000000000000794d */ /* 0x000fea0003800000 */
.L_x_861:
        /* <DEDUP_REMOVED lines=12> */
[----:B------:R-:W3:Y:S03]  /*105b0*/  @!P1 LDG.E.CONSTANT R14, desc[UR6][R4.64+0x4] ;  /* 0x00000406040e9981 */ /* 0x000ee6000c1e9900 */
[----:B0-----:R-:W-:-:S04]  /*105c0*/  @!P1 IMAD.WIDE.U32 R8, R13, 0x4, R8 ;  /* 0x000000040d089825 */ /* 0x001fc800078e0008 */
[----:B-1----:R-:W-:-:S04]  /*105d0*/  @!P0 FMUL R0, R0, R11 ;  /* 0x0000000b00008220 */ /* 0x002fc80000400000 */
[----:B------:R-:W-:Y:S02]  /*105e0*/  @!P0 FFMA R0, R69, R10, R0 ;  /* 0x0000000a45008223 */ /* 0x000fe40000000000 */
[----:B------:R-:W0:Y:S02]  /*105f0*/  @!P1 LDC.64 R10, c[0x0][0x3a0] ;  /* 0x0000e800ff0a9b82 */ /* 0x000e240000000a00 */
[----:B--2---:R-:W-:-:S05]  /*10600*/  @!P0 FADD R3, R0, R3 ;  /* 0x0000000300038221 */ /* 0x004fca0000000000 */
[----:B------:R1:W-:Y:S04]  /*10610*/  @!P0 STG.E desc[UR6][R6.64], R3 ;  /* 0x0000000306008986 */ /* 0x0003e8000c101906 */
[----:B------:R-:W0:Y:S01]  /*10620*/  @!P1 LDG.E R0, desc[UR6][R8.64] ;  /* 0x0000000608009981 */ /* 0x000e22000c1e1900 */
[----:B------:R-:W-:-:S04]  /*10630*/  IADD3 R13, PT, PT, R57, 0x2, RZ ;  /* 0x00000002390d7810 */ /* 0x000fc80007ffe0ff */
[----:B------:R-:W-:Y:S01]  /*10640*/  ISETP.GE.U32.AND P0, PT, R13, UR4, PT ;  /* 0x000000040d007c0c */ /* 0x000fe2000bf06070 */
[----:B------:R-:W-:Y:S01]  /*10650*/  BSSY.RECONVERGENT B0, `(.L_x_876) ;  /* 0x0000012000007945 */ /* 0x000fe20003800200 */
[----:B------:R-:W-:-:S04]  /*10660*/  IADD3 R57, PT, PT, R57, 0x3, RZ ;  /* 0x0000000339397810 */ /* 0x000fc80007ffe0ff */
[----:B------:R-:W-:Y:S01]  /*10670*/  ISETP.GE.U32.AND P2, PT, R57, UR4, PT ;  /* 0x0000000439007c0c */ /* 0x000fe2000bf46070 */
[----:B0-----:R-:W-:-:S04]  /*10680*/  @!P1 FMUL R11, R0, R11 ;  /* 0x0000000b000b9220 */ /* 0x001fc80000400000 */
[----:B------:R-:W-:-:S04]  /*10690*/  @!P1 FFMA R11, R12, R10, R11 ;  /* 0x0000000a0c0b9223 */ /* 0x000fc8000000000b */
[----:B---3--:R-:W-:-:S05]  /*106a0*/  @!P1 FADD R11, R11, R14 ;  /* 0x0000000e0b0b9221 */ /* 0x008fca0000000000 */
[----:B------:R1:W-:Y:S01]  /*106b0*/  @!P1 STG.E desc[UR6][R8.64], R11 ;  /* 0x0000000b08009986 */ /* 0x0003e2000c101906 */
[----:B------:R-:W-:Y:S05]  /*106c0*/  @P0 BRA `(.L_x_877) ;  /* 0x0000000000280947 */ /* 0x000fea0003800000 */
[----:B-1----:R-:W0:Y:S01]  /*106d0*/  LDC.64 R6, c[0x0][0x380] ;  /* 0x0000e000ff067b82 */ /* 0x002e220000000a00 */
[----:B------:R-:W-:Y:S01]  /*106e0*/  IMAD R13, R2, UR4, R13 ;  /* 0x00000004020d7c24 */ /* 0x000fe2000f8e020d */
[----:B------:R-:W2:Y:S01]  /*106f0*/  LDG.E.CONSTANT R3, desc[UR6][R4.64+0x8] ;  /* 0x0000080604037981 */ /* 0x000ea2000c1e9900 */
[----:B------:R-:W1:Y:S02]  /*10700*/  LDCU.64 UR8, c[0x0][0x3a0] ;  /* 0x00007400ff0877ac */ /* 0x000e640008000a00 */
[----:B0-----:R-:W-:-:S05]  /*10710*/  IMAD.WIDE.U32 R6, R13, 0x4, R6 ;  /* 0x000000040d067825 */ /* 0x001fca00078e0006 */
[----:B------:R-:W1:Y:S02]  /*10720*/  LDG.E R0, desc[UR6][R6.64] ;  /* 0x0000000606007981 */ /* 0x000e64000c1e1900 */
[----:B-1----:R-:W-:-:S04]  /*10730*/  FMUL R0, R0, UR9 ;  /* 0x0000000900007c20 */ /* 0x002fc80008400000 */
[----:B------:R-:W-:-:S04]  /*10740*/  FFMA R0, R67, UR8, R0 ;  /* 0x0000000843007c23 */ /* 0x000fc80008000000 */
[----:B--2---:R-:W-:-:S05]  /*10750*/  FADD R3, R0, R3 ;  /* 0x0000000300037221 */ /* 0x004fca0000000000 */
[----:B------:R0:W-:Y:S02]  /*10760*/  STG.E desc[UR6][R6.64], R3 ;  /* 0x0000000306007986 */ /* 0x0001e4000c101906 */
.L_x_877:
[----:B------:R-:W-:Y:S05]  /*10770*/  BSYNC.RECONVERGENT B0 ;  /* 0x0000000000007941 */ /* 0x000fea0003800200 */
.L_x_876:
[----:B------:R-:W-:Y:S05]  /*10780*/  @P2 EXIT ;  /* 0x000000000000294d */ /* 0x000fea0003800000 */
[----:B01----:R-:W0:Y:S01]  /*10790*/  LDC.64 R6, c[0x0][0x380] ;  /* 0x0000e000ff067b82 */ /* 0x003e220000000a00 */
        /* <DEDUP_REMOVED lines=8> */
[----:B------:R-:W-:Y:S01]  /*10820*/  STG.E desc[UR6][R6.64], R3 ;  /* 0x0000000306007986 */ /* 0x000fe2000c101906 */
[----:B------:R-:W-:Y:S05]  /*10830*/  EXIT ;  /* 0x000000000000794d */ /* 0x000fea0003800000 */
.L_x_1539:
        /* <DEDUP_REMOVED lines=10> */
[----:B------:R-:W0:Y:S01]  /*108e0*/  LDC.64 R8, c[0x0][0x380] ;  /* 0x0000e000ff087b82 */ /* 0x000e220000000a00 */
[----:B------:R-:W-:Y:S01]  /*108f0*/  IMAD R57, R2, UR4, R57 ;  /* 0x0000000402397c24 */ /* 0x000fe2000f8e0239 */
[----:B------:R-:W2:Y:S01]  /*10900*/  LDG.E.CONSTANT R11, desc[UR6][R4.64] ;  /* 0x00000006040b7981 */ /* 0x000ea2000c1e9900 */
[----:B------:R-:W1:Y:S02]  /*10910*/  LDCU.64 UR8, c[0x0][0x3a0] ;  /* 0x00007400ff0877ac */ /* 0x000e640008000a00 */
        /* <DEDUP_REMOVED lines=30> */
.L_x_879:
[----:B------:R-:W-:Y:S05]  /*10b00*/  BSYNC.RECONVERGENT B0 ;  /* 0x0000000000007941 */ /* 0x000fea0003800200 */
.L_x_878:
[----:B------:R-:W-:Y:S04]  /*10b10*/  BSSY.RECONVERGENT B0, `(.L_x_880) ;  /* 0x0000024000007945 */ /* 0x000fe80003800200 */
[----:B------:R-:W-:Y:S05]  /*10b20*/  @P2 BRA `(.L_x_881) ;  /* 0x0000000000882947 */ /* 0x000fea0003800000 */
[----:B0-----:R-:W0:Y:S01]  /*10b30*/  LDC.64 R8, c[0x0][0x380] ;  /* 0x0000e000ff087b82 */ /* 0x001e220000000a00 */
        /* <DEDUP_REMOVED lines=33> */
.L_x_881:
[----:B------:R-:W-:Y:S05]  /*10d50*/  BSYNC.RECONVERGENT B0 ;  /* 0x0000000000007941 */ /* 0x000fea0003800200 */
.L_x_880:
[----:B------:R-:W-:Y:S04]  /*10d60*/  BSSY.RECONVERGENT B0, `(.L_x_882) ;  /* 0x0000024000007945 */ /* 0x000fe80003800200 */
[----:B------:R-:W-:Y:S05]  /*10d70*/  @P0 BRA `(.L_x_883) ;  /* 0x0000000000880947 */ /* 0x000fea0003800000 */
[----:B01----:R-:W0:Y:S01]  /*10d80*/  LDC.64 R8, c[0x0][0x380] ;  /* 0x0000e000ff087b82 */ /* 0x003e220000000a00 */
[----:B------:R-:W-:Y:S01]  /*10d90*/  IMAD R7, R2, UR4, R7 ;  /* 0x0000000402077c24 */ /* 0x000fe2000f8e0207 */
        /* <DEDUP_REMOVED lines=32> */
.L_x_883:
[----:B------:R-:W-:Y:S05]  /*10fa0*/  BSYNC.RECONVERGENT B0 ;  /* 0x0000000000007941 */ /* 0x000fea0003800200 */
.L_x_882:
[----:B------:R-:W-:Y:S05]  /*10fb0*/  @P1 EXIT ;  /* 0x000000000000194d */ /* 0x000fea0003800000 */
[----:B--2---:R-:W2:Y:S01]  /*10fc0*/  LDC.64 R6, c[0x0][0x380] ;  /* 0x0000e000ff067b82 */ /* 0x004ea20000000a00 */
[----:B------:R-:W-:Y:S01]  /*10fd0*/  IMAD R3, R2, UR4, R3 ;  /* 0x0000000402037c24 */ /* 0x000fe2000f8e0203 */
[----:B------:R3:W4:Y:S01]  /*10fe0*/  LDG.E.CONSTANT R4, desc[UR6][R4.64+0xc] ;  /* 0x00000c0604047981 */ /* 0x000722000c1e9900 */
[----:B------:R-:W5:Y:S02]  /*10ff0*/  LDCU.64 UR8, c[0x0][0x3a0] ;  /* 0x00007400ff0877ac */ /* 0x000f640008000a00 */
[----:B--2---:R-:W-:-:S05]  /*11000*/  IMAD.WIDE.U32 R6, R3, 0x4, R6 ;  /* 0x0000000403067825 */ /* 0x004fca00078e0006 */
[----:B------:R-:W5:Y:S01]  /*11010*/  LDG.E R0, desc[UR6][R6.64] ;  /* 0x0000000606007981 */ /* 0x000f62000c1e1900 */
[----:B01----:R-:W-:Y:S01]  /*11020*/  HFMA2 R8, -RZ, RZ, 1.125, -9232 ;  /* 0x3c80f082ff087431 */ /* 0x003fe200000001ff */
[----:B---3--:R-:W-:Y:S01]  /*11030*/  MOV R5, 0x3f800000 ;  /* 0x3f80000000057802 */ /* 0x008fe20000000f00 */
[----:B-----5:R-:W-:-:S04]  /*11040*/  FMUL R3, R0, UR9 ;  /* 0x0000000900037c20 */ /* 0x020fc80008400000 */
[----:B------:R-:W-:-:S04]  /*11050*/  FFMA R3, R74, UR8, R3 ;  /* 0x000000084a037c23 */ /* 0x000fc80008000003 */
[----:B----4-:R-:W-:-:S04]  /*11060*/  FADD R3, R3, R4 ;  /* 0x0000000403037221 */ /* 0x010fc80000000000 */
        /* <DEDUP_REMOVED lines=22> */
[----:B------:R-:W-:Y:S01]  /*111d0*/  STG.E desc[UR6][R6.64], R3 ;  /* 0x0000000306007986 */ /* 0x000fe2000c101906 */
[----:B------:R-:W-:Y:S05]  /*111e0*/  EXIT ;  /* 0x000000000000794d */ /* 0x000fea0003800000 */
.L_x_1538:
        /* <DEDUP_REMOVED lines=18> */
[----:B------:R-:W-:-:S05]  /*11310*/  @!P0 FMNMX R3, RZ, R0, !PT ;  /* 0x00000000ff038209 */ /* 0x000fca0007800000 */
        /* <DEDUP_REMOVED lines=10> */
[----:B------:R-:W-:-:S05]  /*113c0*/  @!P1 FMNMX R11, RZ, R11, !PT ;  /* 0x0000000bff0b9209 */ /* 0x000fca0007800000 */
        /* <DEDUP_REMOVED lines=11> */
[----:B------:R-:W-:-:S05]  /*11480*/  FMNMX R3, RZ, R0, !PT ;  /* 0x00000000ff037209 */ /* 0x000fca0007800000 */
[----:B------:R0:W-:Y:S02]  /*11490*/  STG.E desc[UR6][R6.64], R3 ;  /* 0x0000000306007986 */ /* 0x0001e4000c101906 */
.L_x_885:
[----:B------:R-:W-:Y:S05]  /*114a0*/  BSYNC.RECONVERGENT B0 ;  /* 0x0000000000007941 */ /* 0x000fea0003800200 */
.L_x_884:
        /* <DEDUP_REMOVED lines=11> */
[----:B------:R-:W-:Y:S01]  /*11560*/  STG.E desc[UR6][R6.64], R3 ;  /* 0x0000000306007986 */ /* 0x000fe2000c101906 */
[----:B------:R-:W-:Y:S05]  /*11570*/  EXIT ;  /* 0x000000000000794d */ /* 0x000fea0003800000 */
.L_x_670:
[----:B------:R-:W0:Y:S01]  /*11580*/  LDC R8, c[0x0][0x3b4] ;  /* 0x0000ed00ff087b82 */ /* 0x000e220000000800 */
[----:B------:R-:W-:-:S05]  /*11590*/  HFMA2 R3, -RZ, RZ, 0, 5.9604644775390625e-08 ;  /* 0x00000001ff037431 */ /* 0x000fca00000001ff */
[----:B0-----:R-:W-:Y:S02]  /*115a0*/  SHF.L.U32 R3, R3, R8, RZ ;  /* 0x0000000803037219 */ /* 0x001fe400000006ff */
[----:B------:R-:W-:Y:S02]  /*115b0*/  ISETP.LE.U32.AND P1, PT, R8, 0x6, PT ;  /* 0x000000060800780c */ /* 0x000fe40003f23070 */
[----:B------:R-:W-:-:S13]  /*115c0*/  LOP3.LUT P0, RZ, R3, 0x62, RZ, 0xc0, !PT ;  /* 0x0000006203ff7812 */ /* 0x000fda000780c0ff */
[----:B------:R-:W-:Y:S05]  /*115d0*/  @P0 BRA P1, `(.L_x_886) ;  /* 0x0000004c00000947 */ /* 0x000fea0000800000 */
[----:B------:R-:W0:Y:S01]  /*115e0*/  LDCU UR4, c[0x0][0x3a8] ;  /* 0x00007500ff0477ac */ /* 0x000e220008000800 */
[----:B------:R-:W-:Y:S01]  /*115f0*/  BSSY.RECONVERGENT B2, `(.L_x_887) ;  /* 0x000012c000027945 */ /* 0x000fe20003800200 */
        /* <DEDUP_REMOVED lines=9> */
[----:B------:R-:W3:Y:S01]  /*11690*/  LDG.E R0, desc[UR6][R4.64] ;  /* 0x0000000604007981 */ /* 0x000ee2000c1e1900 */
[----:B------:R-:W0:Y:S01]  /*116a0*/  LDCU UR4, c[0x0][0x3a0] ;  /* 0x00007400ff0477ac */ /* 0x000e220008000800 */
[----:B------:R-:W-:Y:S01]  /*116b0*/  ISETP.GT.AND P0, PT, R8, 0x3, PT ;  /* 0x000000030800780c */ /* 0x000fe20003f04270 */
[----:B---3--:R-:W-:-:S04]  /*116c0*/  FMUL R0, R0, UR8 ;  /* 0x0000000800007c20 */ /* 0x008fc80008400000 */
[----:B0-----:R-:W-:-:S08]  /*116d0*/  FFMA R3, R27, UR4, R0 ;  /* 0x000000041b037c23 */ /* 0x001fd00008000000 */
[----:B------:R-:W-:Y:S05]  /*116e0*/  @P0 BRA `(.L_x_891) ;  /* 0x00000000007c0947 */ /* 0x000fea0003800000 */
[----:B------:R-:W-:-:S04]  /*116f0*/  IADD3 R8, PT, PT, R8, -0x2, RZ ;  /* 0xfffffffe08087810 */ /* 0x000fc80007ffe0ff */
[----:B------:R-:W-:-:S04]  /*11700*/  VIMNMX.U32 R8, PT, PT, R8, 0x2, PT ;  /* 0x0000000208087848 */ /* 0x000fc80003fe0000 */
[----:B------:R-:W-:-:S04]  /*11710*/  SHF.L.U32 R8, R8, 0x2, RZ ;  /* 0x0000000208087819 */ /* 0x000fc800000006ff */
[----:B--2---:R-:W0:Y:S02]  /*11720*/  LDC R6, c[0x2][R8+0xe4] ;  /* 0x0080390008067b82 */ /* 0x004e240000000800 */
[----:B0-----:R-:W-:-:S04]  /*11730*/  SHF.R.S32.HI R7, RZ, 0x1f, R6 ;  /* 0x0000001fff077819 */ /* 0x001fc80000011406 */
.L_x_1545:
[----:B------:R-:W-:Y:S05]  /*11740*/  BRX R6 -0x11750                                                         (*"BRANCH_TARGETS .L_x_1546,.L_x_1547,.L_x_892"*) ;  /* 0xfffffee8062c7949 */ /* 0x000fea000383ffff */
.L_x_1547:
        /* <DEDUP_REMOVED lines=25> */
.L_x_891:
[----:B------:R-:W-:-:S04]  /*118e0*/  MOV R7, 0xfffffffb ;  /* 0xfffffffb00077802 */ /* 0x000fc80000000f00 */
[----:B------:R-:W-:-:S04]  /*118f0*/  VIADDMNMX.U32 R7, R8, R7, 0x3, PT ;  /* 0x0000000308077446 */ /* 0x000fc80003800007 */
[----:B------:R-:W-:-:S04]  /*11900*/  SHF.L.U32 R0, R7, 0x2, RZ ;  /* 0x0000000207007819 */ /* 0x000fc800000006ff */
[----:B--2---:R-:W0:Y:S02]  /*11910*/  LDC R6, c[0x2][R0+0xf0] ;  /* 0x00803c0000067b82 */ /* 0x004e240000000800 */
[----:B0-----:R-:W-:-:S04]  /*11920*/  SHF.R.S32.HI R7, RZ, 0x1f, R6 ;  /* 0x0000001fff077819 */ /* 0x001fc80000011406 */
.L_x_1549:
[----:B------:R-:W-:Y:S05]  /*11930*/  BRX R6 -0x11940                                                         (*"BRANCH_TARGETS .L_x_1546,.L_x_1551,.L_x_1552"*) ;  /* 0xfffffee406b07949 */ /* 0x000fea000383ffff */
.L_x_1551:
[----:B------:R-:W-:-:S13]  /*11940*/  ISETP.NE.AND P0, PT, R8, 0x4, PT ;  /* 0x000000040800780c */ /* 0x000fda0003f05270 */
[----:B------:R-:W-:Y:S05]  /*11950*/  @P0 BRA `(.L_x_892) ;  /* 0x0000000000680947 */ /* 0x000fea0003800000 */
.L_x_1552:
        /* <DEDUP_REMOVED lines=22> */
.L_x_894:
[----:B------:R-:W-:Y:S05]  /*11ac0*/  BSYNC.RECONVERGENT B4 ;  /* 0x0000000000047941 */ /* 0x000fea0003800200 */
.L_x_893:
[----:B------:R-:W-:Y:S01]  /*11ad0*/  MOV R3, R0 ;  /* 0x0000000000037202 */ /* 0x000fe20000000f00 */
[----:B------:R-:W-:Y:S06]  /*11ae0*/  BRA `(.L_x_892) ;  /* 0x0000000000047947 */ /* 0x000fec0003800000 */
.L_x_1546:
[----:B------:R-:W-:-:S07]  /*11af0*/  FMNMX R3, RZ, R3, !PT ;  /* 0x00000003ff037209 */ /* 0x000fce0007800000 */
.L_x_892:
[----:B------:R0:W-:Y:S02]  /*11b00*/  STG.E desc[UR6][R4.64], R3 ;  /* 0x0000000304007986 */ /* 0x0001e4000c101906 */
.L_x_890:
[----:B------:R-:W-:Y:S05]  /*11b10*/  BSYNC.RECONVERGENT B3 ;  /* 0x0000000000037941 */ /* 0x000fea0003800200 */
.L_x_889:
[----:B------:R-:W1:Y:S01]  /*11b20*/  LDCU UR4, c[0x0][0x3ac] ;  /* 0x00007580ff0477ac */ /* 0x000e620008000800 */
[----:B------:R-:W-:Y:S01]  /*11b30*/  IADD3 R0, PT, PT, R57, 0x1, RZ ;  /* 0x0000000139007810 */ /* 0x000fe20007ffe0ff */
[----:B------:R-:W-:Y:S03]  /*11b40*/  BSSY.RECONVERGENT B3, `(.L_x_895) ;  /* 0x0000046000037945 */ /* 0x000fe60003800200 */
[----:B-1----:R-:W-:-:S13]  /*11b50*/  ISETP.GE.U32.AND P0, PT, R0, UR4, PT ;  /* 0x0000000400007c0c */ /* 0x002fda000bf06070 */
[----:B------:R-:W-:Y:S05]  /*11b60*/  @P0 BRA `(.L_x_896) ;  /* 0x00000004000c0947 */ /* 0x000fea0003800000 */
[----:B------:R-:W0:Y:S01]  /*11b70*/  LDG.E R0, desc[UR6][R4.64+0x4] ;  /* 0x0000040604007981 */ /* 0x000e22000c1e1900 */
[----:B------:R-:W1:Y:S01]  /*11b80*/  LDCU UR4, c[0x0][0x3b4] ;  /* 0x00007680ff0477ac */ /* 0x000e620008000800 */
[----:B------:R-:W0:Y:S01]  /*11b90*/  LDCU.64 UR10, c[0x0][0x3a0] ;  /* 0x00007400ff0a77ac */ /* 0x000e220008000a00 */
[----:B-1----:R-:W-:Y:S01]  /*11ba0*/  UISETP.GT.U32.AND UP0, UPT, UR4, 0x7, UPT ;  /* 0x000000070400788c */ /* 0x002fe2000bf04070 */
[----:B0-----:R-:W-:-:S04]  /*11bb0*/  FMUL R3, R0, UR11 ;  /* 0x0000000b00037c20 */ /* 0x001fc80008400000 */
[----:B------:R-:W-:-:S04]  /*11bc0*/  FFMA R3, R70, UR10, R3 ;  /* 0x0000000a46037c23 */ /* 0x000fc80008000003 */
        /* <DEDUP_REMOVED lines=8> */
[----:B------:R-:W-:Y:S05]  /*11c50*/  BRA.U !UP0, `(.L_x_897) ;  /* 0x0000000108cc7547 */ /* 0x000fea000b800000 */
[----:B------:R-:W-:Y:S01]  /*11c60*/  HFMA2 R0, -RZ, RZ, 0.96630859375, -0.0022525787353515625 ;  /* 0x3bbb989dff007431 */ /* 0x000fe200000001ff */
[----:B------:R-:W-:Y:S01]  /*11c70*/  MOV R7, 0x437c0000 ;  /* 0x437c000000077802 */ /* 0x000fe20000000f00 */
[----:B------:R-:W-:Y:S03]  /*11c80*/  BSSY.RECONVERGENT B4, `(.L_x_900) ;  /* 0x0000014000047945 */ /* 0x000fe60003800200 */
[----:B------:R-:W-:-:S04]  /*11c90*/  FFMA.SAT R0, R3, -R0, 0.5 ;  /* 0x3f00000003007423 */ /* 0x000fc80000002800 */
[----:B------:R-:W-:-:S04]  /*11ca0*/  FFMA.RM R0, R0, R7, 12582913 ;  /* 0x4b40000100007423 */ /* 0x000fc80000004007 */
[C---:B--2---:R-:W-:Y:S01]  /*11cb0*/  FADD R6, R0.reuse, -12583039 ;  /* 0xcb40007f00067421 */ /* 0x044fe20000000000 */
        /* <DEDUP_REMOVED lines=16> */
.L_x_901:
[----:B------:R-:W-:Y:S05]  /*11dc0*/  BSYNC.RECONVERGENT B4 ;  /* 0x0000000000047941 */ /* 0x000fea0003800200 */
.L_x_900:
[----:B------:R-:W-:Y:S01]  /*11dd0*/  MOV R3, R0 ;  /* 0x0000000000037202 */ /* 0x000fe20000000f00 */
[----:B------:R-:W-:Y:S06]  /*11de0*/  BRA `(.L_x_897) ;  /* 0x0000000000687947 */ /* 0x000fec0003800000 */
.L_x_899:
[C---:B------:R-:W-:Y:S01]  /*11df0*/  FMUL R0, R3.reuse, R3 ;  /* 0x0000000303007220 */ /* 0x040fe20000400000 */
[----:B------:R-:W-:Y:S01]  /*11e00*/  HFMA2 R10, -RZ, RZ, 1.125, -9232 ;  /* 0x3c80f082ff0a7431 */ /* 0x000fe200000001ff */
[----:B------:R-:W-:Y:S02]  /*11e10*/  MOV R8, 0x3f800000 ;  /* 0x3f80000000087802 */ /* 0x000fe40000000f00 */
[----:B------:R-:W-:-:S04]  /*11e20*/  FMUL R0, R3, R0 ;  /* 0x0000000003007220 */ /* 0x000fc80000400000 */
[----:B------:R-:W-:Y:S01]  /*11e30*/  FFMA R0, R0, 0.044714998453855514526, R3 ;  /* 0x3d37271300007823 */ /* 0x000fe20000000003 */
[----:B------:R-:W-:-:S03]  /*11e40*/  FMUL R3, R3, 0.5 ;  /* 0x3f00000003037820 */ /* 0x000fc60000400000 */
[----:B--2---:R-:W-:-:S04]  /*11e50*/  FMUL R6, R0, 0.79788458347320556641 ;  /* 0x3f4c422a00067820 */ /* 0x004fc80000400000 */
        /* <DEDUP_REMOVED lines=18> */
.L_x_898:
[----:B------:R-:W-:-:S07]  /*11f80*/  FMNMX R3, RZ, R3, !PT ;  /* 0x00000003ff037209 */ /* 0x000fce0007800000 */
.L_x_897:
[----:B------:R1:W-:Y:S02]  /*11f90*/  STG.E desc[UR6][R4.64+0x4], R3 ;  /* 0x0000040304007986 */ /* 0x0003e4000c101906 */
.L_x_896:
[----:B------:R-:W-:Y:S05]  /*11fa0*/  BSYNC.RECONVERGENT B3 ;  /* 0x0000000000037941 */ /* 0x000fea0003800200 */
.L_x_895:
[----:B------:R-:W3:Y:S01]  /*11fb0*/  LDCU UR4, c[0x0][0x3ac] ;  /* 0x00007580ff0477ac */ /* 0x000ee20008000800 */
[----:B------:R-:W-:Y:S01]  /*11fc0*/  IADD3 R0, PT, PT, R57, 0x2, RZ ;  /* 0x0000000239007810 */ /* 0x000fe20007ffe0ff */
[----:B------:R-:W-:Y:S03]  /*11fd0*/  BSSY.RECONVERGENT B3, `(.L_x_902) ;  /* 0x0000046000037945 */ /* 0x000fe60003800200 */
[----:B---3--:R-:W-:-:S13]  /*11fe0*/  ISETP.GE.U32.AND P0, PT, R0, UR4, PT ;  /* 0x0000000400007c0c */ /* 0x008fda000bf06070 */
[----:B------:R-:W-:Y:S05]  /*11ff0*/  @P0 BRA `(.L_x_903) ;  /* 0x00000004000c0947 */ /* 0x000fea0003800000 */
[----:B------:R-:W3:Y:S01]  /*12000*/  LDG.E R0, desc[UR6][R4.64+0x8] ;  /* 0x0000080604007981 */ /* 0x000ee2000c1e1900 */
[----:B------:R-:W4:Y:S01]  /*12010*/  LDCU UR4, c[0x0][0x3b4] ;  /* 0x00007680ff0477ac */ /* 0x000f220008000800 */
[----:B------:R-:W3:Y:S01]  /*12020*/  LDCU.64 UR10, c[0x0][0x3a0] ;  /* 0x00007400ff0a77ac */ /* 0x000ee20008000a00 */
[----:B----4-:R-:W-:Y:S01]  /*12030*/  UISETP.GT.U32.AND UP0, UPT, UR4, 0x7, UPT ;  /* 0x000000070400788c */ /* 0x010fe2000bf04070 */
[----:B---3--:R-:W-:-:S04]  /*12040*/  FMUL R0, R0, UR11 ;  /* 0x0000000b00007c20 */ /* 0x008fc80008400000 */
[----:B01----:R-:W-:-:S04]  /*12050*/  FFMA R3, R25, UR10, R0 ;  /* 0x0000000a19037c23 */ /* 0x003fc80008000000 */
        /* <DEDUP_REMOVED lines=31> */
.L_x_908:
[----:B------:R-:W-:Y:S05]  /*12250*/  BSYNC.RECONVERGENT B4 ;  /* 0x0000000000047941 */ /* 0x000fea0003800200 */
.L_x_907:
[----:B------:R-:W-:Y:S01]  /*12260*/  MOV R3, R0 ;  /* 0x0000000000037202 */ /* 0x000fe20000000f00 */
[----:B------:R-:W-:Y:S06]  /*12270*/  BRA `(.L_x_904) ;  /* 0x0000000000687947 */ /* 0x000fec0003800000 */
.L_x_906:
        /* <DEDUP_REMOVED lines=25> */
.L_x_905:
[----:B------:R-:W-:-:S07]  /*12410*/  FMNMX R3, RZ, R3, !PT ;  /* 0x00000003ff037209 */ /* 0x000fce0007800000 */
.L_x_904:
[----:B------:R3:W-:Y:S02]  /*12420*/  STG.E desc[UR6][R4.64+0x8], R3 ;  /* 0x0000080304007986 */ /* 0x0007e4000c101906 */
.L_x_903:
[----:B------:R-:W-:Y:S05]  /*12430*/  BSYNC.RECONVERGENT B3 ;  /* 0x0000000000037941 */ /* 0x000fea0003800200 */
.L_x_902:
[----:B------:R-:W4:Y:S01]  /*12440*/  LDCU UR4, c[0x0][0x3ac] ;  /* 0x00007580ff0477ac */ /* 0x000f220008000800 */
[----:B------:R-:W-:-:S04]  /*12450*/  IADD3 R0, PT, PT, R57, 0x3, RZ ;  /* 0x0000000339007810 */ /* 0x000fc80007ffe0ff */
[----:B----4-:R-:W-:-:S13]  /*12460*/  ISETP.GE.U32.AND P0, PT, R0, UR4, PT ;  /* 0x0000000400007c0c */ /* 0x010fda000bf06070 */
[----:B------:R-:W-:Y:S05]  /*12470*/  @P0 BRA `(.L_x_888) ;  /* 0x00000004000c0947 */ /* 0x000fea0003800000 */
[----:B------:R-:W0:Y:S01]  /*12480*/  LDG.E R0, desc[UR6][R4.64+0xc] ;  /* 0x00000c0604007981 */ /* 0x000e22000c1e1900 */
[----:B------:R-:W4:Y:S01]  /*12490*/  LDCU UR4, c[0x0][0x3b4] ;  /* 0x00007680ff0477ac */ /* 0x000f220008000800 */
[----:B------:R-:W0:Y:S01]  /*124a0*/  LDCU.64 UR10, c[0x0][0x3a0] ;  /* 0x00007400ff0a77ac */ /* 0x000e220008000a00 */
[----:B----4-:R-:W-:Y:S01]  /*124b0*/  UISETP.GT.U32.AND UP0, UPT, UR4, 0x7, UPT ;  /* 0x000000070400788c */ /* 0x010fe2000bf04070 */
[----:B01-3--:R-:W-:-:S04]  /*124c0*/  FMUL R3, R0, UR11 ;  /* 0x0000000b00037c20 */ /* 0x00bfc80008400000 */
        /* <DEDUP_REMOVED lines=32> */
.L_x_913:
[----:B------:R-:W-:Y:S05]  /*126d0*/  BSYNC.RECONVERGENT B3 ;  /* 0x0000000000037941 */ /* 0x000fea0003800200 */
.L_x_912:
[----:B------:R-:W-:Y:S01]  /*126e0*/  MOV R3, R0 ;  /* 0x0000000000037202 */ /* 0x000fe20000000f00 */
[----:B------:R-:W-:Y:S06]  /*126f0*/  BRA `(.L_x_909) ;  /* 0x0000000000687947 */ /* 0x000fec0003800000 */
.L_x_911:
        /* <DEDUP_REMOVED lines=25> */
.L_x_910:
[----:B------:R-:W-:-:S07]  /*12890*/  FMNMX R3, RZ, R3, !PT ;  /* 0x00000003ff037209 */ /* 0x000fce0007800000 */
.L_x_909:
[----:B------:R4:W-:Y:S02]  /*128a0*/  STG.E desc[UR6][R4.64+0xc], R3 ;  /* 0x00000c0304007986 */ /* 0x0009e4000c101906 */
.L_x_888:
[----:B------:R-:W-:Y:S05]  /*128b0*/  BSYNC.RECONVERGENT B2 ;  /* 0x0000000000027941 */ /* 0x000fea0003800200 */
.L_x_887:
        /* <DEDUP_REMOVED lines=11> */
[----:B------:R-:W1:Y:S01]  /*12970*/  LDCU UR4, c[0x0][0x3b4] ;  /* 0x00007680ff0477ac */ /* 0x000e620008000800 */
[----:B------:R-:W3:Y:S02]  /*12980*/  LDCU.64 UR8, c[0x0][0x3a0] ;  /* 0x00007400ff0877ac */ /* 0x000ee40008000a00 */
[----:B0-----:R-:W-:-:S05]  /*12990*/  IMAD.WIDE.U32 R4, R3, 0x4, R4 ;  /* 0x0000000403047825 */ /* 0x001fca00078e0004 */
[----:B------:R-:W3:Y:S01]  /*129a0*/  LDG.E R0, desc[UR6][R4.64] ;  /* 0x0000000604007981 */ /* 0x000ee2000c1e1900 */
[----:B-1----:R-:W-:Y:S01]  /*129b0*/  UISETP.GT.U32.AND UP0, UPT, UR4, 0x7, UPT ;  /* 0x000000070400788c */ /* 0x002fe2000bf04070 */
[----:B---3--:R-:W-:-:S04]  /*129c0*/  FMUL R0, R0, UR9 ;  /* 0x0000000900007c20 */ /* 0x008fc80008400000 */
        /* <DEDUP_REMOVED lines=32> */
.L_x_922:
[----:B------:R-:W-:Y:S05]  /*12bd0*/  BSYNC.RECONVERGENT B4 ;  /* 0x0000000000047941 */ /* 0x000fea0003800200 */
.L_x_921:
[----:B------:R-:W-:Y:S01]  /*12be0*/  MOV R3, R0 ;  /* 0x0000000000037202 */ /* 0x000fe20000000f00 */
[----:B------:R-:W-:Y:S06]  /*12bf0*/  BRA `(.L_x_918) ;  /* 0x0000000000687947 */ /* 0x000fec0003800000 */
.L_x_920:
        /* <DEDUP_REMOVED lines=25> */
.L_x_919:
[----:B------:R-:W-:-:S07]  /*12d90*/  FMNMX R3, RZ, R3, !PT ;  /* 0x00000003ff037209 */ /* 0x000fce0007800000 */
.L_x_918:
[----:B------:R0:W-:Y:S02]  /*12da0*/  STG.E desc[UR6][R4.64], R3 ;  /* 0x0000000304007986 */ /* 0x0001e4000c101906 */
.L_x_917:
[----:B------:R-:W-:Y:S05]  /*12db0*/  BSYNC.RECONVERGENT B3 ;  /* 0x0000000000037941 */ /* 0x000fea0003800200 */
.L_x_916:
[----:B------:R-:W5:Y:S01]  /*12dc0*/  LDC R0, c[0x0][0x3ac] ;  /* 0x0000eb00ff007b82 */ /* 0x000f620000000800 */
[----:B01-34-:R-:W-:Y:S01]  /*12dd0*/  IADD3 R3, PT, PT, R57, 0x1, RZ ;  /* 0x0000000139037810 */ /* 0x01bfe20007ffe0ff */
[----:B------:R-:W-:Y:S03]  /*12de0*/  BSSY.RECONVERGENT B3, `(.L_x_923) ;  /* 0x0000049000037945 */ /* 0x000fe60003800200 */
[----:B-----5:R-:W-:-:S13]  /*12df0*/  ISETP.GE.U32.AND P0, PT, R3, R0, PT ;  /* 0x000000000300720c */ /* 0x020fda0003f06070 */
[----:B------:R-:W-:Y:S05]  /*12e00*/  @P0 BRA `(.L_x_924) ;  /* 0x0000000400180947 */ /* 0x000fea0003800000 */
[----:B------:R-:W0:Y:S01]  /*12e10*/  LDC.64 R4, c[0x0][0x380] ;  /* 0x0000e000ff047b82 */ /* 0x000e220000000a00 */
        /* <DEDUP_REMOVED lines=39> */
.L_x_929:
[----:B------:R-:W-:Y:S05]  /*13090*/  BSYNC.RECONVERGENT B4 ;  /* 0x0000000000047941 */ /* 0x000fea0003800200 */
.L_x_928:
[----:B------:R-:W-:Y:S01]  /*130a0*/  MOV R3, R0 ;  /* 0x0000000000037202 */ /* 0x000fe20000000f00 */
[----:B------:R-:W-:Y:S06]  /*130b0*/  BRA `(.L_x_925) ;  /* 0x0000000000687947 */ /* 0x000fec0003800000 */
.L_x_927:
        /* <DEDUP_REMOVED lines=25> */
.L_x_926:
[----:B------:R-:W-:-:S07]  /*13250*/  FMNMX R3, RZ, R3, !PT ;  /* 0x00000003ff037209 */ /* 0x000fce0007800000 */
.L_x_925:
[----:B------:R0:W-:Y:S02]  /*13260*/  STG.E desc[UR6][R4.64], R3 ;  /* 0x0000000304007986 */ /* 0x0001e4000c101906 */
.L_x_924:
[----:B------:R-:W-:Y:S05]  /*13270*/  BSYNC.RECONVERGENT B3 ;  /* 0x0000000000037941 */ /* 0x000fea0003800200 */
.L_x_923:
[----:B------:R-:W1:Y:S01]  /*13280*/  LDC R0, c[0x0][0x3ac] ;  /* 0x0000eb00ff007b82 */ /* 0x000e620000000800 */
[----:B0-----:R-:W-:Y:S01]  /*13290*/  IADD3 R3, PT, PT, R57, 0x2, RZ ;  /* 0x0000000239037810 */ /* 0x001fe20007ffe0ff */
[----:B------:R-:W-:Y:S03]  /*132a0*/  BSSY.RECONVERGENT B3, `(.L_x_930) ;  /* 0x0000049000037945 */ /* 0x000fe60003800200 */
[----:B-1----:R-:W-:-:S13]  /*132b0*/  ISETP.GE.U32.AND P0, PT, R3, R0, PT ;  /* 0x000000000300720c */ /* 0x002fda0003f06070 */
        /* <DEDUP_REMOVED lines=41> */
.L_x_936:
[----:B------:R-:W-:Y:S05]  /*13550*/  BSYNC.RECONVERGENT B4 ;  /* 0x0000000000047941 */ /* 0x000fea0003800200 */
.L_x_935:
[----:B------:R-:W-:Y:S01]  /*13560*/  MOV R3, R0 ;  /* 0x0000000000037202 */ /* 0x000fe20000000f00 */
[----:B------:R-:W-:Y:S06]  /*13570*/  BRA `(.L_x_932) ;  /* 0x0000000000687947 */ /* 0x000fec0003800000 */
.L_x_934:
        /* <DEDUP_REMOVED lines=25> */
.L_x_933:
[----:B------:R-:W-:-:S07]  /*13710*/  FMNMX R3, RZ, R3, !PT ;  /* 0x00000003ff037209 */ /* 0x000fce0007800000 */
.L_x_932:
[----:B------:R0:W-:Y:S02]  /*13720*/  STG.E desc[UR6][R4.64], R3 ;  /* 0x0000000304007986 */ /* 0x0001e4000c101906 */
.L_x_931:
[----:B------:R-:W-:Y:S05]  /*13730*/  BSYNC.RECONVERGENT B3 ;  /* 0x0000000000037941 */ /* 0x000fea0003800200 */
.L_x_930:
[----:B------:R-:W1:Y:S01]  /*13740*/  LDC R0, c[0x0][0x3ac] ;  /* 0x0000eb00ff007b82 */ /* 0x000e620000000800 */
[----:B0-----:R-:W-:-:S04]  /*13750*/  IADD3 R3, PT, PT, R57, 0x3, RZ ;  /* 0x0000000339037810 */ /* 0x001fc80007ffe0ff */
        /* <DEDUP_REMOVED lines=42> */
.L_x_941:
[----:B------:R-:W-:Y:S05]  /*13a00*/  BSYNC.RECONVERGENT B3 ;  /* 0x0000000000037941 */ /* 0x000fea0003800200 */
.L_x_940:
[----:B------:R-:W-:Y:S01]  /*13a10*/  MOV R3, R0 ;  /* 0x0000000000037202 */ /* 0x000fe20000000f00 */
[----:B------:R-:W-:Y:S06]  /*13a20*/  BRA `(.L_x_937) ;  /* 0x0000000000687947 */ /* 0x000fec0003800000 */
.L_x_939:
        /* <DEDUP_REMOVED lines=25> */
.L_x_938:
[----:B------:R-:W-:-:S07]  /*13bc0*/  FMNMX R3, RZ, R3, !PT ;  /* 0x00000003ff037209 */ /* 0x000fce0007800000 */
.L_x_937:
[----:B------:R0:W-:Y:S02]  /*13bd0*/  STG.E desc[UR6][R4.64], R3 ;  /* 0x0000000304007986 */ /* 0x0001e4000c101906 */
.L_x_915:
[----:B------:R-:W-:Y:S05]  /*13be0*/  BSYNC.RECONVERGENT B2 ;  /* 0x0000000000027941 */ /* 0x000fea0003800200 */
.L_x_914:
        /* <DEDUP_REMOVED lines=12> */
[----:B------:R-:W3:Y:S01]  /*13cb0*/  LDG.E R0, desc[UR6][R4.64] ;  /* 0x0000000604007981 */ /* 0x000ee2000c1e1900 */
[----:B------:R-:W0:Y:S01]  /*13cc0*/  LDCU UR4, c[0x0][0x3b4] ;  /* 0x00007680ff0477ac */ /* 0x000e220008000800 */
[----:B------:R-:W3:Y:S01]  /*13cd0*/  LDCU.64 UR8, c[0x0][0x3a0] ;  /* 0x00007400ff0877ac */ /* 0x000ee20008000a00 */
[----:B0-----:R-:W-:Y:S01]  /*13ce0*/  UISETP.GT.U32.AND UP0, UPT, UR4, 0x7, UPT ;  /* 0x000000070400788c */ /* 0x001fe2000bf04070 */
        /* <DEDUP_REMOVED lines=33> */
.L_x_950:
[----:B------:R-:W-:Y:S05]  /*13f00*/  BSYNC.RECONVERGENT B4 ;  /* 0x0000000000047941 */ /* 0x000fea0003800200 */
.L_x_949:
[----:B------:R-:W-:Y:S01]  /*13f10*/  MOV R3, R0 ;  /* 0x0000000000037202 */ /* 0x000fe20000000f00 */
[----:B------:R-:W-:Y:S06]  /*13f20*/  BRA `(.L_x_946) ;  /* 0x0000000000687947 */ /* 0x000fec0003800000 */
.L_x_948:
        /* <DEDUP_REMOVED lines=25> */
.L_x_947:
[----:B------:R-:W-:-:S07]  /*140c0*/  FMNMX R3, RZ, R3, !PT ;  /* 0x00000003ff037209 */ /* 0x000fce0007800000 */
.L_x_946:
[----:B------:R0:W-:Y:S02]  /*140d0*/  STG.E desc[UR6][R4.64], R3 ;  /* 0x0000000304007986 */ /* 0x0001e4000c101906 */
.L_x_945:
[----:B------:R-:W-:Y:S05]  /*140e0*/  BSYNC.RECONVERGENT B3 ;  /* 0x0000000000037941 */ /* 0x000fea0003800200 */
.L_x_944:
[----:B------:R-:W1:Y:S01]  /*140f0*/  LDCU UR4, c[0x0][0x3ac] ;  /* 0x00007580ff0477ac */ /* 0x000e620008000800 */
[----:B------:R-:W-:Y:S01]  /*14100*/  IADD3 R0, PT, PT, R57, 0x1, RZ ;  /* 0x0000000139007810 */ /* 0x000fe20007ffe0ff */
[----:B------:R-:W-:Y:S03]  /*14110*/  BSSY.RECONVERGENT B3, `(.L_x_951) ;  /* 0x0000046000037945 */ /* 0x000fe60003800200 */
[----:B-1----:R-:W-:-:S13]  /*14120*/  ISETP.GE.U32.AND P0, PT, R0, UR4, PT ;  /* 0x0000000400007c0c */ /* 0x002fda000bf06070 */
[----:B------:R-:W-:Y:S05]  /*14130*/  @P0 BRA `(.L_x_952) ;  /* 0x00000004000c0947 */ /* 0x000fea0003800000 */
[----:B------:R-:W3:Y:S01]  /*14140*/  LDG.E R0, desc[UR6][R4.64+0x4] ;  /* 0x0000040604007981 */ /* 0x000ee2000c1e1900 */
[----:B------:R-:W1:Y:S01]  /*14150*/  LDCU UR4, c[0x0][0x3b4] ;  /* 0x00007680ff0477ac */ /* 0x000e620008000800 */
[----:B------:R-:W3:Y:S01]  /*14160*/  LDCU.64 UR8, c[0x0][0x3a0] ;  /* 0x00007400ff0877ac */ /* 0x000ee20008000a00 */
[----:B-1----:R-:W-:Y:S01]  /*14170*/  UISETP.GT.U32.AND UP0, UPT, UR4, 0x7, UPT ;  /* 0x000000070400788c */ /* 0x002fe2000bf04070 */
[----:B---3--:R-:W-:-:S04]  /*14180*/  FMUL R0, R0, UR9 ;  /* 0x0000000900007c20 */ /* 0x008fc80008400000 */
[----:B0-----:R-:W-:-:S04]  /*14190*/  FFMA R3, R65, UR8, R0 ;  /* 0x0000000841037c23 */ /* 0x001fc80008000000 */
        /* <DEDUP_REMOVED lines=31> */
.L_x_957:
[----:B------:R-:W-:Y:S05]  /*14390*/  BSYNC.RECONVERGENT B4 ;  /* 0x0000000000047941 */ /* 0x000fea0003800200 */
.L_x_956:
[----:B------:R-:W-:Y:S01]  /*143a0*/  MOV R3, R0 ;  /* 0x0000000000037202 */ /* 0x000fe20000000f00 */
[----:B------:R-:W-:Y:S06]  /*143b0*/  BRA `(.L_x_953) ;  /* 0x0000000000687947 */ /* 0x000fec0003800000 */
.L_x_955:
        /* <DEDUP_REMOVED lines=25> */
.L_x_954:
[----:B------:R-:W-:-:S07]  /*14550*/  FMNMX R3, RZ, R3, !PT ;  /* 0x00000003ff037209 */ /* 0x000fce0007800000 */
.L_x_953:
[----:B------:R1:W-:Y:S02]  /*14560*/  STG.E desc[UR6][R4.64+0x4], R3 ;  /* 0x0000040304007986 */ /* 0x0003e4000c101906 */
.L_x_952:
[----:B------:R-:W-:Y:S05]  /*14570*/  BSYNC.RECONVERGENT B3 ;  /* 0x0000000000037941 */ /* 0x000fea0003800200 */
.L_x_951:
        /* <DEDUP_REMOVED lines=45> */
.L_x_964:
[----:B------:R-:W-:Y:S05]  /*14850*/  BSYNC.RECONVERGENT B4 ;  /* 0x0000000000047941 */ /* 0x000fea0003800200 */
.L_x_963:
[----:B------:R-:W-:Y:S01]  /*14860*/  MOV R3, R0 ;  /* 0x0000000000037202 */ /* 0x000fe20000000f00 */
[----:B------:R-:W-:Y:S06]  /*14870*/  BRA `(.L_x_960) ;  /* 0x0000000000687947 */ /* 0x000fec0003800000 */
.L_x_962:
        /* <DEDUP_REMOVED lines=25> */
.L_x_961:
[----:B------:R-:W-:-:S07]  /*14a10*/  FMNMX R3, RZ, R3, !PT ;  /* 0x00000003ff037209 */ /* 0x000fce0007800000 */
.L_x_960:
[----:B------:R0:W-:Y:S02]  /*14a20*/  STG.E desc[UR6][R4.64], R3 ;  /* 0x0000000304007986 */ /* 0x0001e4000c101906 */
.L_x_959:
[----:B------:R-:W-:Y:S05]  /*14a30*/  BSYNC.RECONVERGENT B3 ;  /* 0x0000000000037941 */ /* 0x000fea0003800200 */
.L_x_958:
[----:B------:R-:W1:Y:S01]  /*14a40*/  LDCU UR4, c[0x0][0x3ac] ;  /* 0x00007580ff0477ac */ /* 0x000e620008000800 */
[----:B------:R-:W-:-:S04]  /*14a50*/  IADD3 R0, PT, PT, R57, 0x3, RZ ;  /* 0x0000000339007810 */ /* 0x000fc80007ffe0ff */
        /* <DEDUP_REMOVED lines=39> */
.L_x_969:
[----:B------:R-:W-:Y:S05]  /*14cd0*/  BSYNC.RECONVERGENT B3 ;  /* 0x0000000000037941 */ /* 0x000fea0003800200 */
.L_x_968:
[----:B------:R-:W-:Y:S01]  /*14ce0*/  MOV R3, R0 ;  /* 0x0000000000037202 */ /* 0x000fe20000000f00 */
[----:B------:R-:W-:Y:S06]  /*14cf0*/  BRA `(.L_x_965) ;  /* 0x0000000000687947 */ /* 0x000fec0003800000 */
.L_x_967:
        /* <DEDUP_REMOVED lines=25> */
.L_x_966:
[----:B------:R-:W-:-:S07]  /*14e90*/  FMNMX R3, RZ, R3, !PT ;  /* 0x00000003ff037209 */ /* 0x000fce0007800000 */
.L_x_965:
[----:B------:R0:W-:Y:S02]  /*14ea0*/  STG.E desc[UR6][R4.64+0x4], R3 ;  /* 0x0000040304007986 */ /* 0x0001e4000c101906 */
.L_x_943:
[----:B------:R-:W-:Y:S05]  /*14eb0*/  BSYNC.RECONVERGENT B2 ;  /* 0x0000000000027941 */ /* 0x000fea0003800200 */
.L_x_942:
        /* <DEDUP_REMOVED lines=48> */
.L_x_976:
[----:B------:R-:W-:Y:S05]  /*151c0*/  BSYNC.RECONVERGENT B3 ;  /* 0x0000000000037941 */ /* 0x000fea0003800200 */
.L_x_975:
[----:B------:R-:W-:Y:S01]  /*151d0*/  MOV R3, R0 ;  /* 0x0000000000037202 */ /* 0x000fe20000000f00 */
[----:B------:R-:W-:Y:S06]  /*151e0*/  BRA `(.L_x_972) ;  /* 0x0000000000687947 */ /* 0x000fec0003800000 */
.L_x_974:
        /* <DEDUP_REMOVED lines=25> */
.L_x_973:
[----:B------:R-:W-:-:S07]  /*15380*/  FMNMX R3, RZ, R3, !PT ;  /* 0x00000003ff037209 */ /* 0x000fce0007800000 */
.L_x_972:
[----:B------:R0:W-:Y:S02]  /*15390*/  STG.E desc[UR6][R4.64], R3 ;  /* 0x0000000304007986 */ /* 0x0001e4000c101906 */
.L_x_971:
[----:B------:R-:W-:Y:S05]  /*153a0*/  BSYNC.RECONVERGENT B2 ;  /* 0x0000000000027941 */ /* 0x000fea0003800200 */
.L_x_970:
[----:B------:R-:W5:Y:S01]  /*153b0*/  LDCU UR8, c[0x0][0x3ac] ;  /* 0x00007580ff0877ac */ /* 0x000f620008000800 */
[----:B01-34-:R-:W-:Y:S01]  /*153c0*/  IADD3 R3, PT, PT, R57, 0x1, RZ ;  /* 0x0000000139037810 */ /* 0x01bfe20007ffe0ff */
[----:B------:R-:W-:Y:S03]  /*153d0*/  BSSY.RECONVERGENT B2, `(.L_x_977) ;  /* 0x0000049000027945 */ /* 0x000fe60003800200 */
[----:B-----5:R-:W-:-:S13]  /*153e0*/  ISETP.GE.U32.AND P0, PT, R3, UR8, PT ;  /* 0x0000000803007c0c */ /* 0x020fda000bf06070 */
[----:B------:R-:W-:Y:S05]  /*153f0*/  @P0 BRA `(.L_x_978) ;  /* 0x0000000400180947 */ /* 0x000fea0003800000 */
[----:B------:R-:W0:Y:S01]  /*15400*/  LDC.64 R4, c[0x0][0x380] ;  /* 0x0000e000ff047b82 */ /* 0x000e220000000a00 */
        /* <DEDUP_REMOVED lines=39> */
.L_x_983:
[----:B------:R-:W-:Y:S05]  /*15680*/  BSYNC.RECONVERGENT B3 ;  /* 0x0000000000037941 */ /* 0x000fea0003800200 */
.L_x_982:
[----:B------:R-:W-:Y:S01]  /*15690*/  MOV R3, R0 ;  /* 0x0000000000037202 */ /* 0x000fe20000000f00 */
[----:B------:R-:W-:Y:S06]  /*156a0*/  BRA `(.L_x_979) ;  /* 0x0000000000687947 */ /* 0x000fec0003800000 */
.L_x_981:
        /* <DEDUP_REMOVED lines=25> */
.L_x_980:
[----:B------:R-:W-:-:S07]  /*15840*/  FMNMX R3, RZ, R3, !PT ;  /* 0x00000003ff037209 */ /* 0x000fce0007800000 */
.L_x_979:
[----:B------:R0:W-:Y:S02]  /*15850*/  STG.E desc[UR6][R4.64], R3 ;  /* 0x0000000304007986 */ /* 0x0001e4000c101906 */
.L_x_978:
[----:B------:R-:W-:Y:S05]  /*15860*/  BSYNC.RECONVERGENT B2 ;  /* 0x0000000000027941 */ /* 0x000fea0003800200 */
.L_x_977:
[----:B------:R-:W1:Y:S01]  /*15870*/  LDCU UR8, c[0x0][0x3ac] ;  /* 0x00007580ff0877ac */ /* 0x000e620008000800 */
[----:B0-----:R-:W-:Y:S01]  /*15880*/  IADD3 R3, PT, PT, R57, 0x2, RZ ;  /* 0x0000000239037810 */ /* 0x001fe20007ffe0ff */
[----:B------:R-:W-:Y:S03]  /*15890*/  BSSY.RECONVERGENT B2, `(.L_x_984) ;  /* 0x0000049000027945 */ /* 0x000fe60003800200 */
[----:B-1----:R-:W-:-:S13]  /*158a0*/  ISETP.GE.U32.AND P0, PT, R3, UR8, PT ;  /* 0x0000000803007c0c */ /* 0x002fda000bf06070 */
        /* <DEDUP_REMOVED lines=41> */
.L_x_990:
[----:B------:R-:W-:Y:S05]  /*15b40*/  BSYNC.RECONVERGENT B3 ;  /* 0x0000000000037941 */ /* 0x000fea0003800200 */
.L_x_989:
[----:B------:R-:W-:Y:S01]  /*15b50*/  MOV R3, R0 ;  /* 0x0000000000037202 */ /* 0x000fe20000000f00 */
[----:B------:R-:W-:Y:S06]  /*15b60*/  BRA `(.L_x_986) ;  /* 0x0000000000687947 */ /* 0x000fec0003800000 */
.L_x_988:
        /* <DEDUP_REMOVED lines=25> */
.L_x_987:
[----:B------:R-:W-:-:S07]  /*15d00*/  FMNMX R3, RZ, R3, !PT ;  /* 0x00000003ff037209 */ /* 0x000fce0007800000 */
.L_x_986:
[----:B------:R0:W-:Y:S02]  /*15d10*/  STG.E desc[UR6][R4.64], R3 ;  /* 0x0000000304007986 */ /* 0x0001e4000c101906 */
.L_x_985:
[----:B------:R-:W-:Y:S05]  /*15d20*/  BSYNC.RECONVERGENT B2 ;  /* 0x0000000000027941 */ /* 0x000fea0003800200 */
.L_x_984:
[----:B------:R-:W1:Y:S01]  /*15d30*/  LDCU UR4, c[0x0][0x3ac] ;  /* 0x00007580ff0477ac */ /* 0x000e620008000800 */
[----:B------:R-:W-:-:S04]  /*15d40*/  IADD3 R57, PT, PT, R57, 0x3, RZ ;  /* 0x0000000339397810 */ /* 0x000fc80007ffe0ff */
[----:B-1----:R-:W-:-:S13]  /*15d50*/  ISETP.GE.U32.AND P0, PT, R57, UR4, PT ;  /* 0x0000000439007c0c */ /* 0x002fda000bf06070 */
[----:B------:R-:W-:Y:S05]  /*15d60*/  @P0 EXIT ;  /* 0x000000000000094d */ /* 0x000fea0003800000 */
[----:B0-----:R-:W0:Y:S01]  /*15d70*/  LDC.64 R4, c[0x0][0x380] ;  /* 0x0000e000ff047b82 */ /* 0x001e220000000a00 */
        /* <DEDUP_REMOVED lines=33> */
[----:B--2---:R-:W-:-:S04]  /*15f90*/  FFMA R6, -R8, R7, R3 ;  /* 0x0000000708067223 */ /* 0x004fc80000000103 */
[----:B------:R-:W-:Y:S01]  /*15fa0*/  FFMA R0, R0, R6, R7 ;  /* 0x0000000600007223 */ /* 0x000fe20000000007 */
[----:B-1----:R-:W-:Y:S06]  /*15fb0*/  @!P0 BRA `(.L_x_995) ;  /* 0x00000000000c8947 */ /* 0x002fec0003800000 */
[----:B------:R-:W-:Y:S02]  /*15fc0*/  MOV R0, R8 ;  /* 0x0000000800007202 */ /* 0x000fe40000000f00 */
[----:B------:R-:W-:-:S07]  /*15fd0*/  MOV R6, 0x15ff0 ;  /* 0x00015ff000067802 */ /* 0x000fce0000000f00 */
[----:B------:R-:W-:Y:S05]  /*15fe0*/  CALL.REL.NOINC `($__internal_2_$__cuda_sm3x_div_rn_noftz_f32_slowpath) ;  /* 0x0000018000e07944 */ /* 0x000fea0003c00000 */
.L_x_995:
[----:B------:R-:W-:Y:S05]  /*15ff0*/  BSYNC.RECONVERGENT B2 ;  /* 0x0000000000027941 */ /* 0x000fea0003800200 */
.L_x_994:
[----:B------:R-:W-:Y:S01]  /*16000*/  MOV R3, R0 ;  /* 0x0000000000037202 */ /* 0x000fe20000000f00 */
[----:B------:R-:W-:Y:S06]  /*16010*/  BRA `(.L_x_991) ;  /* 0x0000000000687947 */ /* 0x000fec0003800000 */
.L_x_993:
        /* <DEDUP_REMOVED lines=12> */
[----:B------:R-:W2:Y:S03]  /*160e0*/  MUFU.EX2 R0, R0 ;  /* 0x0000000000007308 */ /* 0x000ea60000000800 */
[----:B------:R-:W-:Y:S01]  /*160f0*/  FFMA R8, R9, R8, 0.1331529766321182251 ;  /* 0x3e08594109087423 */ /* 0x000fe20000000008 */
[----:B--2---:R-:W-:-:S03]  /*16100*/  FADD R6, R0, 1 ;  /* 0x3f80000000067421 */ /* 0x004fc60000000000 */
        /* <DEDUP_REMOVED lines=10> */
.L_x_992:
[----:B------:R-:W-:-:S07]  /*161b0*/  FMNMX R3, RZ, R3, !PT ;  /* 0x00000003ff037209 */ /* 0x000fce0007800000 */
.L_x_991:
[----:B------:R-:W-:Y:S01]  /*161c0*/  STG.E desc[UR6][R4.64], R3 ;  /* 0x0000000304007986 */ /* 0x000fe2000c101906 */
[----:B------:R-:W-:Y:S05]  /*161d0*/  EXIT ;  /* 0x000000000000794d */ /* 0x000fea0003800000 */
.L_x_886:
[----:B------:R-:W0:Y:S01]  /*161e0*/  LDCU UR4, c[0x0][0x3a8] ;  /* 0x00007500ff0477ac */ /* 0x000e220008000800 */
[----:B------:R-:W-:Y:S01]  /*161f0*/  BSSY.RECONVERGENT B2, `(.L_x_996) ;  /* 0x000017d000027945 */ /* 0x000fe20003800200 */
[----:B0-----:R-:W-:-:S13]  /*16200*/  ISETP.GE.U32.AND P0, PT, R2, UR4, PT ;  /* 0x0000000402007c0c */ /* 0x001fda000bf06070 */
[----:B------:R-:W-:Y:S05]  /*16210*/  @P0 BRA `(.L_x_997) ;  /* 0x0000001400e80947 */ /* 0x000fea0003800000 */
[----:B------:R-:W-:-:S13]  /*16220*/  ISETP.GT.AND P0, PT, R8, 0x3, PT ;  /* 0x000000030800780c */ /* 0x000fda0003f04270 */
[----:B------:R-:W-:Y:S05]  /*16230*/  @P0 BRA `(.L_x_998) ;  /* 0x0000000000180947 */ /* 0x000fea0003800000 */
[----:B------:R-:W-:-:S04]  /*16240*/  IADD3 R8, PT, PT, R8, -0x2, RZ ;  /* 0xfffffffe08087810 */ /* 0x000fc80007ffe0ff */
[----:B------:R-:W-:-:S04]  /*16250*/  VIMNMX.U32 R8, PT, PT, R8, 0x2, PT ;  /* 0x0000000208087848 */ /* 0x000fc80003fe0000 */
[----:B------:R-:W-:-:S04]  /*16260*/  SHF.L.U32 R8, R8, 0x2, RZ ;  /* 0x0000000208087819 */ /* 0x000fc800000006ff */
[----:B------:R-:W0:Y:S02]  /*16270*/  LDC R4, c[0x2][R8+0xc8] ;  /* 0x0080320008047b82 */ /* 0x000e240000000800 */
[----:B0-----:R-:W-:-:S04]  /*16280*/  SHF.R.S32.HI R5, RZ, 0x1f, R4 ;  /* 0x0000001fff057819 */ /* 0x001fc80000011404 */
.L_x_1554:
[----:B------:R-:W-:Y:S05]  /*16290*/  BRX R4 -0x162a0                                                         (*"BRANCH_TARGETS .L_x_1555,.L_x_1556,.L_x_999"*) ;  /* 0xfffffe9c04587949 */ /* 0x000fea000383ffff */
.L_x_998:
[----:B------:R-:W-:-:S04]  /*162a0*/  MOV R3, 0xfffffffc ;  /* 0xfffffffc00037802 */ /* 0x000fc80000000f00 */
[----:B------:R-:W-:-:S04]  /*162b0*/  VIADDMNMX.U32 R3, R8, R3, 0x3, PT ;  /* 0x0000000308037446 */ /* 0x000fc80003800003 */
[----:B------:R-:W-:-:S04]  /*162c0*/  SHF.L.U32 R3, R3, 0x2, RZ ;  /* 0x0000000203037819 */ /* 0x000fc800000006ff */
[----:B------:R-:W0:Y:S02]  /*162d0*/  LDC R4, c[0x2][R3+0xd4] ;  /* 0x0080350003047b82 */ /* 0x000e240000000800 */
[----:B0-----:R-:W-:-:S04]  /*162e0*/  SHF.R.S32.HI R5, RZ, 0x1f, R4 ;  /* 0x0000001fff057819 */ /* 0x001fc80000011404 */
.L_x_1558:
[----:B------:R-:W-:Y:S05]  /*162f0*/  BRX R4 -0x16300                                                         (*"BRANCH_TARGETS .L_x_1559,.L_x_1560,.L_x_1556"*) ;  /* 0xfffffe9c04407949 */ /* 0x000fea000383ffff */
.L_x_1560:
[----:B------:R-:W-:-:S13]  /*16300*/  ISETP.NE.AND P0, PT, R8, 0x5, PT ;  /* 0x000000050800780c */ /* 0x000fda0003f05270 */
[----:B------:R-:W-:Y:S05]  /*16310*/  @P0 BRA `(.L_x_999) ;  /* 0x0000000000b80947 */ /* 0x000fea0003800000 */
.L_x_1555:
        /* <DEDUP_REMOVED lines=13> */
[----:B------:R-:W3:Y:S01]  /*163f0*/  LDG.E R0, desc[UR6][R4.64] ;  /* 0x0000000604007981 */ /* 0x000ee2000c1e1900 */
[----:B------:R-:W0:Y:S01]  /*16400*/  LDCU UR4, c[0x0][0x3a0] ;  /* 0x00007400ff0477ac */ /* 0x000e220008000800 */
[----:B---3--:R-:W-:-:S04]  /*16410*/  FMUL R0, R0, UR8 ;  /* 0x0000000800007c20 */ /* 0x008fc80008400000 */
[----:B0-----:R-:W-:-:S05]  /*16420*/  FFMA R0, R27, UR4, R0 ;  /* 0x000000041b007c23 */ /* 0x001fca0008000000 */
[----:B------:R-:W-:-:S05]  /*16430*/  FMNMX R3, RZ, R0, !PT ;  /* 0x00000000ff037209 */ /* 0x000fca0007800000 */
[----:B------:R0:W-:Y:S02]  /*16440*/  STG.E desc[UR6][R4.64], R3 ;  /* 0x0000000304007986 */ /* 0x0001e4000c101906 */
.L_x_1001:
[----:B------:R-:W-:Y:S05]  /*16450*/  BSYNC.RECONVERGENT B0 ;  /* 0x0000000000007941 */ /* 0x000fea0003800200 */
.L_x_1000:
[----:B------:R-:W-:Y:S04]  /*16460*/  BSSY.RECONVERGENT B0, `(.L_x_1002) ;  /* 0x0000008000007945 */ /* 0x000fe80003800200 */
[----:B------:R-:W-:Y:S05]  /*16470*/  @P1 BRA `(.L_x_1003) ;  /* 0x0000000000181947 */ /* 0x000fea0003800000 */
[----:B------:R-:W0:Y:S01]  /*16480*/  LDG.E R0, desc[UR6][R4.64+0x4] ;  /* 0x0000040604007981 */ /* 0x000e22000c1e1900 */
[----:B------:R-:W1:Y:S01]  /*16490*/  LDCU UR4, c[0x0][0x3a0] ;  /* 0x00007400ff0477ac */ /* 0x000e620008000800 */
[----:B0-----:R-:W-:-:S04]  /*164a0*/  FMUL R3, R0, UR8 ;  /* 0x0000000800037c20 */ /* 0x001fc80008400000 */
[----:B-1----:R-:W-:-:S05]  /*164b0*/  FFMA R3, R70, UR4, R3 ;  /* 0x0000000446037c23 */ /* 0x002fca0008000003 */
[----:B------:R-:W-:-:S05]  /*164c0*/  FMNMX R3, RZ, R3, !PT ;  /* 0x00000003ff037209 */ /* 0x000fca0007800000 */
[----:B------:R1:W-:Y:S02]  /*164d0*/  STG.E desc[UR6][R4.64+0x4], R3 ;  /* 0x0000040304007986 */ /* 0x0003e4000c101906 */
.L_x_1003:
[----:B------:R-:W-:Y:S05]  /*164e0*/  BSYNC.RECONVERGENT B0 ;  /* 0x0000000000007941 */ /* 0x000fea0003800200 */
.L_x_1002:
[----:B------:R-:W-:Y:S04]  /*164f0*/  BSSY.RECONVERGENT B0, `(.L_x_1004) ;  /* 0x0000008000007945 */ /* 0x000fe80003800200 */
[----:B------:R-:W-:Y:S05]  /*16500*/  @P2 BRA `(.L_x_1005) ;  /* 0x0000000000182947 */ /* 0x000fea0003800000 */
[----:B------:R-:W3:Y:S01]  /*16510*/  LDG.E R0, desc[UR6][R4.64+0x8] ;  /* 0x0000080604007981 */ /* 0x000ee2000c1e1900 */
[----:B------:R-:W4:Y:S01]  /*16520*/  LDCU UR4, c[0x0][0x3a0] ;  /* 0x00007400ff0477ac */ /* 0x000f220008000800 */
[----:B---3--:R-:W-:-:S04]  /*16530*/  FMUL R0, R0, UR8 ;  /* 0x0000000800007c20 */ /* 0x008fc80008400000 */
[----:B----4-:R-:W-:-:S05]  /*16540*/  FFMA R0, R25, UR4, R0 ;  /* 0x0000000419007c23 */ /* 0x010fca0008000000 */
[----:B01----:R-:W-:-:S05]  /*16550*/  FMNMX R3, RZ, R0, !PT ;  /* 0x00000000ff037209 */ /* 0x003fca0007800000 */
[----:B------:R3:W-:Y:S02]  /*16560*/  STG.E desc[UR6][R4.64+0x8], R3 ;  /* 0x0000080304007986 */ /* 0x0007e4000c101906 */
.L_x_1005:
[----:B------:R-:W-:Y:S05]  /*16570*/  BSYNC.RECONVERGENT B0 ;  /* 0x0000000000007941 */ /* 0x000fea0003800200 */
.L_x_1004:
[----:B------:R-:W-:Y:S05]  /*16580*/  @P3 BRA `(.L_x_997) ;  /* 0x00000014000c3947 */ /* 0x000fea0003800000 */
[----:B------:R-:W0:Y:S01]  /*16590*/  LDG.E R0, desc[UR6][R4.64+0xc] ;  /* 0x00000c0604007981 */ /* 0x000e22000c1e1900 */
[----:B------:R-:W4:Y:S01]  /*165a0*/  LDCU UR4, c[0x0][0x3a0] ;  /* 0x00007400ff0477ac */ /* 0x000f220008000800 */
[----:B01-3--:R-:W-:-:S04]  /*165b0*/  FMUL R3, R0, UR8 ;  /* 0x0000000800037c20 */ /* 0x00bfc80008400000 */
[----:B----4-:R-:W-:-:S05]  /*165c0*/  FFMA R3, R26, UR4, R3 ;  /* 0x000000041a037c23 */ /* 0x010fca0008000003 */
[----:B------:R-:W-:-:S05]  /*165d0*/  FMNMX R3, RZ, R3, !PT ;  /* 0x00000003ff037209 */ /* 0x000fca0007800000 */
[----:B------:R0:W-:Y:S01]  /*165e0*/  STG.E desc[UR6][R4.64+0xc], R3 ;  /* 0x00000c0304007986 */ /* 0x0001e2000c101906 */
[----:B------:R-:W-:Y:S05]  /*165f0*/  BRA `(.L_x_997) ;  /* 0x0000001000f07947 */ /* 0x000fea0003800000 */
.L_x_999:
        /* <DEDUP_REMOVED lines=17> */
[----:B------:R0:W-:Y:S02]  /*16710*/  STG.E desc[UR6][R4.64], R27 ;  /* 0x0000001b04007986 */ /* 0x0001e4000c101906 */
.L_x_1007:
[----:B------:R-:W-:Y:S05]  /*16720*/  BSYNC.RECONVERGENT B0 ;  /* 0x0000000000007941 */ /* 0x000fea0003800200 */
.L_x_1006:
[----:B------:R-:W-:Y:S04]  /*16730*/  BSSY.RECONVERGENT B0, `(.L_x_1008) ;  /* 0x0000007000007945 */ /* 0x000fe80003800200 */
[----:B------:R-:W-:Y:S05]  /*16740*/  @P1 BRA `(.L_x_1009) ;  /* 0x0000000000141947 */ /* 0x000fea0003800000 */
[----:B------:R-:W3:Y:S01]  /*16750*/  LDG.E R0, desc[UR6][R4.64+0x4] ;  /* 0x0000040604007981 */ /* 0x000ee2000c1e1900 */
[----:B------:R-:W1:Y:S01]  /*16760*/  LDCU UR4, c[0x0][0x3a0] ;  /* 0x00007400ff0477ac */ /* 0x000e620008000800 */
[----:B---3--:R-:W-:-:S04]  /*16770*/  FMUL R3, R0, UR8 ;  /* 0x0000000800037c20 */ /* 0x008fc80008400000 */
[----:B-1----:R-:W-:-:S05]  /*16780*/  FFMA R3, R70, UR4, R3 ;  /* 0x0000000446037c23 */ /* 0x002fca0008000003 */
[----:B------:R1:W-:Y:S02]  /*16790*/  STG.E desc[UR6][R4.64+0x4], R3 ;  /* 0x0000040304007986 */ /* 0x0003e4000c101906 */
.L_x_1009:
[----:B------:R-:W-:Y:S05]  /*167a0*/  BSYNC.RECONVERGENT B0 ;  /* 0x0000000000007941 */ /* 0x000fea0003800200 */
.L_x_1008:
[----:B------:R-:W-:Y:S04]  /*167b0*/  BSSY.RECONVERGENT B0, `(.L_x_1010) ;  /* 0x0000007000007945 */ /* 0x000fe80003800200 */
[----:B------:R-:W-:Y:S05]  /*167c0*/  @P2 BRA `(.L_x_1011) ;  /* 0x0000000000142947 */ /* 0x000fea0003800000 */
[----:B------:R-:W3:Y:S01]  /*167d0*/  LDG.E R0, desc[UR6][R4.64+0x8] ;  /* 0x0000080604007981 */ /* 0x000ee2000c1e1900 */
[----:B------:R-:W4:Y:S01]  /*167e0*/  LDCU UR4, c[0x0][0x3a0] ;  /* 0x00007400ff0477ac */ /* 0x000f220008000800 */
[----:B---3--:R-:W-:-:S04]  /*167f0*/  FMUL R0, R0, UR8 ;  /* 0x0000000800007c20 */ /* 0x008fc80008400000 */
[----:B----4-:R-:W-:-:S05]  /*16800*/  FFMA R25, R25, UR4, R0 ;  /* 0x0000000419197c23 */ /* 0x010fca0008000000 */
[----:B------:R3:W-:Y:S02]  /*16810*/  STG.E desc[UR6][R4.64+0x8], R25 ;  /* 0x0000081904007986 */ /* 0x0007e4000c101906 */
.L_x_1011:
[----:B------:R-:W-:Y:S05]  /*16820*/  BSYNC.RECONVERGENT B0 ;  /* 0x0000000000007941 */ /* 0x000fea0003800200 */
.L_x_1010:
[----:B------:R-:W-:Y:S05]  /*16830*/  @P3 BRA `(.L_x_997) ;  /* 0x0000001000603947 */ /* 0x000fea0003800000 */
[----:B------:R-:W1:Y:S01]  /*16840*/  LDG.E R0, desc[UR6][R4.64+0xc] ;  /* 0x00000c0604007981 */ /* 0x000e62000c1e1900 */
[----:B------:R-:W4:Y:S01]  /*16850*/  LDCU UR4, c[0x0][0x3a0] ;  /* 0x00007400ff0477ac */ /* 0x000f220008000800 */
[----:B-1----:R-:W-:-:S04]  /*16860*/  FMUL R3, R0, UR8 ;  /* 0x0000000800037c20 */ /* 0x002fc80008400000 */
[----:B----4-:R-:W-:-:S05]  /*16870*/  FFMA R3, R26, UR4, R3 ;  /* 0x000000041a037c23 */ /* 0x010fca0008000003 */
[----:B------:R1:W-:Y:S01]  /*16880*/  STG.E desc[UR6][R4.64+0xc], R3 ;  /* 0x00000c0304007986 */ /* 0x0003e2000c101906 */
[----:B------:R-:W-:Y:S05]  /*16890*/  BRA `(.L_x_997) ;  /* 0x0000001000487947 */ /* 0x000fea0003800000 */
.L_x_1556:
        /* <DEDUP_REMOVED lines=15> */
[----:B------:R-:W-:Y:S01]  /*16990*/  HFMA2 R8, -RZ, RZ, 1.125, -9232 ;  /* 0x3c80f082ff087431 */ /* 0x000fe200000001ff */
[----:B------:R-:W-:Y:S01]  /*169a0*/  MOV R7, 0x3f800000 ;  /* 0x3f80000000077802 */ /* 0x000fe20000000f00 */
[----:B---3--:R-:W-:-:S04]  /*169b0*/  FMUL R0, R0, UR8 ;  /* 0x0000000800007c20 */ /* 0x008fc80008400000 */
        /* <DEDUP_REMOVED lines=24> */
.L_x_1013:
[----:B------:R-:W-:Y:S05]  /*16b40*/  BSYNC.RECONVERGENT B0 ;  /* 0x0000000000007941 */ /* 0x000fea0003800200 */
.L_x_1012:
[----:B------:R-:W-:Y:S04]  /*16b50*/  BSSY.RECONVERGENT B0, `(.L_x_1014) ;  /* 0x000001f000007945 */ /* 0x000fe80003800200 */
[----:B------:R-:W-:Y:S05]  /*16b60*/  @P2 BRA `(.L_x_1015) ;  /* 0x0000000000742947 */ /* 0x000fea0003800000 */
[----:B------:R-:W3:Y:S01]  /*16b70*/  LDG.E R0, desc[UR6][R4.64+0x4] ;  /* 0x0000040604007981 */ /* 0x000ee2000c1e1900 */
[----:B------:R-:W1:Y:S01]  /*16b80*/  LDCU UR4, c[0x0][0x3a0] ;  /* 0x00007400ff0477ac */ /* 0x000e620008000800 */
[----:B------:R-:W-:Y:S01]  /*16b90*/  HFMA2 R10, -RZ, RZ, 1.125, -9232 ;  /* 0x3c80f082ff0a7431 */ /* 0x000fe200000001ff */
[----:B------:R-:W-:Y:S01]  /*16ba0*/  MOV R8, 0x3f800000 ;  /* 0x3f80000000087802 */ /* 0x000fe20000000f00 */
[----:B---3--:R-:W-:-:S04]  /*16bb0*/  FMUL R3, R0, UR8 ;  /* 0x0000000800037c20 */ /* 0x008fc80008400000 */
[----:B-1----:R-:W-:-:S04]  /*16bc0*/  FFMA R3, R70, UR4, R3 ;  /* 0x0000000446037c23 */ /* 0x002fc80008000003 */
[----:B------:R-:W-:-:S04]  /*16bd0*/  FMUL R0, R3, R3 ;  /* 0x0000000303007220 */ /* 0x000fc80000400000 */
        /* <DEDUP_REMOVED lines=9> */
[----:B------:R-:W1:Y:S03]  /*16c70*/  MUFU.EX2 R0, R0 ;  /* 0x0000000000007308 */ /* 0x000e660000000800 */
[----:B------:R-:W-:Y:S01]  /*16c80*/  FFMA R10, R11, R10, 0.1331529766321182251 ;  /* 0x3e0859410b0a7423 */ /* 0x000fe2000000000a */
[----:B-1----:R-:W-:-:S03]  /*16c90*/  FADD R7, R0, 1 ;  /* 0x3f80000000077421 */ /* 0x002fc60000000000 */
[----:B------:R-:W-:-:S04]  /*16ca0*/  FFMA R0, R11, R10, -0.33332768082618713379 ;  /* 0xbeaaa9ed0b007423 */ /* 0x000fc8000000000a */
[----:B------:R-:W-:Y:S01]  /*16cb0*/  FFMA R11, R11, R0, RZ ;  /* 0x000000000b0b7223 */ /* 0x000fe200000000ff */
[----:B------:R-:W1:Y:S02]  /*16cc0*/  MUFU.RCP R7, R7 ;  /* 0x0000000700077308 */ /* 0x000e640000001000 */
[----:B-1----:R-:W-:-:S05]  /*16cd0*/  FFMA R8, R7, -2, R8 ;  /* 0xc000000007087823 */ /* 0x002fca0000000008 */
[----:B------:R-:W-:-:S04]  /*16ce0*/  FSEL R9, R8, 1, !P2 ;  /* 0x3f80000008097808 */ /* 0x000fc80005000000 */
[--C-:B------:R-:W-:Y:S01]  /*16cf0*/  LOP3.LUT R9, R9, 0x80000000, R6.reuse, 0xb8, !PT ;  /* 0x8000000009097812 */ /* 0x100fe200078eb806 */
[----:B------:R-:W-:-:S04]  /*16d00*/  @!P3 FFMA R9, R6, R11, R6 ;  /* 0x0000000b0609b223 */ /* 0x000fc80000000006 */
[----:B------:R-:W-:-:S04]  /*16d10*/  FADD R0, R9, 1 ;  /* 0x3f80000009007421 */ /* 0x000fc80000000000 */
[----:B------:R-:W-:-:S05]  /*16d20*/  FMUL R3, R3, R0 ;  /* 0x0000000003037220 */ /* 0x000fca0000400000 */
[----:B------:R1:W-:Y:S02]  /*16d30*/  STG.E desc[UR6][R4.64+0x4], R3 ;  /* 0x0000040304007986 */ /* 0x0003e4000c101906 */
.L_x_1015:
[----:B------:R-:W-:Y:S05]  /*16d40*/  BSYNC.RECONVERGENT B0 ;  /* 0x0000000000007941 */ /* 0x000fea0003800200 */
.L_x_1014:
[----:B------:R-:W-:Y:S04]  /*16d50*/  BSSY.RECONVERGENT B0, `(.L_x_1016) ;  /* 0x000001f000007945 */ /* 0x000fe80003800200 */
[----:B------:R-:W-:Y:S05]  /*16d60*/  @P0 BRA `(.L_x_1017) ;  /* 0x0000000000740947 */ /* 0x000fea0003800000 */
[----:B------:R-:W3:Y:S01]  /*16d70*/  LDG.E R0, desc[UR6][R4.64+0x8] ;  /* 0x0000080604007981 */ /* 0x000ee2000c1e1900 */
[----:B------:R-:W4:Y:S01]  /*16d80*/  LDCU UR4, c[0x0][0x3a0] ;  /* 0x00007400ff0477ac */ /* 0x000f220008000800 */
[----:B------:R-:W-:Y:S01]  /*16d90*/  HFMA2 R8, -RZ, RZ, 1.125, -9232 ;  /* 0x3c80f082ff087431 */ /* 0x000fe200000001ff */
[----:B------:R-:W-:Y:S01]  /*16da0*/  MOV R7, 0x3f800000 ;  /* 0x3f80000000077802 */ /* 0x000fe20000000f00 */
[----:B---3--:R-:W-:-:S04]  /*16db0*/  FMUL R0, R0, UR8 ;  /* 0x0000000800007c20 */ /* 0x008fc80008400000 */
[----:B----4-:R-:W-:-:S04]  /*16dc0*/  FFMA R25, R25, UR4, R0 ;  /* 0x0000000419197c23 */ /* 0x010fc80008000000 */
[----:B------:R-:W-:-:S04]  /*16dd0*/  FMUL R0, R25, R25 ;  /* 0x0000001919007220 */ /* 0x000fc80000400000 */
[----:B------:R-:W-:-:S04]  /*16de0*/  FMUL R0, R25, R0 ;  /* 0x0000000019007220 */ /* 0x000fc80000400000 */
[----:B------:R-:W-:Y:S01]  /*16df0*/  FFMA R0, R0, 0.044714998453855514526, R25 ;  /* 0x3d37271300007823 */ /* 0x000fe20000000019 */
[----:B------:R-:W-:-:S03]  /*16e00*/  FMUL R25, R25, 0.5 ;  /* 0x3f00000019197820 */ /* 0x000fc60000400000 */
[----:B-1----:R-:W-:-:S04]  /*16e10*/  FMUL R3, R0, 0.79788458347320556641 ;  /* 0x3f4c422a00037820 */ /* 0x002fc80000400000 */
        /* <DEDUP_REMOVED lines=18> */
.L_x_1017:
[----:B------:R-:W-:Y:S05]  /*16f40*/  BSYNC.RECONVERGENT B0 ;  /* 0x0000000000007941 */ /* 0x000fea0003800200 */
.L_x_1016:
[----:B------:R-:W-:Y:S05]  /*16f50*/  @P1 BRA `(.L_x_997) ;  /* 0x0000000800981947 */ /* 0x000fea0003800000 */
[----:B------:R-:W1:Y:S01]  /*16f60*/  LDG.E R0, desc[UR6][R4.64+0xc] ;  /* 0x00000c0604007981 */ /* 0x000e62000c1e1900 */
[----:B------:R-:W4:Y:S01]  /*16f70*/  LDCU UR4, c[0x0][0x3a0] ;  /* 0x00007400ff0477ac */ /* 0x000f220008000800 */
[----:B------:R-:W-:Y:S01]  /*16f80*/  HFMA2 R10, -RZ, RZ, 1.125, -9232 ;  /* 0x3c80f082ff0a7431 */ /* 0x000fe200000001ff */
[----:B------:R-:W-:Y:S01]  /*16f90*/  MOV R8, 0x3f800000 ;  /* 0x3f80000000087802 */ /* 0x000fe20000000f00 */
[----:B-1----:R-:W-:-:S04]  /*16fa0*/  FMUL R3, R0, UR8 ;  /* 0x0000000800037c20 */ /* 0x002fc80008400000 */
[----:B----4-:R-:W-:-:S04]  /*16fb0*/  FFMA R3, R26, UR4, R3 ;  /* 0x000000041a037c23 */ /* 0x010fc80008000003 */
        /* <DEDUP_REMOVED lines=22> */
[----:B------:R4:W-:Y:S01]  /*17120*/  STG.E desc[UR6][R4.64+0xc], R3 ;  /* 0x00000c0304007986 */ /* 0x0009e2000c101906 */
[----:B------:R-:W-:Y:S05]  /*17130*/  BRA `(.L_x_997) ;  /* 0x0000000800207947 */ /* 0x000fea0003800000 */
.L_x_1559:
        /* <DEDUP_REMOVED lines=9> */
[----:B--2---:R-:W-:Y:S01]  /*171d0*/  HFMA2 R6, -RZ, RZ, 0.96630859375, -0.0022525787353515625 ;  /* 0x3bbb989dff067431 */ /* 0x004fe200000001ff */
[----:B------:R-:W-:Y:S01]  /*171e0*/  MOV R7, 0x437c0000 ;  /* 0x437c000000077802 */ /* 0x000fe20000000f00 */
[----:B------:R-:W-:Y:S01]  /*171f0*/  BSSY.RECONVERGENT B4, `(.L_x_1020) ;  /* 0x0000016000047945 */ /* 0x000fe20003800200 */
[----:B---3--:R-:W-:-:S04]  /*17200*/  FMUL R0, R0, UR8 ;  /* 0x0000000800007c20 */ /* 0x008fc80008400000 */
[----:B0-----:R-:W-:-:S04]  /*17210*/  FFMA R3, R27, UR4, R0 ;  /* 0x000000041b037c23 */ /* 0x001fc80008000000 */
        /* <DEDUP_REMOVED lines=19> */
.L_x_1021:
[----:B------:R-:W-:Y:S05]  /*17350*/  BSYNC.RECONVERGENT B4 ;  /* 0x0000000000047941 */ /* 0x000fea0003800200 */
.L_x_1020:
[----:B------:R0:W-:Y:S02]  /*17360*/  STG.E desc[UR6][R4.64], R0 ;  /* 0x0000000004007986 */ /* 0x0001e4000c101906 */
.L_x_1019:
[----:B------:R-:W-:Y:S05]  /*17370*/  BSYNC.RECONVERGENT B3 ;  /* 0x0000000000037941 */ /* 0x000fea0003800200 */
.L_x_1018:
[----:B------:R-:W1:Y:S01]  /*17380*/  LDCU UR4, c[0x0][0x3ac] ;  /* 0x00007580ff0477ac */ /* 0x000e620008000800 */
[----:B0-----:R-:W-:Y:S01]  /*17390*/  IADD3 R0, PT, PT, R57, 0x1, RZ ;  /* 0x0000000139007810 */ /* 0x001fe20007ffe0ff */
[----:B------:R-:W-:Y:S03]  /*173a0*/  BSSY.RECONVERGENT B3, `(.L_x_1022) ;  /* 0x000001f000037945 */ /* 0x000fe60003800200 */
[----:B-1----:R-:W-:-:S13]  /*173b0*/  ISETP.GE.U32.AND P0, PT, R0, UR4, PT ;  /* 0x0000000400007c0c */ /* 0x002fda000bf06070 */
[----:B------:R-:W-:Y:S05]  /*173c0*/  @P0 BRA `(.L_x_1023) ;  /* 0x0000000000700947 */ /* 0x000fea0003800000 */
[----:B------:R-:W3:Y:S01]  /*173d0*/  LDG.E R0, desc[UR6][R4.64+0x4] ;  /* 0x0000040604007981 */ /* 0x000ee2000c1e1900 */
[----:B------:R-:W3:Y:S01]  /*173e0*/  LDCU.64 UR4, c[0x0][0x3a0] ;  /* 0x00007400ff0477ac */ /* 0x000ee20008000a00 */
[----:B------:R-:W-:Y:S01]  /*173f0*/  MOV R7, 0x437c0000 ;  /* 0x437c000000077802 */ /* 0x000fe20000000f00 */
[----:B------:R-:W-:Y:S01]  /*17400*/  BSSY.RECONVERGENT B4, `(.L_x_1024) ;  /* 0x0000017000047945 */ /* 0x000fe20003800200 */
[----:B---3--:R-:W-:Y:S01]  /*17410*/  FMUL R3, R0, UR5 ;  /* 0x0000000500037c20 */ /* 0x008fe20008400000 */
[----:B------:R-:W-:-:S03]  /*17420*/  HFMA2 R0, -RZ, RZ, 0.96630859375, -0.0022525787353515625 ;  /* 0x3bbb989dff007431 */ /* 0x000fc600000001ff */
[----:B------:R-:W-:-:S04]  /*17430*/  FFMA R3, R70, UR4, R3 ;  /* 0x0000000446037c23 */ /* 0x000fc80008000003 */
        /* <DEDUP_REMOVED lines=19> */
.L_x_1025:
[----:B------:R-:W-:Y:S05]  /*17570*/  BSYNC.RECONVERGENT B4 ;  /* 0x0000000000047941 */ /* 0x000fea0003800200 */
.L_x_1024:
[----:B------:R0:W-:Y:S02]  /*17580*/  STG.E desc[UR6][R4.64+0x4], R0 ;  /* 0x0000040004007986 */ /* 0x0001e4000c101906 */
.L_x_1023:
[----:B------:R-:W-:Y:S05]  /*17590*/  BSYNC.RECONVERGENT B3 ;  /* 0x0000000000037941 */ /* 0x000fea0003800200 */
.L_x_1022:
[----:B------:R-:W1:Y:S01]  /*175a0*/  LDCU UR4, c[0x0][0x3ac] ;  /* 0x00007580ff0477ac */ /* 0x000e620008000800 */
[----:B0-----:R-:W-:Y:S01]  /*175b0*/  IADD3 R0, PT, PT, R57, 0x2, RZ ;  /* 0x0000000239007810 */ /* 0x001fe20007ffe0ff */
[----:B------:R-:W-:Y:S03]  /*175c0*/  BSSY.RECONVERGENT B3, `(.L_x_1026) ;  /* 0x000001f000037945 */ /* 0x000fe60003800200 */
[----:B-1----:R-:W-:-:S13]  /*175d0*/  ISETP.GE.U32.AND P0, PT, R0, UR4, PT ;  /* 0x0000000400007c0c */ /* 0x002fda000bf06070 */
[----:B------:R-:W-:Y:S05]  /*175e0*/  @P0 BRA `(.L_x_1027) ;  /* 0x0000000000700947 */ /* 0x000fea0003800000 */
[----:B------:R-:W3:Y:S01]  /*175f0*/  LDG.E R0, desc[UR6][R4.64+0x8] ;  /* 0x0000080604007981 */ /* 0x000ee2000c1e1900 */
[----:B------:R-:W3:Y:S01]  /*17600*/  LDCU.64 UR4, c[0x0][0x3a0] ;  /* 0x00007400ff0477ac */ /* 0x000ee20008000a00 */
[----:B--2---:R-:W-:Y:S01]  /*17610*/  HFMA2 R6, -RZ, RZ, 0.96630859375, -0.0022525787353515625 ;  /* 0x3bbb989dff067431 */ /* 0x004fe200000001ff */
[----:B------:R-:W-:Y:S01]  /*17620*/  MOV R7, 0x437c0000 ;  /* 0x437c000000077802 */ /* 0x000fe20000000f00 */
[----:B------:R-:W-:Y:S01]  /*17630*/  BSSY.RECONVERGENT B4, `(.L_x_1028) ;  /* 0x0000016000047945 */ /* 0x000fe20003800200 */
[----:B---3--:R-:W-:-:S04]  /*17640*/  FMUL R0, R0, UR5 ;  /* 0x0000000500007c20 */ /* 0x008fc80008400000 */
[----:B------:R-:W-:-:S04]  /*17650*/  FFMA R3, R25, UR4, R0 ;  /* 0x0000000419037c23 */ /* 0x000fc80008000000 */
        /* <DEDUP_REMOVED lines=19> */
.L_x_1029:
[----:B------:R-:W-:Y:S05]  /*17790*/  BSYNC.RECONVERGENT B4 ;  /* 0x0000000000047941 */ /* 0x000fea0003800200 */
.L_x_1028:
[----:B------:R0:W-:Y:S02]  /*177a0*/  STG.E desc[UR6][R4.64+0x8], R0 ;  /* 0x0000080004007986 */ /* 0x0001e4000c101906 */
.L_x_1027:
[----:B------:R-:W-:Y:S05]  /*177b0*/  BSYNC.RECONVERGENT B3 ;  /* 0x0000000000037941 */ /* 0x000fea0003800200 */
.L_x_1026:
[----:B------:R-:W1:Y:S01]  /*177c0*/  LDCU UR4, c[0x0][0x3ac] ;  /* 0x00007580ff0477ac */ /* 0x000e620008000800 */
[----:B0-----:R-:W-:-:S04]  /*177d0*/  IADD3 R0, PT, PT, R57, 0x3, RZ ;  /* 0x0000000339007810 */ /* 0x001fc80007ffe0ff */
        /* <DEDUP_REMOVED lines=28> */
.L_x_1031:
[----:B------:R-:W-:Y:S05]  /*179a0*/  BSYNC.RECONVERGENT B3 ;  /* 0x0000000000037941 */ /* 0x000fea0003800200 */
.L_x_1030:
[----:B------:R0:W-:Y:S02]  /*179b0*/  STG.E desc[UR6][R4.64+0xc], R0 ;  /* 0x00000c0004007986 */ /* 0x0001e4000c101906 */
.L_x_997:
[----:B------:R-:W-:Y:S05]  /*179c0*/  BSYNC.RECONVERGENT B2 ;  /* 0x0000000000027941 */ /* 0x000fea0003800200 */
.L_x_996:
        /* <DEDUP_REMOVED lines=11> */
[----:B-1-34-:R-:W0:Y:S02]  /*17a80*/  LDC R4, c[0x2][R0+0x80] ;  /* 0x0080200000047b82 */ /* 0x01ae240000000800 */
[----:B0-----:R-:W-:-:S04]  /*17a90*/  SHF.R.S32.HI R5, RZ, 0x1f, R4 ;  /* 0x0000001fff057819 */ /* 0x001fc80000011404 */
.L_x_1563:
[----:B------:R-:W-:Y:S05]  /*17aa0*/  BRX R4 -0x17ab0                                                         (*"BRANCH_TARGETS .L_x_1564,.L_x_1565,.L_x_1035"*) ;  /* 0xfffffe8404547949 */ /* 0x000fea000383ffff */
.L_x_1034:
[----:B-1-34-:R-:W-:-:S04]  /*17ab0*/  MOV R3, 0xfffffffb ;  /* 0xfffffffb00037802 */ /* 0x01afc80000000f00 */
[----:B------:R-:W-:-:S04]  /*17ac0*/  VIADDMNMX.U32 R3, R0, R3, 0x2, PT ;  /* 0x0000000200037446 */ /* 0x000fc80003800003 */
[----:B------:R-:W-:-:S04]  /*17ad0*/  SHF.L.U32 R3, R3, 0x2, RZ ;  /* 0x0000000203037819 */ /* 0x000fc800000006ff */
[----:B------:R-:W0:Y:S02]  /*17ae0*/  LDC R4, c[0x2][R3+0x8c] ;  /* 0x0080230003047b82 */ /* 0x000e240000000800 */
[----:B0-----:R-:W-:-:S04]  /*17af0*/  SHF.R.S32.HI R5, RZ, 0x1f, R4 ;  /* 0x0000001fff057819 */ /* 0x001fc80000011404 */
.L_x_1567:
[----:B------:R-:W-:Y:S05]  /*17b00*/  BRX R4 -0x17b10                                                         (*"BRANCH_TARGETS .L_x_1564,.L_x_1565,.L_x_1570"*) ;  /* 0xfffffe84043c7949 */ /* 0x000fea000383ffff */
.L_x_1570:
        /* <DEDUP_REMOVED lines=9> */
[----:B0-----:R-:W-:-:S05]  /*17ba0*/  IMAD.WIDE.U32 R4, R3, 0x4, R4 ;  /* 0x0000000403047825 */ /* 0x001fca00078e0004 */
[----:B------:R-:W1:Y:S01]  /*17bb0*/  LDG.E R0, desc[UR6][R4.64] ;  /* 0x0000000604007981 */ /* 0x000e62000c1e1900 */
[----:B--2---:R-:W-:Y:S01]  /*17bc0*/  HFMA2 R6, -RZ, RZ, 0.96630859375, -0.0022525787353515625 ;  /* 0x3bbb989dff067431 */ /* 0x004fe200000001ff */
[----:B------:R-:W-:Y:S01]  /*17bd0*/  MOV R7, 0x437c0000 ;  /* 0x437c000000077802 */ /* 0x000fe20000000f00 */
[----:B------:R-:W-:Y:S01]  /*17be0*/  BSSY.RECONVERGENT B4, `(.L_x_1038) ;  /* 0x0000016000047945 */ /* 0x000fe20003800200 */
[----:B-1----:R-:W-:-:S04]  /*17bf0*/  FMUL R0, R0, UR5 ;  /* 0x0000000500007c20 */ /* 0x002fc80008400000 */
        /* <DEDUP_REMOVED lines=20> */
.L_x_1039:
[----:B------:R-:W-:Y:S05]  /*17d40*/  BSYNC.RECONVERGENT B4 ;  /* 0x0000000000047941 */ /* 0x000fea0003800200 */
.L_x_1038:
[----:B------:R0:W-:Y:S02]  /*17d50*/  STG.E desc[UR6][R4.64], R0 ;  /* 0x0000000004007986 */ /* 0x0001e4000c101906 */
.L_x_1037:
[----:B------:R-:W-:Y:S05]  /*17d60*/  BSYNC.RECONVERGENT B3 ;  /* 0x0000000000037941 */ /* 0x000fea0003800200 */
.L_x_1036:
        /* <DEDUP_REMOVED lines=8> */
[----:B0-----:R-:W-:-:S05]  /*17df0*/  IMAD.WIDE.U32 R4, R3, 0x4, R4 ;  /* 0x0000000403047825 */ /* 0x001fca00078e0004 */
[----:B------:R-:W1:Y:S01]  /*17e00*/  LDG.E R0, desc[UR6][R4.64] ;  /* 0x0000000604007981 */ /* 0x000e62000c1e1900 */
[----:B------:R-:W-:Y:S01]  /*17e10*/  MOV R7, 0x437c0000 ;  /* 0x437c000000077802 */ /* 0x000fe20000000f00 */
[----:B------:R-:W-:Y:S01]  /*17e20*/  BSSY.RECONVERGENT B4, `(.L_x_1042) ;  /* 0x0000017000047945 */ /* 0x000fe20003800200 */
[----:B-1----:R-:W-:Y:S01]  /*17e30*/  FMUL R3, R0, UR5 ;  /* 0x0000000500037c20 */ /* 0x002fe20008400000 */
        /* <DEDUP_REMOVED lines=21> */
.L_x_1043:
[----:B------:R-:W-:Y:S05]  /*17f90*/  BSYNC.RECONVERGENT B4 ;  /* 0x0000000000047941 */ /* 0x000fea0003800200 */
.L_x_1042:
[----:B------:R0:W-:Y:S02]  /*17fa0*/  STG.E desc[UR6][R4.64], R0 ;  /* 0x0000000004007986 */ /* 0x0001e4000c101906 */
.L_x_1041:
[----:B------:R-:W-:Y:S05]  /*17fb0*/  BSYNC.RECONVERGENT B3 ;  /* 0x0000000000037941 */ /* 0x000fea0003800200 */
.L_x_1040:
        /* <DEDUP_REMOVED lines=34> */
.L_x_1047:
[----:B------:R-:W-:Y:S05]  /*181e0*/  BSYNC.RECONVERGENT B4 ;  /* 0x0000000000047941 */ /* 0x000fea0003800200 */
.L_x_1046:
[----:B------:R0:W-:Y:S02]  /*181f0*/  STG.E desc[UR6][R4.64], R0 ;  /* 0x0000000004007986 */ /* 0x0001e4000c101906 */
.L_x_1045:
[----:B------:R-:W-:Y:S05]  /*18200*/  BSYNC.RECONVERGENT B3 ;  /* 0x0000000000037941 */ /* 0x000fea0003800200 */
.L_x_1044:
[----:B0-----:R-:W0:Y:S01]  /*18210*/  LDC R0, c[0x0][0x3ac] ;  /* 0x0000eb00ff007b82 */ /* 0x001e220000000800 */
[----:B------:R-:W-:-:S04]  /*18220*/  IADD3 R3, PT, PT, R57, 0x3, RZ ;  /* 0x0000000339037810 */ /* 0x000fc80007ffe0ff */
        /* <DEDUP_REMOVED lines=31> */
.L_x_1049:
[----:B------:R-:W-:Y:S05]  /*18420*/  BSYNC.RECONVERGENT B3 ;  /* 0x0000000000037941 */ /* 0x000fea0003800200 */
.L_x_1048:
[----:B------:R0:W-:Y:S01]  /*18430*/  STG.E desc[UR6][R4.64], R0 ;  /* 0x0000000004007986 */ /* 0x0001e2000c101906 */
[----:B------:R-:W-:Y:S05]  /*18440*/  BRA `(.L_x_1033) ;  /* 0x0000000c00b07947 */ /* 0x000fea0003800000 */
.L_x_1035:
[----:B------:R-:W0:Y:S02]  /*18450*/  LDC R9, c[0x0][0x3ac] ;  /* 0x0000eb00ff097b82 */ /* 0x000e240000000800 */
[----:B0-----:R-:W-:-:S13]  /*18460*/  ISETP.GE.U32.AND P0, PT, R57, R9, PT ;  /* 0x000000093900720c */ /* 0x001fda0003f06070 */
[----:B------:R-:W0:Y:S01]  /*18470*/  @!P0 LDC.64 R4, c[0x0][0x380] ;  /* 0x0000e000ff048b82 */ /* 0x000e220000000a00 */
[----:B------:R-:W-:Y:S01]  /*18480*/  @!P0 IMAD R3, R10, R9, R57 ;  /* 0x000000090a038224 */ /* 0x000fe200078e0239 */
[----:B------:R-:W-:-:S06]  /*18490*/  IADD3 R8, PT, PT, R57, 0x1, RZ ;  /* 0x0000000139087810 */ /* 0x000fcc0007ffe0ff */
[----:B------:R-:W1:Y:S01]  /*184a0*/  @!P0 LDC.64 R16, c[0x0][0x3a0] ;  /* 0x0000e800ff108b82 */ /* 0x000e620000000a00 */
[----:B0-----:R-:W-:-:S05]  /*184b0*/  @!P0 IMAD.WIDE.U32 R4, R3, 0x4, R4 ;  /* 0x0000000403048825 */ /* 0x001fca00078e0004 */
[----:B------:R-:W1:Y:S01]  /*184c0*/  @!P0 LDG.E R0, desc[UR6][R4.64] ;  /* 0x0000000604008981 */ /* 0x000e62000c1e1900 */
[----:B------:R-:W-:-:S13]  /*184d0*/  ISETP.GE.U32.AND P1, PT, R8, R9, PT ;  /* 0x000000090800720c */ /* 0x000fda0003f26070 */
[----:B--2---:R-:W0:Y:S01]  /*184e0*/  @!P1 LDC.64 R6, c[0x0][0x380] ;  /* 0x0000e000ff069b82 */ /* 0x004e220000000a00 */
[----:B------:R-:W-:-:S04]  /*184f0*/  @!P1 IMAD R3, R10, R9, R8 ;  /* 0x000000090a039224 */ /* 0x000fc800078e0208 */
[----:B0-----:R-:W-:-:S04]  /*18500*/  @!P1 IMAD.WIDE.U32 R6, R3, 0x4, R6 ;  /* 0x0000000403069825 */ /* 0x001fc800078e0006 */
[----:B-1----:R-:W-:-:S04]  /*18510*/  @!P0 FMUL R0, R0, R17 ;  /* 0x0000001100008220 */ /* 0x002fc80000400000 */
[----:B------:R-:W-:Y:S02]  /*18520*/  @!P0 FFMA R39, R39, R16, R0 ;  /* 0x0000001027278223 */ /* 0x000fe40000000000 */
[----:B------:R-:W0:Y:S03]  /*18530*/  @!P1 LDC.64 R16, c[0x0][0x3a0] ;  /* 0x0000e800ff109b82 */ /* 0x000e260000000a00 */
[----:B------:R1:W-:Y:S04]  /*18540*/  @!P0 STG.E desc[UR6][R4.64], R39 ;  /* 0x0000002704008986 */ /* 0x0003e8000c101906 */
[----:B------:R-:W0:Y:S01]  /*18550*/  @!P1 LDG.E R0, desc[UR6][R6.64] ;  /* 0x0000000606009981 */ /* 0x000e22000c1e1900 */
[C---:B------:R-:W-:Y:S01]  /*18560*/  IADD3 R8, PT, PT, R57.reuse, 0x3, RZ ;  /* 0x0000000339087810 */ /* 0x040fe20007ffe0ff */
[----:B------:R-:W-:Y:S01]  /*18570*/  BSSY.RECONVERGENT B0, `(.L_x_1050) ;  /* 0x0000010000007945 */ /* 0x000fe20003800200 */
[----:B0-----:R-:W-:Y:S01]  /*18580*/  @!P1 FMUL R3, R0, R17 ;  /* 0x0000001100039220 */ /* 0x001fe20000400000 */
[----:B------:R-:W-:-:S03]  /*18590*/  IADD3 R0, PT, PT, R57, 0x2, RZ ;  /* 0x0000000239007810 */ /* 0x000fc60007ffe0ff */
[----:B------:R-:W-:Y:S01]  /*185a0*/  @!P1 FFMA R3, R30, R16, R3 ;  /* 0x000000101e039223 */ /* 0x000fe20000000003 */
[----:B------:R-:W-:-:S04]  /*185b0*/  ISETP.GE.U32.AND P0, PT, R0, R9, PT ;  /* 0x000000090000720c */ /* 0x000fc80003f06070 */
[----:B------:R1:W-:Y:S01]  /*185c0*/  @!P1 STG.E desc[UR6][R6.64], R3 ;  /* 0x0000000306009986 */ /* 0x0003e2000c101906 */
[----:B------:R-:W-:-:S08]  /*185d0*/  ISETP.GE.U32.AND P1, PT, R8, R9, PT ;  /* 0x000000090800720c */ /* 0x000fd00003f26070 */
[----:B------:R-:W-:Y:S05]  /*185e0*/  @P0 BRA `(.L_x_1051) ;  /* 0x0000000000200947 */ /* 0x000fea0003800000 */
[----:B-1----:R-:W0:Y:S01]  /*185f0*/  LDC.64 R4, c[0x0][0x380] ;  /* 0x0000e000ff047b82 */ /* 0x002e220000000a00 */
[----:B------:R-:W-:Y:S01]  /*18600*/  IMAD R3, R10, R9, R0 ;  /* 0x000000090a037224 */ /* 0x000fe200078e0200 */
[----:B------:R-:W1:Y:S03]  /*18610*/  LDCU.64 UR4, c[0x0][0x3a0] ;  /* 0x00007400ff0477ac */ /* 0x000e660008000a00 */
[----:B0-----:R-:W-:-:S05]  /*18620*/  IMAD.WIDE.U32 R4, R3, 0x4, R4 ;  /* 0x0000000403047825 */ /* 0x001fca00078e0004 */
[----:B------:R-:W1:Y:S02]  /*18630*/  LDG.E R0, desc[UR6][R4.64] ;  /* 0x0000000604007981 */ /* 0x000e64000c1e1900 */
[----:B-1----:R-:W-:-:S04]  /*18640*/  FMUL R0, R0, UR5 ;  /* 0x0000000500007c20 */ /* 0x002fc80008400000 */
[----:B------:R-:W-:-:S05]  /*18650*/  FFMA R31, R31, UR4, R0 ;  /* 0x000000041f1f7c23 */ /* 0x000fca0008000000 */
[----:B------:R0:W-:Y:S02]  /*18660*/  STG.E desc[UR6][R4.64], R31 ;  /* 0x0000001f04007986 */ /* 0x0001e4000c101906 */
.L_x_1051:
[----:B------:R-:W-:Y:S05]  /*18670*/  BSYNC.RECONVERGENT B0 ;  /* 0x0000000000007941 */ /* 0x000fea0003800200 */
.L_x_1050:
[----:B------:R-:W-:Y:S05]  /*18680*/  @P1 BRA `(.L_x_1033) ;  /* 0x0000000c00201947 */ /* 0x000fea0003800000 */
[----:B01----:R-:W0:Y:S01]  /*18690*/  LDC.64 R4, c[0x0][0x380] ;  /* 0x0000e000ff047b82 */ /* 0x003e220000000a00 */
[----:B------:R-:W-:Y:S01]  /*186a0*/  IMAD R9, R10, R9, R8 ;  /* 0x000000090a097224 */ /* 0x000fe200078e0208 */
[----:B------:R-:W1:Y:S03]  /*186b0*/  LDCU.64 UR4, c[0x0][0x3a0] ;  /* 0x00007400ff0477ac */ /* 0x000e660008000a00 */
[----:B0-----:R-:W-:-:S05]  /*186c0*/  IMAD.WIDE.U32 R4, R9, 0x4, R4 ;  /* 0x0000000409047825 */ /* 0x001fca00078e0004 */
[----:B------:R-:W1:Y:S02]  /*186d0*/  LDG.E R0, desc[UR6][R4.64] ;  /* 0x0000000604007981 */ /* 0x000e64000c1e1900 */
[----:B-1----:R-:W-:-:S04]  /*186e0*/  FMUL R3, R0, UR5 ;  /* 0x0000000500037c20 */ /* 0x002fc80008400000 */
[----:B------:R-:W-:-:S05]  /*186f0*/  FFMA R3, R28, UR4, R3 ;  /* 0x000000041c037c23 */ /* 0x000fca0008000003 */
[----:B------:R0:W-:Y:S01]  /*18700*/  STG.E desc[UR6][R4.64], R3 ;  /* 0x0000000304007986 */ /* 0x0001e2000c101906 */
[----:B------:R-:W-:Y:S05]  /*18710*/  BRA `(.L_x_1033) ;  /* 0x0000000800fc7947 */ /* 0x000fea0003800000 */
.L_x_1565:
[----:B------:R-:W0:Y:S01]  /*18720*/  LDC R3, c[0x0][0x3ac] ;  /* 0x0000eb00ff037b82 */ /* 0x000e220000000800 */
[C---:B------:R-:W-:Y:S01]  /*18730*/  IADD3 R18, PT, PT, R57.reuse, 0x1, RZ ;  /* 0x0000000139127810 */ /* 0x040fe20007ffe0ff */
[----:B------:R-:W-:Y:S01]  /*18740*/  BSSY.RECONVERGENT B0, `(.L_x_1052) ;  /* 0x0000028000007945 */ /* 0x000fe20003800200 */
[C---:B------:R-:W-:Y:S02]  /*18750*/  IADD3 R8, PT, PT, R57.reuse, 0x2, RZ ;  /* 0x0000000239087810 */ /* 0x040fe40007ffe0ff */
[C---:B--2---:R-:W-:Y:S02]  /*18760*/  IADD3 R6, PT, PT, R57.reuse, 0x3, RZ ;  /* 0x0000000339067810 */ /* 0x044fe40007ffe0ff */
        /* <DEDUP_REMOVED lines=8> */
[----:B0-----:R-:W-:-:S05]  /*187f0*/  IMAD.WIDE.U32 R4, R7, 0x4, R4 ;  /* 0x0000000407047825 */ /* 0x001fca00078e0004 */
[----:B------:R-:W1:Y:S01]  /*18800*/  LDG.E R0, desc[UR6][R4.64] ;  /* 0x0000000604007981 */ /* 0x000e62000c1e1900 */
[----:B------:R-:W-:Y:S01]  /*18810*/  HFMA2 R14, -RZ, RZ, 1.125, -9232 ;  /* 0x3c80f082ff0e7431 */ /* 0x000fe200000001ff */
[----:B------:R-:W-:Y:S01]  /*18820*/  MOV R16, 0x3f800000 ;  /* 0x3f80000000107802 */ /* 0x000fe20000000f00 */
        /* <DEDUP_REMOVED lines=11> */
[----:B------:R-:W-:Y:S01]  /*188e0*/  FFMA R14, R13, R14, -0.052303962409496307373 ;  /* 0xbd563cae0d0e7423 */ /* 0x000fe2000000000e */
[----:B------:R-:W0:Y:S02]  /*188f0*/  MUFU.EX2 R0, R0 ;  /* 0x0000000000007308 */ /* 0x000e240000000800 */
[----:B0-----:R-:W-:-:S06]  /*18900*/  FADD R9, R0, 1 ;  /* 0x3f80000000097421 */ /* 0x001fcc0000000000 */
[----:B------:R-:W0:Y:S02]  /*18910*/  MUFU.RCP R9, R9 ;  /* 0x0000000900097308 */ /* 0x000e240000001000 */
[----:B0-----:R-:W-:Y:S01]  /*18920*/  FFMA R11, R9, -2, R16 ;  /* 0xc0000000090b7823 */ /* 0x001fe20000000010 */
[----:B------:R-:W-:-:S04]  /*18930*/  FFMA R16, R13, R14, 0.1331529766321182251 ;  /* 0x3e0859410d107423 */ /* 0x000fc8000000000e */
[----:B------:R-:W-:Y:S01]  /*18940*/  FFMA R0, R13, R16, -0.33332768082618713379 ;  /* 0xbeaaa9ed0d007423 */ /* 0x000fe20000000010 */
[----:B------:R-:W-:-:S03]  /*18950*/  FSEL R14, R11, 1, !P3 ;  /* 0x3f8000000b0e7808 */ /* 0x000fc60005800000 */
[----:B------:R-:W-:Y:S01]  /*18960*/  FFMA R0, R13, R0, RZ ;  /* 0x000000000d007223 */ /* 0x000fe200000000ff */
[----:B------:R-:W-:-:S03]  /*18970*/  LOP3.LUT R14, R14, 0x80000000, R7, 0xb8, !PT ;  /* 0x800000000e0e7812 */ /* 0x000fc600078eb807 */
[----:B------:R-:W-:-:S04]  /*18980*/  @!P4 FFMA R14, R7, R0, R7 ;  /* 0x00000000070ec223 */ /* 0x000fc80000000007 */
[----:B------:R-:W-:-:S04]  /*18990*/  FADD R14, R14, 1 ;  /* 0x3f8000000e0e7421 */ /* 0x000fc80000000000 */
[----:B------:R-:W-:-:S05]  /*189a0*/  FMUL R39, R39, R14 ;  /* 0x0000000e27277220 */ /* 0x000fca0000400000 */
[----:B------:R0:W-:Y:S02]  /*189b0*/  STG.E desc[UR6][R4.64], R39 ;  /* 0x0000002704007986 */ /* 0x0001e4000c101906 */
.L_x_1053:
[----:B------:R-:W-:Y:S05]  /*189c0*/  BSYNC.RECONVERGENT B0 ;  /* 0x0000000000007941 */ /* 0x000fea0003800200 */
.L_x_1052:
[----:B------:R-:W-:Y:S04]  /*189d0*/  BSSY.RECONVERGENT B0, `(.L_x_1054) ;  /* 0x0000022000007945 */ /* 0x000fe80003800200 */
[----:B------:R-:W-:Y:S05]  /*189e0*/  @P2 BRA `(.L_x_1055) ;  /* 0x0000000000802947 */ /* 0x000fea0003800000 */
[----:B0-----:R-:W0:Y:S01]  /*189f0*/  LDC.64 R4, c[0x0][0x380] ;  /* 0x0000e000ff047b82 */ /* 0x001e220000000a00 */
        /* <DEDUP_REMOVED lines=31> */
.L_x_1055:
[----:B------:R-:W-:Y:S05]  /*18bf0*/  BSYNC.RECONVERGENT B0 ;  /* 0x0000000000007941 */ /* 0x000fea0003800200 */
.L_x_1054:
[----:B------:R-:W-:Y:S04]  /*18c00*/  BSSY.RECONVERGENT B0, `(.L_x_1056) ;  /* 0x0000022000007945 */ /* 0x000fe80003800200 */
[----:B------:R-:W-:Y:S05]  /*18c10*/  @P0 BRA `(.L_x_1057) ;  /* 0x0000000000800947 */ /* 0x000fea0003800000 */
[----:B01----:R-:W0:Y:S01]  /*18c20*/  LDC.64 R4, c[0x0][0x380] ;  /* 0x0000e000ff047b82 */ /* 0x003e220000000a00 */
        /* <DEDUP_REMOVED lines=31> */
.L_x_1057:
[----:B------:R-:W-:Y:S05]  /*18e20*/  BSYNC.RECONVERGENT B0 ;  /* 0x0000000000007941 */ /* 0x000fea0003800200 */
.L_x_1056:
[----:B------:R-:W-:Y:S05]  /*18e30*/  @P1 BRA `(.L_x_1033) ;  /* 0x0000000400341947 */ /* 0x000fea0003800000 */
[----:B012---:R-:W0:Y:S01]  /*18e40*/  LDC.64 R4, c[0x0][0x380] ;  /* 0x0000e000ff047b82 */ /* 0x007e220000000a00 */
        /* <DEDUP_REMOVED lines=32> */
.L_x_1564:
[----:B------:R-:W0:Y:S02]  /*19050*/  LDCU UR4, c[0x0][0x3ac] ;  /* 0x00007580ff0477ac */ /* 0x000e240008000800 */
[----:B0-----:R-:W-:-:S13]  /*19060*/  ISETP.GE.U32.AND P0, PT, R57, UR4, PT ;  /* 0x0000000439007c0c */ /* 0x001fda000bf06070 */
[----:B------:R-:W0:Y:S01]  /*19070*/  @!P0 LDC.64 R4, c[0x0][0x380] ;  /* 0x0000e000ff048b82 */ /* 0x000e220000000a00 */
[----:B------:R-:W-:-:S07]  /*19080*/  @!P0 IMAD R3, R10, UR4, R57 ;  /* 0x000000040a038c24 */ /* 0x000fce000f8e0239 */
[----:B------:R-:W1:Y:S01]  /*19090*/  @!P0 LDC.64 R8, c[0x0][0x3a0] ;  /* 0x0000e800ff088b82 */ /* 0x000e620000000a00 */
[----:B0-----:R-:W-:-:S05]  /*190a0*/  @!P0 IMAD.WIDE.U32 R4, R3, 0x4, R4 ;  /* 0x0000000403048825 */ /* 0x001fca00078e0004 */
[----:B------:R-:W1:Y:S01]  /*190b0*/  @!P0 LDG.E R0, desc[UR6][R4.64] ;  /* 0x0000000604008981 */ /* 0x000e62000c1e1900 */
[----:B------:R-:W-:-:S04]  /*190c0*/  IADD3 R3, PT, PT, R57, 0x1, RZ ;  /* 0x0000000139037810 */ /* 0x000fc80007ffe0ff */
[----:B------:R-:W-:-:S13]  /*190d0*/  ISETP.GE.U32.AND P1, PT, R3, UR4, PT ;  /* 0x0000000403007c0c */ /* 0x000fda000bf26070 */
[----:B--2---:R-:W0:Y:S01]  /*190e0*/  @!P1 LDC.64 R6, c[0x0][0x380] ;  /* 0x0000e000ff069b82 */ /* 0x004e220000000a00 */
[----:B------:R-:W-:-:S07]  /*190f0*/  IADD3 R13, PT, PT, R57, 0x2, RZ ;  /* 0x00000002390d7810 */ /* 0x000fce0007ffe0ff */
[----:B------:R-:W2:Y:S01]  /*19100*/  @!P1 LDC.64 R16, c[0x0][0x3a0] ;  /* 0x0000e800ff109b82 */ /* 0x000ea20000000a00 */
[----:B-1----:R-:W-:Y:S01]  /*19110*/  @!P0 FMUL R0, R0, R9 ;  /* 0x0000000900008220 */ /* 0x002fe20000400000 */
[----:B------:R-:W-:-:S03]  /*19120*/  @!P1 IMAD R9, R10, UR4, R3 ;  /* 0x000000040a099c24 */ /* 0x000fc6000f8e0203 */
[----:B------:R-:W-:Y:S01]  /*19130*/  @!P0 FFMA R0, R39, R8, R0 ;  /* 0x0000000827008223 */ /* 0x000fe20000000000 */
[----:B0-----:R-:W-:-:S04]  /*19140*/  @!P1 IMAD.WIDE.U32 R6, R9, 0x4, R6 ;  /* 0x0000000409069825 */ /* 0x001fc800078e0006 */
[----:B------:R-:W-:-:S05]  /*19150*/  @!P0 FMNMX R3, RZ, R0, !PT ;  /* 0x00000000ff038209 */ /* 0x000fca0007800000 */
[----:B------:R0:W-:Y:S04]  /*19160*/  @!P0 STG.E desc[UR6][R4.64], R3 ;  /* 0x0000000304008986 */ /* 0x0001e8000c101906 */
[----:B------:R-:W2:Y:S01]  /*19170*/  @!P1 LDG.E R0, desc[UR6][R6.64] ;  /* 0x0000000606009981 */ /* 0x000ea2000c1e1900 */
[----:B------:R-:W-:-:S13]  /*19180*/  ISETP.GE.U32.AND P0, PT, R13, UR4, PT ;  /* 0x000000040d007c0c */ /* 0x000fda000bf06070 */
[----:B------:R-:W1:Y:S01]  /*19190*/  @!P0 LDC.64 R8, c[0x0][0x380] ;  /* 0x0000e000ff088b82 */ /* 0x000e620000000a00 */
[----:B------:R-:W-:-:S04]  /*191a0*/  @!P0 IMAD R13, R10, UR4, R13 ;  /* 0x000000040a0d8c24 */ /* 0x000fc8000f8e020d */
[----:B-1----:R-:W-:-:S04]  /*191b0*/  @!P0 IMAD.WIDE.U32 R8, R13, 0x4, R8 ;  /* 0x000000040d088825 */ /* 0x002fc800078e0008 */
[----:B--2---:R-:W-:-:S04]  /*191c0*/  @!P1 FMUL R11, R0, R17 ;  /* 0x00000011000b9220 */ /* 0x004fc80000400000 */
[----:B------:R-:W-:Y:S01]  /*191d0*/  @!P1 FFMA R11, R30, R16, R11 ;  /* 0x000000101e0b9223 */ /* 0x000fe2000000000b */
[----:B0-----:R-:W-:Y:S01]  /*191e0*/  IADD3 R3, PT, PT, R57, 0x3, RZ ;  /* 0x0000000339037810 */ /* 0x001fe20007ffe0ff */
[----:B------:R-:W0:Y:S03]  /*191f0*/  @!P0 LDC.64 R16, c[0x0][0x3a0] ;  /* 0x0000e800ff108b82 */ /* 0x000e260000000a00 */
[----:B------:R-:W-:-:S05]  /*19200*/  @!P1 FMNMX R11, RZ, R11, !PT ;  /* 0x0000000bff0b9209 */ /* 0x000fca0007800000 */
[----:B------:R1:W-:Y:S04]  /*19210*/  @!P1 STG.E desc[UR6][R6.64], R11 ;  /* 0x0000000b06009986 */ /* 0x0003e8000c101906 */
[----:B------:R-:W0:Y:S01]  /*19220*/  @!P0 LDG.E R0, desc[UR6][R8.64] ;  /* 0x0000000608008981 */ /* 0x000e22000c1e1900 */
[----:B------:R-:W-:-:S13]  /*19230*/  ISETP.GE.U32.AND P1, PT, R3, UR4, PT ;  /* 0x0000000403007c0c */ /* 0x000fda000bf26070 */
[----:B------:R-:W2:Y:S01]  /*19240*/  @!P1 LDC.64 R4, c[0x0][0x380] ;  /* 0x0000e000ff049b82 */ /* 0x000ea20000000a00 */
[----:B------:R-:W-:-:S07]  /*19250*/  @!P1 IMAD R13, R10, UR4, R3 ;  /* 0x000000040a0d9c24 */ /* 0x000fce000f8e0203 */
[----:B-1----:R-:W1:Y:S01]  /*19260*/  @!P1 LDC.64 R6, c[0x0][0x3a0] ;  /* 0x0000e800ff069b82 */ /* 0x002e620000000a00 */
[----:B--2---:R-:W-:-:S04]  /*19270*/  @!P1 IMAD.WIDE.U32 R4, R13, 0x4, R4 ;  /* 0x000000040d049825 */ /* 0x004fc800078e0004 */
[----:B0-----:R-:W-:-:S04]  /*19280*/  @!P0 FMUL R0, R0, R17 ;  /* 0x0000001100008220 */ /* 0x001fc80000400000 */
[----:B------:R-:W-:-:S05]  /*19290*/  @!P0 FFMA R0, R31, R16, R0 ;  /* 0x000000101f008223 */ /* 0x000fca0000000000 */
[----:B------:R-:W-:-:S05]  /*192a0*/  @!P0 FMNMX R3, RZ, R0, !PT ;  /* 0x00000000ff038209 */ /* 0x000fca0007800000 */
[----:B------:R0:W-:Y:S04]  /*192b0*/  @!P0 STG.E desc[UR6][R8.64], R3 ;  /* 0x0000000308008986 */ /* 0x0001e8000c101906 */
[----:B------:R-:W1:Y:S02]  /*192c0*/  @!P1 LDG.E R0, desc[UR6][R4.64] ;  /* 0x0000000604009981 */ /* 0x000e64000c1e1900 */
[----:B-1----:R-:W-:-:S04]  /*192d0*/  @!P1 FMUL R7, R0, R7 ;  /* 0x0000000700079220 */ /* 0x002fc80000400000 */
[----:B------:R-:W-:-:S05]  /*192e0*/  @!P1 FFMA R7, R28, R6, R7 ;  /* 0x000000061c079223 */ /* 0x000fca0000000007 */
[----:B------:R-:W-:-:S05]  /*192f0*/  @!P1 FMNMX R7, RZ, R7, !PT ;  /* 0x00000007ff079209 */ /* 0x000fca0007800000 */
[----:B------:R0:W-:Y:S02]  /*19300*/  @!P1 STG.E desc[UR6][R4.64], R7 ;  /* 0x0000000704009986 */ /* 0x0001e4000c101906 */
.L_x_1033:
[----:B------:R-:W-:Y:S05]  /*19310*/  BSYNC.RECONVERGENT B2 ;  /* 0x0000000000027941 */ /* 0x000fea0003800200 */
.L_x_1032:
        /* <DEDUP_REMOVED lines=13> */
.L_x_1571:
[----:B------:R-:W-:Y:S05]  /*193f0*/  BRX R4 -0x19400                                                         (*"BRANCH_TARGETS .L_x_1572,.L_x_1573,.L_x_1061"*) ;  /* 0xfffffe6c04007949 */ /* 0x000fea000383ffff */
.L_x_1060:
[----:B-1-34-:R-:W-:-:S04]  /*19400*/  MOV R3, 0xfffffffb ;  /* 0xfffffffb00037802 */ /* 0x01afc80000000f00 */
[----:B------:R-:W-:-:S04]  /*19410*/  VIADDMNMX.U32 R3, R0, R3, 0x2, PT ;  /* 0x0000000200037446 */ /* 0x000fc80003800003 */
[----:B------:R-:W-:-:S04]  /*19420*/  SHF.L.U32 R3, R3, 0x2, RZ ;  /* 0x0000000203037819 */ /* 0x000fc800000006ff */
[----:B--2---:R-:W0:Y:S02]  /*19430*/  LDC R4, c[0x2][R3+0xa4] ;  /* 0x0080290003047b82 */ /* 0x004e240000000800 */
[----:B0-----:R-:W-:-:S04]  /*19440*/  SHF.R.S32.HI R5, RZ, 0x1f, R4 ;  /* 0x0000001fff057819 */ /* 0x001fc80000011404 */
.L_x_1575:
[----:B------:R-:W-:Y:S05]  /*19450*/  BRX R4 -0x19460                                                         (*"BRANCH_TARGETS .L_x_1572,.L_x_1573,.L_x_1578"*) ;  /* 0xfffffe6804e87949 */ /* 0x000fea000383ffff */
.L_x_1578:
        /* <DEDUP_REMOVED lines=10> */
[----:B------:R-:W2:Y:S01]  /*19500*/  LDCU.64 UR4, c[0x0][0x3a0] ;  /* 0x00007400ff0477ac */ /* 0x000ea20008000a00 */
[----:B------:R-:W-:Y:S01]  /*19510*/  HFMA2 R6, -RZ, RZ, 0.96630859375, -0.0022525787353515625 ;  /* 0x3bbb989dff067431 */ /* 0x000fe200000001ff */
[----:B------:R-:W-:Y:S01]  /*19520*/  MOV R7, 0x437c0000 ;  /* 0x437c000000077802 */ /* 0x000fe20000000f00 */
[----:B------:R-:W-:Y:S01]  /*19530*/  BSSY.RECONVERGENT B4, `(.L_x_1064) ;  /* 0x0000016000047945 */ /* 0x000fe20003800200 */
[----:B--2---:R-:W-:-:S04]  /*19540*/  FMUL R0, R0, UR5 ;  /* 0x0000000500007c20 */ /* 0x004fc80008400000 */
        /* <DEDUP_REMOVED lines=20> */
.L_x_1065:
[----:B------:R-:W-:Y:S05]  /*19690*/  BSYNC.RECONVERGENT B4 ;  /* 0x0000000000047941 */ /* 0x000fea0003800200 */
.L_x_1064:
[----:B------:R0:W-:Y:S02]  /*196a0*/  STG.E desc[UR6][R4.64], R0 ;  /* 0x0000000004007986 */ /* 0x0001e4000c101906 */
.L_x_1063:
[----:B------:R-:W-:Y:S05]  /*196b0*/  BSYNC.RECONVERGENT B3 ;  /* 0x0000000000037941 */ /* 0x000fea0003800200 */
.L_x_1062:
[----:B------:R-:W1:Y:S01]  /*196c0*/  LDCU UR4, c[0x0][0x3ac] ;  /* 0x00007580ff0477ac */ /* 0x000e620008000800 */
[----:B0-----:R-:W-:Y:S01]  /*196d0*/  IADD3 R0, PT, PT, R57, 0x1, RZ ;  /* 0x0000000139007810 */ /* 0x001fe20007ffe0ff */
[----:B------:R-:W-:Y:S03]  /*196e0*/  BSSY.RECONVERGENT B3, `(.L_x_1066) ;  /* 0x000001f000037945 */ /* 0x000fe60003800200 */
[----:B-1----:R-:W-:-:S13]  /*196f0*/  ISETP.GE.U32.AND P0, PT, R0, UR4, PT ;  /* 0x0000000400007c0c */ /* 0x002fda000bf06070 */
        /* <DEDUP_REMOVED lines=27> */
.L_x_1069:
[----:B------:R-:W-:Y:S05]  /*198b0*/  BSYNC.RECONVERGENT B4 ;  /* 0x0000000000047941 */ /* 0x000fea0003800200 */
.L_x_1068:
[----:B------:R0:W-:Y:S02]  /*198c0*/  STG.E desc[UR6][R4.64+0x4], R0 ;  /* 0x0000040004007986 */ /* 0x0001e4000c101906 */
.L_x_1067:
[----:B------:R-:W-:Y:S05]  /*198d0*/  BSYNC.RECONVERGENT B3 ;  /* 0x0000000000037941 */ /* 0x000fea0003800200 */
.L_x_1066:
        /* <DEDUP_REMOVED lines=34> */
.L_x_1073:
[----:B------:R-:W-:Y:S05]  /*19b00*/  BSYNC.RECONVERGENT B4 ;  /* 0x0000000000047941 */ /* 0x000fea0003800200 */
.L_x_1072:
[----:B------:R0:W-:Y:S02]  /*19b10*/  STG.E desc[UR6][R4.64], R0 ;  /* 0x0000000004007986 */ /* 0x0001e4000c101906 */
.L_x_1071:
[----:B------:R-:W-:Y:S05]  /*19b20*/  BSYNC.RECONVERGENT B3 ;  /* 0x0000000000037941 */ /* 0x000fea0003800200 */
.L_x_1070:
[----:B------:R-:W1:Y:S01]  /*19b30*/  LDCU UR4, c[0x0][0x3ac] ;  /* 0x00007580ff0477ac */ /* 0x000e620008000800 */
[----:B0-----:R-:W-:-:S04]  /*19b40*/  IADD3 R0, PT, PT, R57, 0x3, RZ ;  /* 0x0000000339007810 */ /* 0x001fc80007ffe0ff */
[----:B-1----:R-:W-:-:S13]  /*19b50*/  ISETP.GE.U32.AND P0, PT, R0, UR4, PT ;  /* 0x0000000400007c0c */ /* 0x002fda000bf06070 */
[----:B------:R-:W-:Y:S05]  /*19b60*/  @P0 BRA `(.L_x_1059) ;  /* 0x0000000c00f80947 */ /* 0x000fea0003800000 */
[----:B------:R-:W2:Y:S01]  /*19b70*/  LDG.E R0, desc[UR6][R4.64+0x4] ;  /* 0x0000040604007981 */ /* 0x000ea2000c1e1900 */
[----:B------:R-:W2:Y:S01]  /*19b80*/  LDCU.64 UR4, c[0x0][0x3a0] ;  /* 0x00007400ff0477ac */ /* 0x000ea20008000a00 */
[----:B------:R-:W-:Y:S01]  /*19b90*/  MOV R7, 0x437c0000 ;  /* 0x437c000000077802 */ /* 0x000fe20000000f00 */
[----:B------:R-:W-:Y:S01]  /*19ba0*/  BSSY.RECONVERGENT B3, `(.L_x_1074) ;  /* 0x0000017000037945 */ /* 0x000fe20003800200 */
[----:B--2---:R-:W-:Y:S01]  /*19bb0*/  FMUL R3, R0, UR5 ;  /* 0x0000000500037c20 */ /* 0x004fe20008400000 */
[----:B------:R-:W-:-:S03]  /*19bc0*/  HFMA2 R0, -RZ, RZ, 0.96630859375, -0.0022525787353515625 ;  /* 0x3bbb989dff007431 */ /* 0x000fc600000001ff */
        /* <DEDUP_REMOVED lines=20> */
.L_x_1075:
[----:B------:R-:W-:Y:S05]  /*19d10*/  BSYNC.RECONVERGENT B3 ;  /* 0x0000000000037941 */ /* 0x000fea0003800200 */
.L_x_1074:
[----:B------:R0:W-:Y:S01]  /*19d20*/  STG.E desc[UR6][R4.64+0x4], R0 ;  /* 0x0000040004007986 */ /* 0x0001e2000c101906 */
[----:B------:R-:W-:Y:S05]  /*19d30*/  BRA `(.L_x_1059) ;  /* 0x0000000c00847947 */ /* 0x000fea0003800000 */
.L_x_1061:
[----:B------:R-:W0:Y:S01]  /*19d40*/  LDC R3, c[0x0][0x3ac] ;  /* 0x0000eb00ff037b82 */ /* 0x000e220000000800 */
[----:B------:R-:W-:-:S07]  /*19d50*/  IADD3 R0, PT, PT, R57, 0x1, RZ ;  /* 0x0000000139007810 */ /* 0x000fce0007ffe0ff */
[----:B------:R-:W1:Y:S01]  /*19d60*/  LDC.64 R4, c[0x0][0x380] ;  /* 0x0000e000ff047b82 */ /* 0x000e620000000a00 */
[-C--:B0-----:R-:W-:Y:S01]  /*19d70*/  ISETP.GE.U32.AND P0, PT, R0, R3.reuse, PT ;  /* 0x000000030000720c */ /* 0x081fe20003f06070 */
[----:B------:R-:W-:-:S04]  /*19d80*/  IMAD R7, R10, R3, R57 ;  /* 0x000000030a077224 */ /* 0x000fc800078e0239 */
[----:B-1----:R-:W-:-:S08]  /*19d90*/  IMAD.WIDE.U32 R6, R7, 0x4, R4 ;  /* 0x0000000407067825 */ /* 0x002fd000078e0004 */
[----:B------:R-:W2:Y:S01]  /*19da0*/  @!P0 LDG.E R0, desc[UR6][R6.64+0x4] ;  /* 0x0000040606008981 */ /* 0x000ea2000c1e1900 */
[----:B------:R-:W2:Y:S01]  /*19db0*/  @!P0 LDC.64 R8, c[0x0][0x3a0] ;  /* 0x0000e800ff088b82 */ /* 0x000ea20000000a00 */
[----:B------:R-:W-:Y:S01]  /*19dc0*/  BSSY.RECONVERGENT B0, `(.L_x_1076) ;  /* 0x0000011000007945 */ /* 0x000fe20003800200 */
[----:B--2---:R-:W-:-:S04]  /*19dd0*/  @!P0 FMUL R0, R0, R9 ;  /* 0x0000000900008220 */ /* 0x004fc80000400000 */
[----:B------:R-:W-:Y:S01]  /*19de0*/  @!P0 FFMA R65, R65, R8, R0 ;  /* 0x0000000841418223 */ /* 0x000fe20000000000 */
[C---:B------:R-:W-:Y:S02]  /*19df0*/  IADD3 R8, PT, PT, R57.reuse, 0x3, RZ ;  /* 0x0000000339087810 */ /* 0x040fe40007ffe0ff */
[C---:B------:R-:W-:Y:S02]  /*19e00*/  IADD3 R0, PT, PT, R57.reuse, 0x2, RZ ;  /* 0x0000000239007810 */ /* 0x040fe40007ffe0ff */
[----:B------:R0:W-:Y:S01]  /*19e10*/  @!P0 STG.E desc[UR6][R6.64+0x4], R65 ;  /* 0x0000044106008986 */ /* 0x0001e2000c101906 */
[-C--:B------:R-:W-:Y:S02]  /*19e20*/  ISETP.GE.U32.AND P0, PT, R57, R3.reuse, PT ;  /* 0x000000033900720c */ /* 0x080fe40003f06070 */
[-C--:B------:R-:W-:Y:S02]  /*19e30*/  ISETP.GE.U32.AND P2, PT, R8, R3.reuse, PT ;  /* 0x000000030800720c */ /* 0x080fe40003f46070 */
[-C--:B------:R-:W-:Y:S01]  /*19e40*/  ISETP.GE.U32.AND P1, PT, R0, R3.reuse, PT ;  /* 0x000000030000720c */ /* 0x080fe20003f26070 */
[----:B------:R-:W-:-:S04]  /*19e50*/  IMAD R3, R10, R3, R0 ;  /* 0x000000030a037224 */ /* 0x000fc800078e0200 */
[----:B------:R-:W-:-:S04]  /*19e60*/  IMAD.WIDE.U32 R4, R3, 0x4, R4 ;  /* 0x0000000403047825 */ /* 0x000fc800078e0004 */
[----:B0-----:R-:W-:Y:S05]  /*19e70*/  @P0 BRA `(.L_x_1077) ;  /* 0x0000000000140947 */ /* 0x001fea0003800000 */
[----:B------:R-:W2:Y:S01]  /*19e80*/  LDG.E R0, desc[UR6][R6.64] ;  /* 0x0000000606007981 */ /* 0x000ea2000c1e1900 */
[----:B------:R-:W2:Y:S02]  /*19e90*/  LDCU.64 UR4, c[0x0][0x3a0] ;  /* 0x00007400ff0477ac */ /* 0x000ea40008000a00 */
[----:B--2---:R-:W-:-:S04]  /*19ea0*/  FMUL R0, R0, UR5 ;  /* 0x0000000500007c20 */ /* 0x004fc80008400000 */
[----:B------:R-:W-:-:S05]  /*19eb0*/  FFMA R63, R63, UR4, R0 ;  /* 0x000000043f3f7c23 */ /* 0x000fca0008000000 */
[----:B------:R0:W-:Y:S02]  /*19ec0*/  STG.E desc[UR6][R6.64], R63 ;  /* 0x0000003f06007986 */ /* 0x0001e4000c101906 */
.L_x_1077:
[----:B------:R-:W-:Y:S05]  /*19ed0*/  BSYNC.RECONVERGENT B0 ;  /* 0x0000000000007941 */ /* 0x000fea0003800200 */
.L_x_1076:
[----:B------:R-:W-:Y:S04]  /*19ee0*/  BSSY.RECONVERGENT B0, `(.L_x_1078) ;  /* 0x0000007000007945 */ /* 0x000fe80003800200 */
[----:B------:R-:W-:Y:S05]  /*19ef0*/  @P1 BRA `(.L_x_1079) ;  /* 0x0000000000141947 */ /* 0x000fea0003800000 */
[----:B------:R-:W2:Y:S01]  /*19f00*/  LDG.E R0, desc[UR6][R4.64] ;  /* 0x0000000604007981 */ /* 0x000ea2000c1e1900 */
[----:B------:R-:W2:Y:S02]  /*19f10*/  LDCU.64 UR4, c[0x0][0x3a0] ;  /* 0x00007400ff0477ac */ /* 0x000ea40008000a00 */
[----:B--2---:R-:W-:-:S04]  /*19f20*/  FMUL R0, R0, UR5 ;  /* 0x0000000500007c20 */ /* 0x004fc80008400000 */
[----:B------:R-:W-:-:S05]  /*19f30*/  FFMA R15, R15, UR4, R0 ;  /* 0x000000040f0f7c23 */ /* 0x000fca0008000000 */
[----:B------:R1:W-:Y:S02]  /*19f40*/  STG.E desc[UR6][R4.64], R15 ;  /* 0x0000000f04007986 */ /* 0x0003e4000c101906 */
.L_x_1079:
[----:B------:R-:W-:Y:S05]  /*19f50*/  BSYNC.RECONVERGENT B0 ;  /* 0x0000000000007941 */ /* 0x000fea0003800200 */
.L_x_1078:
[----:B------:R-:W-:Y:S05]  /*19f60*/  @P2 BRA `(.L_x_1059) ;  /* 0x0000000800f82947 */ /* 0x000fea0003800000 */
[----:B------:R-:W2:Y:S01]  /*19f70*/  LDG.E R0, desc[UR6][R4.64+0x4] ;  /* 0x0000040604007981 */ /* 0x000ea2000c1e1900 */
[----:B------:R-:W2:Y:S02]  /*19f80*/  LDCU.64 UR4, c[0x0][0x3a0] ;  /* 0x00007400ff0477ac */ /* 0x000ea40008000a00 */
[----:B--2---:R-:W-:-:S04]  /*19f90*/  FMUL R3, R0, UR5 ;  /* 0x0000000500037c20 */ /* 0x004fc80008400000 */
[----:B------:R-:W-:-:S05]  /*19fa0*/  FFMA R3, R36, UR4, R3 ;  /* 0x0000000424037c23 */ /* 0x000fca0008000003 */
[----:B------:R2:W-:Y:S01]  /*19fb0*/  STG.E desc[UR6][R4.64+0x4], R3 ;  /* 0x0000040304007986 */ /* 0x0005e2000c101906 */
[----:B------:R-:W-:Y:S05]  /*19fc0*/  BRA `(.L_x_1059) ;  /* 0x0000000800e07947 */ /* 0x000fea0003800000 */
.L_x_1573:
        /* <DEDUP_REMOVED lines=16> */
[----:B------:R-:W2:Y:S01]  /*1a0d0*/  LDCU.64 UR4, c[0x0][0x3a0] ;  /* 0x00007400ff0477ac */ /* 0x000ea20008000a00 */
[----:B------:R-:W-:Y:S01]  /*1a0e0*/  HFMA2 R10, -RZ, RZ, 1.125, -9232 ;  /* 0x3c80f082ff0a7431 */ /* 0x000fe200000001ff */
[----:B------:R-:W-:Y:S01]  /*1a0f0*/  MOV R9, 0x3f800000 ;  /* 0x3f80000000097802 */ /* 0x000fe20000000f00 */
[----:B--2---:R-:W-:-:S04]  /*1a100*/  FMUL R0, R0, UR5 ;  /* 0x0000000500007c20 */ /* 0x004fc80008400000 */
        /* <DEDUP_REMOVED lines=24> */
.L_x_1081:
[----:B------:R-:W-:Y:S05]  /*1a290*/  BSYNC.RECONVERGENT B0 ;  /* 0x0000000000007941 */ /* 0x000fea0003800200 */
.L_x_1080:
[----:B------:R-:W-:Y:S04]  /*1a2a0*/  BSSY.RECONVERGENT B0, `(.L_x_1082) ;  /* 0x000001f000007945 */ /* 0x000fe80003800200 */
[----:B------:R-:W-:Y:S05]  /*1a2b0*/  @P2 BRA `(.L_x_1083) ;  /* 0x0000000000742947 */ /* 0x000fea0003800000 */
        /* <DEDUP_REMOVED lines=29> */
.L_x_1083:
[----:B------:R-:W-:Y:S05]  /*1a490*/  BSYNC.RECONVERGENT B0 ;  /* 0x0000000000007941 */ /* 0x000fea0003800200 */
.L_x_1082:
[----:B------:R-:W-:Y:S04]  /*1a4a0*/  BSSY.RECONVERGENT B0, `(.L_x_1084) ;  /* 0x000001f000007945 */ /* 0x000fe80003800200 */
[----:B------:R-:W-:Y:S05]  /*1a4b0*/  @P1 BRA `(.L_x_1085) ;  /* 0x0000000000741947 */ /* 0x000fea0003800000 */
[----:B------:R-:W2:Y:S01]  /*1a4c0*/  LDG.E R0, desc[UR6][R4.64] ;  /* 0x0000000604007981 */ /* 0x000ea2000c1e1900 */
[----:B------:R-:W2:Y:S01]  /*1a4d0*/  LDCU.64 UR4, c[0x0][0x3a0] ;  /* 0x00007400ff0477ac */ /* 0x000ea20008000a00 */
[----:B------:R-:W-:Y:S01]  /*1a4e0*/  HFMA2 R8, -RZ, RZ, 1.125, -9232 ;  /* 0x3c80f082ff087431 */ /* 0x000fe200000001ff */
[----:B01----:R-:W-:Y:S01]  /*1a4f0*/  MOV R7, 0x3f800000 ;  /* 0x3f80000000077802 */ /* 0x003fe20000000f00 */
        /* <DEDUP_REMOVED lines=25> */
.L_x_1085:
[----:B------:R-:W-:Y:S05]  /*1a690*/  BSYNC.RECONVERGENT B0 ;  /* 0x0000000000007941 */ /* 0x000fea0003800200 */
.L_x_1084:
[----:B------:R-:W-:Y:S05]  /*1a6a0*/  @P0 BRA `(.L_x_1059) ;  /* 0x0000000400280947 */ /* 0x000fea0003800000 */
[----:B------:R-:W3:Y:S01]  /*1a6b0*/  LDG.E R0, desc[UR6][R4.64+0x4] ;  /* 0x0000040604007981 */ /* 0x000ee2000c1e1900 */
[----:B------:R-:W3:Y:S01]  /*1a6c0*/  LDCU.64 UR4, c[0x0][0x3a0] ;  /* 0x00007400ff0477ac */ /* 0x000ee20008000a00 */
[----:B------:R-:W-:Y:S01]  /*1a6d0*/  HFMA2 R10, -RZ, RZ, 1.125, -9232 ;  /* 0x3c80f082ff0a7431 */ /* 0x000fe200000001ff */
[----:B------:R-:W-:Y:S01]  /*1a6e0*/  MOV R8, 0x3f800000 ;  /* 0x3f80000000087802 */ /* 0x000fe20000000f00 */
[----:B---3--:R-:W-:-:S04]  /*1a6f0*/  FMUL R3, R0, UR5 ;  /* 0x0000000500037c20 */ /* 0x008fc80008400000 */
[----:B------:R-:W-:-:S04]  /*1a700*/  FFMA R3, R36, UR4, R3 ;  /* 0x0000000424037c23 */ /* 0x000fc80008000003 */
[----:B------:R-:W-:-:S04]  /*1a710*/  FMUL R0, R3, R3 ;  /* 0x0000000303007220 */ /* 0x000fc80000400000 */
[----:B------:R-:W-:-:S04]  /*1a720*/  FMUL R0, R3, R0 ;  /* 0x0000000003007220 */ /* 0x000fc80000400000 */
[----:B------:R-:W-:Y:S01]  /*1a730*/  FFMA R0, R0, 0.044714998453855514526, R3 ;  /* 0x3d37271300007823 */ /* 0x000fe20000000003 */
[----:B------:R-:W-:-:S03]  /*1a740*/  FMUL R3, R3, 0.5 ;  /* 0x3f00000003037820 */ /* 0x000fc60000400000 */
[----:B01----:R-:W-:-:S04]  /*1a750*/  FMUL R6, R0, 0.79788458347320556641 ;  /* 0x3f4c422a00067820 */ /* 0x003fc80000400000 */
        /* <DEDUP_REMOVED lines=19> */
.L_x_1572:
        /* <DEDUP_REMOVED lines=8> */
[C---:B------:R-:W-:Y:S01]  /*1a910*/  IADD3 R9, PT, PT, R57.reuse, 0x2, RZ ;  /* 0x0000000239097810 */ /* 0x040fe20007ffe0ff */
[----:B------:R-:W-:Y:S01]  /*1a920*/  BSSY.RECONVERGENT B0, `(.L_x_1086) ;  /* 0x0000012000007945 */ /* 0x000fe20003800200 */
[----:B------:R-:W-:Y:S02]  /*1a930*/  IADD3 R11, PT, PT, R57, 0x3, RZ ;  /* 0x00000003390b7810 */ /* 0x000fe40007ffe0ff */
[-C--:B------:R-:W-:Y:S01]  /*1a940*/  ISETP.GE.U32.AND P1, PT, R9, R8.reuse, PT ;  /* 0x000000080900720c */ /* 0x080fe20003f26070 */
[-C--:B------:R-:W-:Y:S01]  /*1a950*/  IMAD R9, R10, R8.reuse, R9 ;  /* 0x000000080a097224 */ /* 0x080fe200078e0209 */
[----:B------:R-:W-:-:S03]  /*1a960*/  ISETP.GE.U32.AND P2, PT, R11, R8, PT ;  /* 0x000000080b00720c */ /* 0x000fc60003f46070 */
[----:B------:R-:W-:-:S04]  /*1a970*/  IMAD.WIDE.U32 R4, R9, 0x4, R4 ;  /* 0x0000000409047825 */ /* 0x000fc800078e0004 */
[----:B--2---:R-:W-:-:S04]  /*1a980*/  @!P0 FMUL R0, R0, R17 ;  /* 0x0000001100008220 */ /* 0x004fc80000400000 */
[----:B------:R-:W-:-:S05]  /*1a990*/  @!P0 FFMA R0, R65, R16, R0 ;  /* 0x0000001041008223 */ /* 0x000fca0000000000 */
[----:B------:R-:W-:-:S05]  /*1a9a0*/  @!P0 FMNMX R3, RZ, R0, !PT ;  /* 0x00000000ff038209 */ /* 0x000fca0007800000 */
[----:B------:R0:W-:Y:S01]  /*1a9b0*/  @!P0 STG.E desc[UR6][R6.64+0x4], R3 ;  /* 0x0000040306008986 */ /* 0x0001e2000c101906 */
[----:B------:R-:W-:-:S13]  /*1a9c0*/  ISETP.GE.U32.AND P0, PT, R57, R8, PT ;  /* 0x000000083900720c */ /* 0x000fda0003f06070 */
[----:B0-----:R-:W-:Y:S05]  /*1a9d0*/  @P0 BRA `(.L_x_1087) ;  /* 0x0000000000180947 */ /* 0x001fea0003800000 */
[----:B------:R-:W2:Y:S01]  /*1a9e0*/  LDG.E R0, desc[UR6][R6.64] ;  /* 0x0000000606007981 */ /* 0x000ea2000c1e1900 */
[----:B------:R-:W2:Y:S02]  /*1a9f0*/  LDCU.64 UR4, c[0x0][0x3a0] ;  /* 0x00007400ff0477ac */ /* 0x000ea40008000a00 */
[----:B--2---:R-:W-:-:S04]  /*1aa00*/  FMUL R0, R0, UR5 ;  /* 0x0000000500007c20 */ /* 0x004fc80008400000 */
[----:B------:R-:W-:-:S05]  /*1aa10*/  FFMA R0, R63, UR4, R0 ;  /* 0x000000043f007c23 */ /* 0x000fca0008000000 */
[----:B------:R-:W-:-:S05]  /*1aa20*/  FMNMX R3, RZ, R0, !PT ;  /* 0x00000000ff037209 */ /* 0x000fca0007800000 */
[----:B------:R0:W-:Y:S02]  /*1aa30*/  STG.E desc[UR6][R6.64], R3 ;  /* 0x0000000306007986 */ /* 0x0001e4000c101906 */
.L_x_1087:
[----:B------:R-:W-:Y:S05]  /*1aa40*/  BSYNC.RECONVERGENT B0 ;  /* 0x0000000000007941 */ /* 0x000fea0003800200 */
.L_x_1086:
[----:B------:R-:W-:Y:S04]  /*1aa50*/  BSSY.RECONVERGENT B0, `(.L_x_1088) ;  /* 0x0000008000007945 */ /* 0x000fe80003800200 */
[----:B------:R-:W-:Y:S05]  /*1aa60*/  @P1 BRA `(.L_x_1089) ;  /* 0x0000000000181947 */ /* 0x000fea0003800000 */
[----:B------:R-:W2:Y:S01]  /*1aa70*/  LDG.E R0, desc[UR6][R4.64] ;  /* 0x0000000604007981 */ /* 0x000ea2000c1e1900 */
[----:B------:R-:W2:Y:S02]  /*1aa80*/  LDCU.64 UR4, c[0x0][0x3a0] ;  /* 0x00007400ff0477ac */ /* 0x000ea40008000a00 */
[----:B--2---:R-:W-:-:S04]  /*1aa90*/  FMUL R0, R0, UR5 ;  /* 0x0000000500007c20 */ /* 0x004fc80008400000 */
[----:B------:R-:W-:-:S05]  /*1aaa0*/  FFMA R0, R15, UR4, R0 ;  /* 0x000000040f007c23 */ /* 0x000fca0008000000 */
[----:B0-----:R-:W-:-:S05]  /*1aab0*/  FMNMX R3, RZ, R0, !PT ;  /* 0x00000000ff037209 */ /* 0x001fca0007800000 */
[----:B------:R1:W-:Y:S02]  /*1aac0*/  STG.E desc[UR6][R4.64], R3 ;  /* 0x0000000304007986 */ /* 0x0003e4000c101906 */
.L_x_1089:
[----:B------:R-:W-:Y:S05]  /*1aad0*/  BSYNC.RECONVERGENT B0 ;  /* 0x0000000000007941 */ /* 0x000fea0003800200 */
.L_x_1088:
[----:B------:R-:W-:Y:S05]  /*1aae0*/  @P2 BRA `(.L_x_1059) ;  /* 0x0000000000182947 */ /* 0x000fea0003800000 */
[----:B------:R-:W0:Y:S01]  /*1aaf0*/  LDG.E R0, desc[UR6][R4.64+0x4] ;  /* 0x0000040604007981 */ /* 0x000e22000c1e1900 */
[----:B------:R-:W0:Y:S02]  /*1ab00*/  LDCU.64 UR4, c[0x0][0x3a0] ;  /* 0x00007400ff0477ac */ /* 0x000e240008000a00 */
[----:B01----:R-:W-:-:S04]  /*1ab10*/  FMUL R3, R0, UR5 ;  /* 0x0000000500037c20 */ /* 0x003fc80008400000 */
[----:B------:R-:W-:-:S05]  /*1ab20*/  FFMA R3, R36, UR4, R3 ;  /* 0x0000000424037c23 */ /* 0x000fca0008000003 */
[----:B------:R-:W-:-:S05]  /*1ab30*/  FMNMX R3, RZ, R3, !PT ;  /* 0x00000003ff037209 */ /* 0x000fca0007800000 */
[----:B------:R0:W-:Y:S02]  /*1ab40*/  STG.E desc[UR6][R4.64+0x4], R3 ;  /* 0x0000040304007986 */ /* 0x0001e4000c101906 */
.L_x_1059:
[----:B------:R-:W-:Y:S05]  /*1ab50*/  BSYNC.RECONVERGENT B2 ;  /* 0x0000000000027941 */ /* 0x000fea0003800200 */
.L_x_1058:
        /* <DEDUP_REMOVED lines=12> */
.L_x_1579:
[----:B------:R-:W-:Y:S05]  /*1ac20*/  BRX R4 -0x1ac30                                                         (*"BRANCH_TARGETS .L_x_1580,.L_x_1581,.L_x_1091"*) ;  /* 0xfffffe5004f47949 */ /* 0x000fea000383ffff */
.L_x_1090:
[----:B-1234-:R-:W-:-:S04]  /*1ac30*/  MOV R3, 0xfffffffb ;  /* 0xfffffffb00037802 */ /* 0x01efc80000000f00 */
[----:B------:R-:W-:-:S04]  /*1ac40*/  VIADDMNMX.U32 R3, R0, R3, 0x2, PT ;  /* 0x0000000200037446 */ /* 0x000fc80003800003 */
[----:B------:R-:W-:-:S04]  /*1ac50*/  SHF.L.U32 R3, R3, 0x2, RZ ;  /* 0x0000000203037819 */ /* 0x000fc800000006ff */
[----:B------:R-:W0:Y:S02]  /*1ac60*/  LDC R4, c[0x2][R3+0xbc] ;  /* 0x00802f0003047b82 */ /* 0x000e240000000800 */
[----:B0-----:R-:W-:-:S04]  /*1ac70*/  SHF.R.S32.HI R5, RZ, 0x1f, R4 ;  /* 0x0000001fff057819 */ /* 0x001fc80000011404 */
.L_x_1583:
[----:B------:R-:W-:Y:S05]  /*1ac80*/  BRX R4 -0x1ac90                                                         (*"BRANCH_TARGETS .L_x_1580,.L_x_1581,.L_x_1586"*) ;  /* 0xfffffe5004dc7949 */ /* 0x000fea000383ffff */
.L_x_1586:
        /* <DEDUP_REMOVED lines=9> */
[----:B0-----:R-:W-:-:S05]  /*1ad20*/  IMAD.WIDE.U32 R4, R3, 0x4, R4 ;  /* 0x0000000403047825 */ /* 0x001fca00078e0004 */
[----:B------:R-:W1:Y:S01]  /*1ad30*/  LDG.E R0, desc[UR6][R4.64] ;  /* 0x0000000604007981 */ /* 0x000e62000c1e1900 */
[----:B------:R-:W-:Y:S01]  /*1ad40*/  HFMA2 R6, -RZ, RZ, 0.96630859375, -0.0022525787353515625 ;  /* 0x3bbb989dff067431 */ /* 0x000fe200000001ff */
        /* <DEDUP_REMOVED lines=23> */
.L_x_1095:
[----:B------:R-:W-:Y:S05]  /*1aec0*/  BSYNC.RECONVERGENT B3 ;  /* 0x0000000000037941 */ /* 0x000fea0003800200 */
.L_x_1094:
[----:B------:R0:W-:Y:S02]  /*1aed0*/  STG.E desc[UR6][R4.64], R0 ;  /* 0x0000000004007986 */ /* 0x0001e4000c101906 */
.L_x_1093:
[----:B------:R-:W-:Y:S05]  /*1aee0*/  BSYNC.RECONVERGENT B2 ;  /* 0x0000000000027941 */ /* 0x000fea0003800200 */
.L_x_1092:
[----:B------:R-:W1:Y:S01]  /*1aef0*/  LDCU UR4, c[0x0][0x3ac] ;  /* 0x00007580ff0477ac */ /* 0x000e620008000800 */
[----:B------:R-:W-:Y:S01]  /*1af00*/  IADD3 R3, PT, PT, R57, 0x1, RZ ;  /* 0x0000000139037810 */ /* 0x000fe20007ffe0ff */
[----:B------:R-:W-:Y:S03]  /*1af10*/  BSSY.RECONVERGENT B2, `(.L_x_1096) ;  /* 0x0000022000027945 */ /* 0x000fe60003800200 */
[----:B-1----:R-:W-:-:S13]  /*1af20*/  ISETP.GE.U32.AND P0, PT, R3, UR4, PT ;  /* 0x0000000403007c0c */ /* 0x002fda000bf06070 */
[----:B------:R-:W-:Y:S05]  /*1af30*/  @P0 BRA `(.L_x_1097) ;  /* 0x00000000007c0947 */ /* 0x000fea0003800000 */
[----:B0-----:R-:W0:Y:S01]  /*1af40*/  LDC.64 R4, c[0x0][0x380] ;  /* 0x0000e000ff047b82 */ /* 0x001e220000000a00 */
[----:B------:R-:W-:Y:S01]  /*1af50*/  IMAD R3, R2, UR4, R3 ;  /* 0x0000000402037c24 */ /* 0x000fe2000f8e0203 */
        /* <DEDUP_REMOVED lines=27> */
.L_x_1099:
[----:B------:R-:W-:Y:S05]  /*1b110*/  BSYNC.RECONVERGENT B3 ;  /* 0x0000000000037941 */ /* 0x000fea0003800200 */
.L_x_1098:
[----:B------:R1:W-:Y:S02]  /*1b120*/  STG.E desc[UR6][R4.64], R0 ;  /* 0x0000000004007986 */ /* 0x0003e4000c101906 */
.L_x_1097:
[----:B------:R-:W-:Y:S05]  /*1b130*/  BSYNC.RECONVERGENT B2 ;  /* 0x0000000000027941 */ /* 0x000fea0003800200 */
.L_x_1096:
        /* <DEDUP_REMOVED lines=34> */
.L_x_1103:
[----:B------:R-:W-:Y:S05]  /*1b360*/  BSYNC.RECONVERGENT B3 ;  /* 0x0000000000037941 */ /* 0x000fea0003800200 */
.L_x_1102:
[----:B------:R2:W-:Y:S02]  /*1b370*/  STG.E desc[UR6][R4.64], R0 ;  /* 0x0000000004007986 */ /* 0x0005e4000c101906 */
.L_x_1101:
[----:B------:R-:W-:Y:S05]  /*1b380*/  BSYNC.RECONVERGENT B2 ;  /* 0x0000000000027941 */ /* 0x000fea0003800200 */
.L_x_1100:
[----:B------:R-:W3:Y:S01]  /*1b390*/  LDCU UR5, c[0x0][0x3ac] ;  /* 0x00007580ff0577ac */ /* 0x000ee20008000800 */
[----:B------:R-:W-:-:S04]  /*1b3a0*/  IADD3 R57, PT, PT, R57, 0x3, RZ ;  /* 0x0000000339397810 */ /* 0x000fc80007ffe0ff */
[----:B---3--:R-:W-:-:S13]  /*1b3b0*/  ISETP.GE.U32.AND P0, PT, R57, UR5, PT ;  /* 0x0000000539007c0c */ /* 0x008fda000bf06070 */
[----:B------:R-:W-:Y:S05]  /*1b3c0*/  @P0 EXIT ;  /* 0x000000000000094d */ /* 0x000fea0003800000 */
[----:B012---:R-:W0:Y:S01]  /*1b3d0*/  LDC.64 R4, c[0x0][0x380] ;  /* 0x0000e000ff047b82 */ /* 0x007e220000000a00 */
        /* <DEDUP_REMOVED lines=28> */
.L_x_1105:
[----:B------:R-:W-:Y:S05]  /*1b5a0*/  BSYNC.RECONVERGENT B2 ;  /* 0x0000000000027941 */ /* 0x000fea0003800200 */
.L_x_1104:
[----:B------:R-:W-:Y:S01]  /*1b5b0*/  STG.E desc[UR6][R4.64], R0 ;  /* 0x0000000004007986 */ /* 0x000fe2000c101906 */
[----:B------:R-:W-:Y:S05]  /*1b5c0*/  EXIT ;  /* 0x000000000000794d */ /* 0x000fea0003800000 */
.L_x_1091:
        /* <DEDUP_REMOVED lines=9> */
[----:B------:R-:W0:Y:S01]  /*1b660*/  @!P1 LDC.64 R6, c[0x0][0x380] ;  /* 0x0000e000ff069b82 */ /* 0x000e220000000a00 */
[----:B------:R-:W-:-:S04]  /*1b670*/  @!P1 IMAD R3, R2, UR4, R3 ;  /* 0x0000000402039c24 */ /* 0x000fc8000f8e0203 */
        /* <DEDUP_REMOVED lines=8> */
[----:B------:R-:W-:-:S02]  /*1b700*/  IADD3 R57, PT, PT, R57, 0x3, RZ ;  /* 0x0000000339397810 */ /* 0x000fc40007ffe0ff */
[----:B------:R-:W-:Y:S02]  /*1b710*/  ISETP.GE.U32.AND P0, PT, R11, UR4, PT ;  /* 0x000000040b007c0c */ /* 0x000fe4000bf06070 */
[----:B------:R-:W-:Y:S01]  /*1b720*/  ISETP.GE.U32.AND P2, PT, R57, UR4, PT ;  /* 0x0000000439007c0c */ /* 0x000fe2000bf46070 */
[----:B0-----:R-:W-:-:S04]  /*1b730*/  @!P1 FMUL R3, R0, R9 ;  /* 0x0000000900039220 */ /* 0x001fc80000400000 */
[----:B------:R-:W-:-:S05]  /*1b740*/  @!P1 FFMA R3, R12, R8, R3 ;  /* 0x000000080c039223 */ /* 0x000fca0000000003 */
[----:B------:R1:W-:Y:S01]  /*1b750*/  @!P1 STG.E desc[UR6][R6.64], R3 ;  /* 0x0000000306009986 */ /* 0x0003e2000c101906 */
[----:B------:R-:W-:Y:S05]  /*1b760*/  @P0 BRA `(.L_x_1107) ;  /* 0x0000000000200947 */ /* 0x000fea0003800000 */
[----:B-1----:R-:W0:Y:S01]  /*1b770*/  LDC.64 R4, c[0x0][0x380] ;  /* 0x0000e000ff047b82 */ /* 0x002e220000000a00 */
[----:B------:R-:W-:Y:S01]  /*1b780*/  IMAD R11, R2, UR4, R11 ;  /* 0x00000004020b7c24 */ /* 0x000fe2000f8e020b */
[----:B------:R-:W1:Y:S03]  /*1b790*/  LDCU.64 UR8, c[0x0][0x3a0] ;  /* 0x00007400ff0877ac */ /* 0x000e660008000a00 */
[----:B0-----:R-:W-:-:S05]  /*1b7a0*/  IMAD.WIDE.U32 R4, R11, 0x4, R4 ;  /* 0x000000040b047825 */ /* 0x001fca00078e0004 */
[----:B------:R-:W1:Y:S02]  /*1b7b0*/  LDG.E R0, desc[UR6][R4.64] ;  /* 0x0000000604007981 */ /* 0x000e64000c1e1900 */
[----:B-1----:R-:W-:-:S04]  /*1b7c0*/  FMUL R0, R0, UR9 ;  /* 0x0000000900007c20 */ /* 0x002fc80008400000 */
[----:B------:R-:W-:-:S05]  /*1b7d0*/  FFMA R67, R67, UR8, R0 ;  /* 0x0000000843437c23 */ /* 0x000fca0008000000 */
[----:B------:R0:W-:Y:S02]  /*1b7e0*/  STG.E desc[UR6][R4.64], R67 ;  /* 0x0000004304007986 */ /* 0x0001e4000c101906 */
.L_x_1107:
[----:B------:R-:W-:Y:S05]  /*1b7f0*/  BSYNC.RECONVERGENT B0 ;  /* 0x0000000000007941 */ /* 0x000fea0003800200 */
.L_x_1106:
[----:B------:R-:W-:Y:S05]  /*1b800*/  @P2 EXIT ;  /* 0x000000000000294d */ /* 0x000fea0003800000 */
[----:B01----:R-:W0:Y:S01]  /*1b810*/  LDC.64 R4, c[0x0][0x380] ;  /* 0x0000e000ff047b82 */ /* 0x003e220000000a00 */
[----:B------:R-:W-:Y:S01]  /*1b820*/  IMAD R57, R2, UR4, R57 ;  /* 0x0000000402397c24 */ /* 0x000fe2000f8e0239 */
[----:B------:R-:W1:Y:S03]  /*1b830*/  LDCU.64 UR8, c[0x0][0x3a0] ;  /* 0x00007400ff0877ac */ /* 0x000e660008000a00 */
[----:B0-----:R-:W-:-:S05]  /*1b840*/  IMAD.WIDE.U32 R4, R57, 0x4, R4 ;  /* 0x0000000439047825 */ /* 0x001fca00078e0004 */
[----:B------:R-:W1:Y:S02]  /*1b850*/  LDG.E R0, desc[UR6][R4.64] ;  /* 0x0000000604007981 */ /* 0x000e64000c1e1900 */
[----:B-1----:R-:W-:-:S04]  /*1b860*/  FMUL R3, R0, UR9 ;  /* 0x0000000900037c20 */ /* 0x002fc80008400000 */
[----:B------:R-:W-:-:S05]  /*1b870*/  FFMA R3, R74, UR8, R3 ;  /* 0x000000084a037c23 */ /* 0x000fca0008000003 */
[----:B------:R-:W-:Y:S01]  /*1b880*/  STG.E desc[UR6][R4.64], R3 ;  /* 0x0000000304007986 */ /* 0x000fe2000c101906 */
[----:B------:R-:W-:Y:S05]  /*1b890*/  EXIT ;  /* 0x000000000000794d */ /* 0x000fea0003800000 */
.L_x_1581:
        /* <DEDUP_REMOVED lines=42> */
.L_x_1109:
[----:B------:R-:W-:Y:S05]  /*1bb40*/  BSYNC.RECONVERGENT B0 ;  /* 0x0000000000007941 */ /* 0x000fea0003800200 */
.L_x_1108:
[----:B------:R-:W-:Y:S04]  /*1bb50*/  BSSY.RECONVERGENT B0, `(.L_x_1110) ;  /* 0x0000022000007945 */ /* 0x000fe80003800200 */
[----:B------:R-:W-:Y:S05]  /*1bb60*/  @P2 BRA `(.L_x_1111) ;  /* 0x0000000000802947 */ /* 0x000fea0003800000 */
[----:B0-----:R-:W0:Y:S01]  /*1bb70*/  LDC.64 R4, c[0x0][0x380] ;  /* 0x0000e000ff047b82 */ /* 0x001e220000000a00 */
        /* <DEDUP_REMOVED lines=31> */
.L_x_1111:
[----:B------:R-:W-:Y:S05]  /*1bd70*/  BSYNC.RECONVERGENT B0 ;  /* 0x0000000000007941 */ /* 0x000fea0003800200 */
.L_x_1110:
[----:B------:R-:W-:Y:S04]  /*1bd80*/  BSSY.RECONVERGENT B0, `(.L_x_1112) ;  /* 0x0000022000007945 */ /* 0x000fe80003800200 */
[----:B------:R-:W-:Y:S05]  /*1bd90*/  @P0 BRA `(.L_x_1113) ;  /* 0x0000000000800947 */ /* 0x000fea0003800000 */
[----:B01----:R-:W0:Y:S01]  /*1bda0*/  LDC.64 R4, c[0x0][0x380] ;  /* 0x0000e000ff047b82 */ /* 0x003e220000000a00 */
        /* <DEDUP_REMOVED lines=31> */
.L_x_1113:
[----:B------:R-:W-:Y:S05]  /*1bfa0*/  BSYNC.RECONVERGENT B0 ;  /* 0x0000000000007941 */ /* 0x000fea0003800200 */
.L_x_1112:
[----:B------:R-:W-:Y:S05]  /*1bfb0*/  @P1 EXIT ;  /* 0x000000000000194d */ /* 0x000fea0003800000 */
[----:B012---:R-:W0:Y:S01]  /*1bfc0*/  LDC.64 R4, c[0x0][0x380] ;  /* 0x0000e000ff047b82 */ /* 0x007e220000000a00 */
        /* <DEDUP_REMOVED lines=30> */
[----:B------:R-:W-:Y:S01]  /*1c1b0*/  STG.E desc[UR6][R4.64], R3 ;  /* 0x0000000304007986 */ /* 0x000fe2000c101906 */
[----:B------:R-:W-:Y:S05]  /*1c1c0*/  EXIT ;  /* 0x000000000000794d */ /* 0x000fea0003800000 */
.L_x_1580:
        /* <DEDUP_REMOVED lines=10> */
[----:B-1----:R-:W-:Y:S01]  /*1c270*/  @!P0 FMUL R0, R0, R9 ;  /* 0x0000000900008220 */ /* 0x002fe20000400000 */
[----:B------:R-:W-:-:S03]  /*1c280*/  @!P1 IMAD R9, R2, UR4, R3 ;  /* 0x0000000402099c24 */ /* 0x000fc6000f8e0203 */
[----:B------:R-:W-:Y:S01]  /*1c290*/  @!P0 FFMA R0, R69, R8, R0 ;  /* 0x0000000845008223 */ /* 0x000fe20000000000 */
[----:B0-----:R-:W-:Y:S02]  /*1c2a0*/  @!P1 IMAD.WIDE.U32 R6, R9, 0x4, R6 ;  /* 0x0000000409069825 */ /* 0x001fe400078e0006 */
[----:B------:R-:W0:Y:S02]  /*1c2b0*/  @!P1 LDC.64 R8, c[0x0][0x3a0] ;  /* 0x0000e800ff089b82 */ /* 0x000e240000000a00 */
[----:B------:R-:W-:-:S05]  /*1c2c0*/  @!P0 FMNMX R3, RZ, R0, !PT ;  /* 0x00000000ff038209 */ /* 0x000fca0007800000 */
[----:B------:R1:W-:Y:S04]  /*1c2d0*/  @!P0 STG.E desc[UR6][R4.64], R3 ;  /* 0x0000000304008986 */ /* 0x0003e8000c101906 */
[----:B------:R-:W0:Y:S01]  /*1c2e0*/  @!P1 LDG.E R0, desc[UR6][R6.64] ;  /* 0x0000000606009981 */ /* 0x000e22000c1e1900 */
[C---:B------:R-:W-:Y:S01]  /*1c2f0*/  IADD3 R11, PT, PT, R57.reuse, 0x2, RZ ;  /* 0x00000002390b7810 */ /* 0x040fe20007ffe0ff */
[----:B------:R-:W-:Y:S01]  /*1c300*/  BSSY.RECONVERGENT B0, `(.L_x_1114) ;  /* 0x0000012000007945 */ /* 0x000fe20003800200 */
[----:B------:R-:W-:Y:S02]  /*1c310*/  IADD3 R57, PT, PT, R57, 0x3, RZ ;  /* 0x0000000339397810 */ /* 0x000fe40007ffe0ff */
[----:B------:R-:W-:Y:S02]  /*1c320*/  ISETP.GE.U32.AND P0, PT, R11, UR4, PT ;  /* 0x000000040b007c0c */ /* 0x000fe4000bf06070 */
[----:B------:R-:W-:Y:S01]  /*1c330*/  ISETP.GE.U32.AND P2, PT, R57, UR4, PT ;  /* 0x0000000439007c0c */ /* 0x000fe2000bf46070 */
[----:B0-----:R-:W-:-:S04]  /*1c340*/  @!P1 FMUL R9, R0, R9 ;  /* 0x0000000900099220 */ /* 0x001fc80000400000 */
[----:B------:R-:W-:-:S05]  /*1c350*/  @!P1 FFMA R9, R12, R8, R9 ;  /* 0x000000080c099223 */ /* 0x000fca0000000009 */
[----:B------:R-:W-:-:S05]  /*1c360*/  @!P1 FMNMX R9, RZ, R9, !PT ;  /* 0x00000009ff099209 */ /* 0x000fca0007800000 */
        /* <DEDUP_REMOVED lines=9> */
[----:B------:R-:W-:-:S05]  /*1c400*/  FMNMX R3, RZ, R0, !PT ;  /* 0x00000000ff037209 */ /* 0x000fca0007800000 */
[----:B------:R0:W-:Y:S02]  /*1c410*/  STG.E desc[UR6][R4.64], R3 ;  /* 0x0000000304007986 */ /* 0x0001e4000c101906 */
.L_x_1115:
[----:B------:R-:W-:Y:S05]  /*1c420*/  BSYNC.RECONVERGENT B0 ;  /* 0x0000000000007941 */ /* 0x000fea0003800200 */
.L_x_1114:
        /* <DEDUP_REMOVED lines=8> */
[----:B------:R-:W-:-:S05]  /*1c4b0*/  FMNMX R3, RZ, R3, !PT ;  /* 0x00000003ff037209 */ /* 0x000fca0007800000 */
[----:B------:R-:W-:Y:S01]  /*1c4c0*/  STG.E desc[UR6][R4.64], R3 ;  /* 0x0000000304007986 */ /* 0x000fe2000c101906 */
[----:B------:R-:W-:Y:S05]  /*1c4d0*/  EXIT ;  /* 0x000000000000794d */ /* 0x000fea0003800000 */
.L_x_669:
[----:B------:R-:W0:Y:S02]  /*1c4e0*/  LDCU.64 UR4, c[0x0][0x398] ;  /* 0x00007300ff0477ac */ /* 0x000e240008000a00 */
[----:B0-----:R-:W-:-:S04]  /*1c4f0*/  UISETP.NE.U32.AND UP0, UPT, UR4, URZ, UPT ;  /* 0x000000ff0400728c */ /* 0x001fc8000bf05070 */
[----:B------:R-:W-:-:S09]  /*1c500*/  UISETP.NE.AND.EX UP0, UPT, UR5, URZ, UPT, UP0 ;  /* 0x000000ff0500728c */ /* 0x000fd2000bf05300 */
[----:B------:R-:W-:Y:S05]  /*1c510*/  BRA.U !UP0, `(.L_x_1116) ;  /* 0x000000d508007547 */ /* 0x000fea000b800000 */
[----:B------:R-:W0:Y:S02]  /*1c520*/  LDC R3, c[0x0][0x3b4] ;  /* 0x0000ed00ff037b82 */ /* 0x000e240000000800 */
[----:B0-----:R-:W-:-:S13]  /*1c530*/  ISETP.GT.AND P1, PT, R3, 0x3, PT ;  /* 0x000000030300780c */ /* 0x001fda0003f24270 */
[----:B------:R-:W-:Y:S05]  /*1c540*/  @P1 BRA `(.L_x_1117) ;  /* 0x0000003400c01947 */ /* 0x000fea0003800000 */
[----:B------:R-:W-:-:S04]  /*1c550*/  IADD3 R0, PT, PT, R3, -0x1, RZ ;  /* 0xffffffff03007810 */ /* 0x000fc80007ffe0ff */
[----:B------:R-:W-:-:S04]  /*1c560*/  VIMNMX.U32 R0, PT, PT, R0, 0x3, PT ;  /* 0x0000000300007848 */ /* 0x000fc80003fe0000 */
[----:B------:R-:W-:-:S04]  /*1c570*/  SHF.L.U32 R0, R0, 0x2, RZ ;  /* 0x0000000200007819 */ /* 0x000fc800000006ff */
[----:B------:R-:W0:Y:S02]  /*1c580*/  LDC R4, c[0x2][R0+0x100] ;  /* 0x0080400000047b82 */ /* 0x000e240000000800 */
[----:B0-----:R-:W-:-:S04]  /*1c590*/  SHF.R.S32.HI R5, RZ, 0x1f, R4 ;  /* 0x0000001fff057819 */ /* 0x001fc80000011404 */
.L_x_1587:
[----:B------:R-:W-:Y:S05]  /*1c5a0*/  BRX R4 -0x1c5b0                                                         (*"BRANCH_TARGETS .L_x_1186,.L_x_1589,.L_x_1590,.L_x_1591"*) ;  /* 0xfffffe3804947949 */ /* 0x000fea000383ffff */
.L_x_1590:
        /* <DEDUP_REMOVED lines=8> */
[----:B--2---:R-:W-:-:S03]  /*1c630*/  IADD3 R13, PT, PT, R57, 0x3, RZ ;  /* 0x00000003390d7810 */ /* 0x004fc60007ffe0ff */
[----:B------:R-:W1:Y:S08]  /*1c640*/  LDC.64 R4, c[0x0][0x380] ;  /* 0x0000e000ff047b82 */ /* 0x000e700000000a00 */
        /* <DEDUP_REMOVED lines=9> */
[----:B------:R-:W-:Y:S01]  /*1c6e0*/  ISETP.NE.AND P3, PT, R3, 0x7, PT ;  /* 0x000000070300780c */ /* 0x000fe20003f65270 */
[----:B------:R-:W0:-:S12]  /*1c6f0*/  LDCU UR5, c[0x0][0x3a0] ;  /* 0x00007400ff0577ac */ /* 0x000e180008000800 */
[----:B------:R-:W2:Y:S01]  /*1c700*/  @!P3 LDG.E.CONSTANT R0, desc[UR6][R6.64] ;  /* 0x000000060600b981 */ /* 0x000ea2000c1e9900 */
[----:B------:R-:W-:Y:S01]  /*1c710*/  HFMA2 R14, -RZ, RZ, 1.125, -9232 ;  /* 0x3c80f082ff0e7431 */ /* 0x000fe200000001ff */
[----:B------:R-:W-:Y:S01]  /*1c720*/  MOV R10, 0x3f800000 ;  /* 0x3f800000000a7802 */ /* 0x000fe20000000f00 */
[----:B0-----:R-:W-:-:S04]  /*1c730*/  FMUL R27, R27, UR5 ;  /* 0x000000051b1b7c20 */ /* 0x001fc80008400000 */
[----:B--2---:R-:W-:-:S04]  /*1c740*/  @!P3 FADD R27, R0, R27 ;  /* 0x0000001b001bb221 */ /* 0x004fc80000000000 */
        /* <DEDUP_REMOVED lines=23> */
.L_x_1121:
[----:B------:R-:W-:Y:S05]  /*1c8c0*/  BSYNC.RECONVERGENT B1 ;  /* 0x0000000000017941 */ /* 0x000fea0003800200 */
.L_x_1120:
[----:B------:R-:W-:Y:S04]  /*1c8d0*/  BSSY.RECONVERGENT B1, `(.L_x_1122) ;  /* 0x0000020000017945 */ /* 0x000fe80003800200 */
[----:B------:R-:W-:Y:S05]  /*1c8e0*/  @P2 BRA `(.L_x_1123) ;  /* 0x0000000000782947 */ /* 0x000fea0003800000 */
[----:B------:R-:W-:Y:S01]  /*1c8f0*/  ISETP.NE.AND P2, PT, R3, 0x7, PT ;  /* 0x000000070300780c */ /* 0x000fe20003f45270 */
[----:B------:R-:W1:-:S12]  /*1c900*/  LDCU UR5, c[0x0][0x3a0] ;  /* 0x00007400ff0577ac */ /* 0x000e580008000800 */
[----:B------:R-:W2:Y:S01]  /*1c910*/  @!P2 LDG.E.CONSTANT R9, desc[UR6][R6.64+0x4] ;  /* 0x000004060609a981 */ /* 0x000ea2000c1e9900 */
[----:B------:R-:W-:Y:S01]  /*1c920*/  HFMA2 R14, -RZ, RZ, 1.125, -9232 ;  /* 0x3c80f082ff0e7431 */ /* 0x000fe200000001ff */
[----:B------:R-:W-:Y:S01]  /*1c930*/  MOV R13, 0x3f800000 ;  /* 0x3f800000000d7802 */ /* 0x000fe20000000f00 */
[----:B-1----:R-:W-:-:S04]  /*1c940*/  FMUL R70, R70, UR5 ;  /* 0x0000000546467c20 */ /* 0x002fc80008400000 */
        /* <DEDUP_REMOVED lines=24> */
.L_x_1123:
[----:B------:R-:W-:Y:S05]  /*1cad0*/  BSYNC.RECONVERGENT B1 ;  /* 0x0000000000017941 */ /* 0x000fea0003800200 */
.L_x_1122:
[----:B------:R-:W-:Y:S04]  /*1cae0*/  BSSY.RECONVERGENT B1, `(.L_x_1124) ;  /* 0x0000020000017945 */ /* 0x000fe80003800200 */
[----:B------:R-:W-:Y:S05]  /*1caf0*/  @P0 BRA `(.L_x_1125) ;  /* 0x0000000000780947 */ /* 0x000fea0003800000 */
[----:B------:R-:W-:Y:S01]  /*1cb00*/  ISETP.NE.AND P0, PT, R3, 0x7, PT ;  /* 0x000000070300780c */ /* 0x000fe20003f05270 */
[----:B------:R-:W2:-:S12]  /*1cb10*/  LDCU UR5, c[0x0][0x3a0] ;  /* 0x00007400ff0577ac */ /* 0x000e980008000800 */
[----:B------:R-:W3:Y:S01]  /*1cb20*/  @!P0 LDG.E.CONSTANT R0, desc[UR6][R6.64+0x8] ;  /* 0x0000080606008981 */ /* 0x000ee2000c1e9900 */
[----:B------:R-:W-:Y:S01]  /*1cb30*/  HFMA2 R14, -RZ, RZ, 1.125, -9232 ;  /* 0x3c80f082ff0e7431 */ /* 0x000fe200000001ff */
[----:B------:R-:W-:Y:S01]  /*1cb40*/  MOV R10, 0x3f800000 ;  /* 0x3f800000000a7802 */ /* 0x000fe20000000f00 */
[----:B--2---:R-:W-:-:S04]  /*1cb50*/  FMUL R25, R25, UR5 ;  /* 0x0000000519197c20 */ /* 0x004fc80008400000 */
[----:B---3--:R-:W-:-:S04]  /*1cb60*/  @!P0 FADD R25, R0, R25 ;  /* 0x0000001900198221 */ /* 0x008fc80000000000 */
        /* <DEDUP_REMOVED lines=23> */
.L_x_1125:
[----:B------:R-:W-:Y:S05]  /*1cce0*/  BSYNC.RECONVERGENT B1 ;  /* 0x0000000000017941 */ /* 0x000fea0003800200 */
.L_x_1124:
[----:B------:R-:W-:Y:S05]  /*1ccf0*/  @P1 BRA `(.L_x_1119) ;  /* 0x0000000000781947 */ /* 0x000fea0003800000 */
[----:B------:R-:W-:Y:S01]  /*1cd00*/  ISETP.NE.AND P0, PT, R3, 0x7, PT ;  /* 0x000000070300780c */ /* 0x000fe20003f05270 */
[----:B------:R-:W3:-:S12]  /*1cd10*/  LDCU UR5, c[0x0][0x3a0] ;  /* 0x00007400ff0577ac */ /* 0x000ed80008000800 */
[----:B------:R-:W4:Y:S01]  /*1cd20*/  @!P0 LDG.E.CONSTANT R7, desc[UR6][R6.64+0xc] ;  /* 0x00000c0606078981 */ /* 0x000f22000c1e9900 */
[----:B------:R-:W-:Y:S01]  /*1cd30*/  HFMA2 R10, -RZ, RZ, 1.125, -9232 ;  /* 0x3c80f082ff0a7431 */ /* 0x000fe200000001ff */
[----:B------:R-:W-:Y:S01]  /*1cd40*/  MOV R11, 0x3f800000 ;  /* 0x3f800000000b7802 */ /* 0x000fe20000000f00 */
[----:B---3--:R-:W-:-:S04]  /*1cd50*/  FMUL R26, R26, UR5 ;  /* 0x000000051a1a7c20 */ /* 0x008fc80008400000 */
[----:B----4-:R-:W-:-:S04]  /*1cd60*/  @!P0 FADD R26, R7, R26 ;  /* 0x0000001a071a8221 */ /* 0x010fc80000000000 */
[----:B-1----:R-:W-:-:S04]  /*1cd70*/  FMUL R9, R26, R26 ;  /* 0x0000001a1a097220 */ /* 0x002fc80000400000 */
        /* <DEDUP_REMOVED lines=22> */
.L_x_1119:
[----:B------:R-:W-:Y:S05]  /*1cee0*/  BSYNC.RECONVERGENT B0 ;  /* 0x0000000000007941 */ /* 0x000fea0003800200 */
.L_x_1118:
[----:B0123--:R-:W-:Y:S01]  /*1cef0*/  IADD3 R4, PT, PT, R2, 0x1, RZ ;  /* 0x0000000102047810 */ /* 0x00ffe20007ffe0ff */
[----:B------:R-:W-:Y:S03]  /*1cf00*/  BSSY.RECONVERGENT B0, `(.L_x_1126) ;  /* 0x00000a1000007945 */ /* 0x000fe60003800200 */
[----:B------:R-:W-:-:S13]  /*1cf10*/  ISETP.GE.U32.AND P0, PT, R4, UR4, PT ;  /* 0x0000000404007c0c */ /* 0x000fda000bf06070 */
[----:B------:R-:W-:Y:S05]  /*1cf20*/  @P0 BRA `(.L_x_1127) ;  /* 0x0000000800780947 */ /* 0x000fea0003800000 */
        /* <DEDUP_REMOVED lines=10> */
[----:B------:R-:W-:Y:S01]  /*1cfd0*/  ISETP.NE.AND P3, PT, R3, 0x7, PT ;  /* 0x000000070300780c */ /* 0x000fe20003f65270 */
[----:B------:R-:W0:-:S12]  /*1cfe0*/  LDCU UR5, c[0x0][0x3a0] ;  /* 0x00007400ff0577ac */ /* 0x000e180008000800 */
[----:B------:R-:W1:Y:S02]  /*1cff0*/  @!P3 LDC.64 R16, c[0x0][0x398] ;  /* 0x0000e600ff10bb82 */ /* 0x000e640000000a00 */
[----:B-1----:R-:W-:-:S06]  /*1d000*/  @!P3 IMAD.WIDE.U32 R16, R57, 0x4, R16 ;  /* 0x000000043910b825 */ /* 0x002fcc00078e0010 */
[----:B------:R-:W2:Y:S01]  /*1d010*/  @!P3 LDG.E.CONSTANT R16, desc[UR6][R16.64] ;  /* 0x000000061010b981 */ /* 0x000ea2000c1e9900 */
[----:B0-----:R-:W-:Y:S01]  /*1d020*/  FMUL R39, R39, UR5 ;  /* 0x0000000527277c20 */ /* 0x001fe20008400000 */
[----:B------:R-:W-:Y:S01]  /*1d030*/  MOV R14, 0x3c80f082 ;  /* 0x3c80f082000e7802 */ /* 0x000fe20000000f00 */
[----:B------:R-:W-:Y:S02]  /*1d040*/  HFMA2 R18, -RZ, RZ, 1.875, 0 ;  /* 0x3f800000ff127431 */ /* 0x000fe400000001ff */
[----:B--2---:R-:W-:Y:S02]  /*1d050*/  @!P3 FADD R39, R16, R39 ;  /* 0x000000271027b221 */ /* 0x004fe40000000000 */
[----:B------:R-:W0:Y:S02]  /*1d060*/  LDC.64 R16, c[0x0][0x380] ;  /* 0x0000e000ff107b82 */ /* 0x000e240000000a00 */
        /* <DEDUP_REMOVED lines=10> */
[----:B------:R-:W1:Y:S02]  /*1d110*/  MUFU.EX2 R0, R0 ;  /* 0x0000000000007308 */ /* 0x000e640000000800 */
[----:B-1----:R-:W-:Y:S01]  /*1d120*/  FADD R9, R0, 1 ;  /* 0x3f80000000097421 */ /* 0x002fe20000000000 */
[----:B------:R-:W-:-:S04]  /*1d130*/  FFMA R0, R13, R14, 0.1331529766321182251 ;  /* 0x3e0859410d007423 */ /* 0x000fc8000000000e */
[C---:B------:R-:W-:Y:S01]  /*1d140*/  FFMA R0, R13.reuse, R0, -0.33332768082618713379 ;  /* 0xbeaaa9ed0d007423 */ /* 0x040fe20000000000 */
[----:B------:R-:W1:Y:S03]  /*1d150*/  MUFU.RCP R9, R9 ;  /* 0x0000000900097308 */ /* 0x000e660000001000 */
[----:B------:R-:W-:Y:S01]  /*1d160*/  FFMA R0, R13, R0, RZ ;  /* 0x000000000d007223 */ /* 0x000fe200000000ff */
[----:B-1----:R-:W-:-:S05]  /*1d170*/  FFMA R11, R9, -2, R18 ;  /* 0xc0000000090b7823 */ /* 0x002fca0000000012 */
[----:B------:R-:W-:-:S04]  /*1d180*/  FSEL R14, R11, 1, !P3 ;  /* 0x3f8000000b0e7808 */ /* 0x000fc80005800000 */
[--C-:B------:R-:W-:Y:S01]  /*1d190*/  LOP3.LUT R14, R14, 0x80000000, R7.reuse, 0xb8, !PT ;  /* 0x800000000e0e7812 */ /* 0x100fe200078eb807 */
[----:B------:R-:W-:Y:S01]  /*1d1a0*/  @!P4 FFMA R14, R7, R0, R7 ;  /* 0x00000000070ec223 */ /* 0x000fe20000000007 */
[----:B------:R-:W-:-:S03]  /*1d1b0*/  IMAD R7, R4, R5, R57 ;  /* 0x0000000504077224 */ /* 0x000fc600078e0239 */
[----:B------:R-:W-:Y:S01]  /*1d1c0*/  FADD R14, R14, 1 ;  /* 0x3f8000000e0e7421 */ /* 0x000fe20000000000 */
[----:B0-----:R-:W-:-:S04]  /*1d1d0*/  IMAD.WIDE.U32 R16, R7, 0x4, R16 ;  /* 0x0000000407107825 */ /* 0x001fc800078e0010 */
[----:B------:R-:W-:-:S05]  /*1d1e0*/  FMUL R39, R39, R14 ;  /* 0x0000000e27277220 */ /* 0x000fca0000400000 */
[----:B------:R0:W-:Y:S02]  /*1d1f0*/  STG.E desc[UR6][R16.64], R39 ;  /* 0x0000002710007986 */ /* 0x0001e4000c101906 */
.L_x_1129:
[----:B------:R-:W-:Y:S05]  /*1d200*/  BSYNC.RECONVERGENT B1 ;  /* 0x0000000000017941 */ /* 0x000fea0003800200 */
.L_x_1128:
[----:B------:R-:W-:Y:S04]  /*1d210*/  BSSY.RECONVERGENT B1, `(.L_x_1130) ;  /* 0x0000025000017945 */ /* 0x000fe80003800200 */
[----:B------:R-:W-:Y:S05]  /*1d220*/  @P2 BRA `(.L_x_1131) ;  /* 0x00000000008c2947 */ /* 0x000fea0003800000 */
[----:B------:R-:W-:Y:S01]  /*1d230*/  ISETP.NE.AND P2, PT, R3, 0x7, PT ;  /* 0x000000070300780c */ /* 0x000fe20003f45270 */
[----:B------:R-:W1:-:S12]  /*1d240*/  LDCU UR5, c[0x0][0x3a0] ;  /* 0x00007400ff0577ac */ /* 0x000e580008000800 */
[----:B0-----:R-:W0:Y:S02]  /*1d250*/  @!P2 LDC.64 R16, c[0x0][0x398] ;  /* 0x0000e600ff10ab82 */ /* 0x001e240000000a00 */
[----:B0-----:R-:W-:-:S06]  /*1d260*/  @!P2 IMAD.WIDE.U32 R16, R57, 0x4, R16 ;  /* 0x000000043910a825 */ /* 0x001fcc00078e0010 */
[----:B------:R-:W2:Y:S01]  /*1d270*/  @!P2 LDG.E.CONSTANT R17, desc[UR6][R16.64+0x4] ;  /* 0x000004061011a981 */ /* 0x000ea2000c1e9900 */
[----:B-1----:R-:W-:Y:S01]  /*1d280*/  FMUL R30, R30, UR5 ;  /* 0x000000051e1e7c20 */ /* 0x002fe20008400000 */
        /* <DEDUP_REMOVED lines=20> */
[----:B-1----:R-:W-:Y:S01]  /*1d3d0*/  FFMA R11, R9, -2, R18 ;  /* 0xc0000000090b7823 */ /* 0x002fe20000000012 */
[----:B------:R-:W-:-:S04]  /*1d3e0*/  IMAD R9, R4, R5, R10 ;  /* 0x0000000504097224 */ /* 0x000fc800078e020a */
[----:B------:R-:W-:Y:S01]  /*1d3f0*/  FSEL R14, R11, 1, !P2 ;  /* 0x3f8000000b0e7808 */ /* 0x000fe20005000000 */
[----:B0-----:R-:W-:-:S03]  /*1d400*/  IMAD.WIDE.U32 R16, R9, 0x4, R16 ;  /* 0x0000000409107825 */ /* 0x001fc600078e0010 */
[--C-:B------:R-:W-:Y:S01]  /*1d410*/  LOP3.LUT R14, R14, 0x80000000, R7.reuse, 0xb8, !PT ;  /* 0x800000000e0e7812 */ /* 0x100fe200078eb807 */
[----:B------:R-:W-:-:S04]  /*1d420*/  @!P3 FFMA R14, R7, R0, R7 ;  /* 0x00000000070eb223 */ /* 0x000fc80000000007 */
[----:B------:R-:W-:-:S04]  /*1d430*/  FADD R7, R14, 1 ;  /* 0x3f8000000e077421 */ /* 0x000fc80000000000 */
[----:B------:R-:W-:-:S05]  /*1d440*/  FMUL R7, R30, R7 ;  /* 0x000000071e077220 */ /* 0x000fca0000400000 */
[----:B------:R1:W-:Y:S02]  /*1d450*/  STG.E desc[UR6][R16.64], R7 ;  /* 0x0000000710007986 */ /* 0x0003e4000c101906 */
.L_x_1131:
[----:B------:R-:W-:Y:S05]  /*1d460*/  BSYNC.RECONVERGENT B1 ;  /* 0x0000000000017941 */ /* 0x000fea0003800200 */
.L_x_1130:
[----:B------:R-:W-:Y:S04]  /*1d470*/  BSSY.RECONVERGENT B1, `(.L_x_1132) ;  /* 0x0000025000017945 */ /* 0x000fe80003800200 */
[----:B------:R-:W-:Y:S05]  /*1d480*/  @P0 BRA `(.L_x_1133) ;  /* 0x00000000008c0947 */ /* 0x000fea0003800000 */
[----:B------:R-:W-:Y:S01]  /*1d490*/  ISETP.NE.AND P0, PT, R3, 0x7, PT ;  /* 0x000000070300780c */ /* 0x000fe20003f05270 */
[----:B------:R-:W2:-:S12]  /*1d4a0*/  LDCU UR5, c[0x0][0x3a0] ;  /* 0x00007400ff0577ac */ /* 0x000e980008000800 */
[----:B------:R-:W3:Y:S02]  /*1d4b0*/  @!P0 LDC.64 R10, c[0x0][0x398] ;  /* 0x0000e600ff0a8b82 */ /* 0x000ee40000000a00 */
[----:B---3--:R-:W-:-:S06]  /*1d4c0*/  @!P0 IMAD.WIDE.U32 R10, R57, 0x4, R10 ;  /* 0x00000004390a8825 */ /* 0x008fcc00078e000a */
[----:B------:R-:W3:Y:S01]  /*1d4d0*/  @!P0 LDG.E.CONSTANT R10, desc[UR6][R10.64+0x8] ;  /* 0x000008060a0a8981 */ /* 0x000ee2000c1e9900 */
[----:B--2---:R-:W-:Y:S01]  /*1d4e0*/  FMUL R31, R31, UR5 ;  /* 0x000000051f1f7c20 */ /* 0x004fe20008400000 */
[----:B------:R-:W-:Y:S01]  /*1d4f0*/  MOV R14, 0x3c80f082 ;  /* 0x3c80f082000e7802 */ /* 0x000fe20000000f00 */
[----:B01----:R-:W-:Y:S02]  /*1d500*/  HFMA2 R16, -RZ, RZ, 1.875, 0 ;  /* 0x3f800000ff107431 */ /* 0x003fe400000001ff */
[----:B---3--:R-:W-:Y:S02]  /*1d510*/  @!P0 FADD R31, R10, R31 ;  /* 0x0000001f0a1f8221 */ /* 0x008fe40000000000 */
        /* <DEDUP_REMOVED lines=26> */
.L_x_1133:
[----:B------:R-:W-:Y:S05]  /*1d6c0*/  BSYNC.RECONVERGENT B1 ;  /* 0x0000000000017941 */ /* 0x000fea0003800200 */
.L_x_1132:
[----:B------:R-:W-:Y:S05]  /*1d6d0*/  @P1 BRA `(.L_x_1127) ;  /* 0x00000000008c1947 */ /* 0x000fea0003800000 */
[----:B------:R-:W-:Y:S01]  /*1d6e0*/  ISETP.NE.AND P0, PT, R3, 0x7, PT ;  /* 0x000000070300780c */ /* 0x000fe20003f05270 */
[----:B------:R-:W3:-:S12]  /*1d6f0*/  LDCU UR5, c[0x0][0x3a0] ;  /* 0x00007400ff0577ac */ /* 0x000ed80008000800 */
[----:B------:R-:W4:Y:S02]  /*1d700*/  @!P0 LDC.64 R8, c[0x0][0x398] ;  /* 0x0000e600ff088b82 */ /* 0x000f240000000a00 */
[----:B----4-:R-:W-:-:S06]  /*1d710*/  @!P0 IMAD.WIDE.U32 R8, R57, 0x4, R8 ;  /* 0x0000000439088825 */ /* 0x010fcc00078e0008 */
[----:B------:R-:W4:Y:S01]  /*1d720*/  @!P0 LDG.E.CONSTANT R9, desc[UR6][R8.64+0xc] ;  /* 0x00000c0608098981 */ /* 0x000f22000c1e9900 */
[----:B---3--:R-:W-:Y:S01]  /*1d730*/  FMUL R28, R28, UR5 ;  /* 0x000000051c1c7c20 */ /* 0x008fe20008400000 */
[----:B------:R-:W-:Y:S01]  /*1d740*/  MOV R14, 0x3c80f082 ;  /* 0x3c80f082000e7802 */ /* 0x000fe20000000f00 */
[----:B--2---:R-:W-:Y:S02]  /*1d750*/  HFMA2 R11, -RZ, RZ, 1.875, 0 ;  /* 0x3f800000ff0b7431 */ /* 0x004fe400000001ff */
[----:B----4-:R-:W-:Y:S02]  /*1d760*/  @!P0 FADD R28, R9, R28 ;  /* 0x0000001c091c8221 */ /* 0x010fe40000000000 */
[----:B------:R-:W2:Y:S02]  /*1d770*/  LDC.64 R8, c[0x0][0x380] ;  /* 0x0000e000ff087b82 */ /* 0x000ea40000000a00 */
        /* <DEDUP_REMOVED lines=22> */
[----:B--2---:R-:W-:-:S04]  /*1d8e0*/  IMAD.WIDE.U32 R8, R7, 0x4, R8 ;  /* 0x0000000407087825 */ /* 0x004fc800078e0008 */
[----:B------:R-:W-:-:S05]  /*1d8f0*/  FMUL R5, R28, R5 ;  /* 0x000000051c057220 */ /* 0x000fca0000400000 */
[----:B------:R3:W-:Y:S02]  /*1d900*/  STG.E desc[UR6][R8.64], R5 ;  /* 0x0000000508007986 */ /* 0x0007e4000c101906 */
.L_x_1127:
[----:B------:R-:W-:Y:S05]  /*1d910*/  BSYNC.RECONVERGENT B0 ;  /* 0x0000000000007941 */ /* 0x000fea0003800200 */
.L_x_1126:
[----:B------:R-:W-:Y:S01]  /*1d920*/  IADD3 R0, PT, PT, R2, 0x2, RZ ;  /* 0x0000000202007810 */ /* 0x000fe20007ffe0ff */
[----:B------:R-:W-:Y:S03]  /*1d930*/  BSSY.RECONVERGENT B0, `(.L_x_1134) ;  /* 0x000009a000007945 */ /* 0x000fe60003800200 */
[----:B------:R-:W-:-:S13]  /*1d940*/  ISETP.GE.U32.AND P0, PT, R0, UR4, PT ;  /* 0x0000000400007c0c */ /* 0x000fda000bf06070 */
[----:B------:R-:W-:Y:S05]  /*1d950*/  @P0 BRA `(.L_x_1135) ;  /* 0x00000008005c0947 */ /* 0x000fea0003800000 */
[----:B------:R-:W4:Y:S01]  /*1d960*/  LDC R4, c[0x0][0x3ac] ;  /* 0x0000eb00ff047b82 */ /* 0x000f220000000800 */
[C---:B---3--:R-:W-:Y:S01]  /*1d970*/  IADD3 R5, PT, PT, R57.reuse, 0x1, RZ ;  /* 0x0000000139057810 */ /* 0x048fe20007ffe0ff */
[----:B------:R-:W-:Y:S01]  /*1d980*/  BSSY.RECONVERGENT B1, `(.L_x_1136) ;  /* 0x000002d000017945 */ /* 0x000fe20003800200 */
[C---:B------:R-:W-:Y:S02]  /*1d990*/  IADD3 R9, PT, PT, R57.reuse, 0x2, RZ ;  /* 0x0000000239097810 */ /* 0x040fe40007ffe0ff */
[----:B--2---:R-:W-:-:S03]  /*1d9a0*/  IADD3 R11, PT, PT, R57, 0x3, RZ ;  /* 0x00000003390b7810 */ /* 0x004fc60007ffe0ff */
[----:B-1----:R-:W1:Y:S01]  /*1d9b0*/  LDC.64 R6, c[0x0][0x380] ;  /* 0x0000e000ff067b82 */ /* 0x002e620000000a00 */
[-C--:B----4-:R-:W-:Y:S02]  /*1d9c0*/  ISETP.GE.U32.AND P3, PT, R57, R4.reuse, PT ;  /* 0x000000043900720c */ /* 0x090fe40003f66070 */
        /* <DEDUP_REMOVED lines=8> */
[----:B------:R-:W-:Y:S01]  /*1da50*/  ISETP.NE.AND P3, PT, R3, 0x7, PT ;  /* 0x000000070300780c */ /* 0x000fe20003f65270 */
[----:B------:R-:W1:-:S12]  /*1da60*/  LDCU UR5, c[0x0][0x3a0] ;  /* 0x00007400ff0577ac */ /* 0x000e580008000800 */
[----:B------:R-:W2:Y:S02]  /*1da70*/  @!P3 LDC.64 R8, c[0x0][0x398] ;  /* 0x0000e600ff08bb82 */ /* 0x000ea40000000a00 */
[----:B--2---:R-:W-:-:S06]  /*1da80*/  @!P3 IMAD.WIDE.U32 R8, R57, 0x4, R8 ;  /* 0x000000043908b825 */ /* 0x004fcc00078e0008 */
[----:B------:R-:W2:Y:S01]  /*1da90*/  @!P3 LDG.E.CONSTANT R8, desc[UR6][R8.64] ;  /* 0x000000060808b981 */ /* 0x000ea2000c1e9900 */
[----:B-1----:R-:W-:Y:S01]  /*1daa0*/  FMUL R63, R63, UR5 ;  /* 0x000000053f3f7c20 */ /* 0x002fe20008400000 */
[----:B------:R-:W-:-:S03]  /*1dab0*/  HFMA2 R14, -RZ, RZ, 1.125, -9232 ;  /* 0x3c80f082ff0e7431 */ /* 0x000fc600000001ff */
[----:B--2---:R-:W-:Y:S01]  /*1dac0*/  @!P3 FADD R63, R8, R63 ;  /* 0x0000003f083fb221 */ /* 0x004fe20000000000 */
[----:B------:R-:W-:-:S03]  /*1dad0*/  MOV R8, 0x3f800000 ;  /* 0x3f80000000087802 */ /* 0x000fc60000000f00 */
        /* <DEDUP_REMOVED lines=23> */
.L_x_1137:
[----:B------:R-:W-:Y:S05]  /*1dc50*/  BSYNC.RECONVERGENT B1 ;  /* 0x0000000000017941 */ /* 0x000fea0003800200 */
.L_x_1136:
        /* <DEDUP_REMOVED lines=8> */
[----:B------:R-:W-:-:S03]  /*1dce0*/  HFMA2 R14, -RZ, RZ, 1.125, -9232 ;  /* 0x3c80f082ff0e7431 */ /* 0x000fc600000001ff */
[----:B---3--:R-:W-:Y:S01]  /*1dcf0*/  @!P2 FADD R65, R8, R65 ;  /* 0x000000410841a221 */ /* 0x008fe20000000000 */
        /* <DEDUP_REMOVED lines=16> */
[----:B------:R-:W2:Y:S02]  /*1de00*/  MUFU.RCP R11, R11 ;  /* 0x0000000b000b7308 */ /* 0x000ea40000001000 */
[----:B--2---:R-:W-:-:S05]  /*1de10*/  FFMA R8, R11, -2, R8 ;  /* 0xc00000000b087823 */ /* 0x004fca0000000008 */
[----:B------:R-:W-:-:S04]  /*1de20*/  FSEL R9, R8, 1, !P2 ;  /* 0x3f80000008097808 */ /* 0x000fc80005000000 */
[--C-:B------:R-:W-:Y:S01]  /*1de30*/  LOP3.LUT R9, R9, 0x80000000, R10.reuse, 0xb8, !PT ;  /* 0x8000000009097812 */ /* 0x100fe200078eb80a */
[----:B------:R-:W-:-:S04]  /*1de40*/  @!P3 FFMA R9, R10, R13, R10 ;  /* 0x0000000d0a09b223 */ /* 0x000fc8000000000a */
[----:B------:R-:W-:-:S04]  /*1de50*/  FADD R0, R9, 1 ;  /* 0x3f80000009007421 */ /* 0x000fc80000000000 */
[----:B------:R-:W-:-:S05]  /*1de60*/  FMUL R65, R65, R0 ;  /* 0x0000000041417220 */ /* 0x000fca0000400000 */
[----:B------:R2:W-:Y:S02]  /*1de70*/  STG.E desc[UR6][R6.64+0x4], R65 ;  /* 0x0000044106007986 */ /* 0x0005e4000c101906 */
.L_x_1139:
[----:B------:R-:W-:Y:S05]  /*1de80*/  BSYNC.RECONVERGENT B1 ;  /* 0x0000000000017941 */ /* 0x000fea0003800200 */
.L_x_1138:
[----:B------:R-:W-:Y:S04]  /*1de90*/  BSSY.RECONVERGENT B1, `(.L_x_1140) ;  /* 0x0000022000017945 */ /* 0x000fe80003800200 */
[----:B------:R-:W-:Y:S05]  /*1dea0*/  @P1 BRA `(.L_x_1141) ;  /* 0x0000000000801947 */ /* 0x000fea0003800000 */
[----:B------:R-:W-:Y:S01]  /*1deb0*/  ISETP.NE.AND P1, PT, R3, 0x7, PT ;  /* 0x000000070300780c */ /* 0x000fe20003f25270 */
[----:B------:R-:W3:-:S12]  /*1dec0*/  LDCU UR5, c[0x0][0x3a0] ;  /* 0x00007400ff0577ac */ /* 0x000ed80008000800 */
[----:B-12---:R-:W1:Y:S02]  /*1ded0*/  @!P1 LDC.64 R6, c[0x0][0x398] ;  /* 0x0000e600ff069b82 */ /* 0x006e640000000a00 */
[----:B-1----:R-:W-:-:S06]  /*1dee0*/  @!P1 IMAD.WIDE.U32 R6, R57, 0x4, R6 ;  /* 0x0000000439069825 */ /* 0x002fcc00078e0006 */
[----:B------:R-:W2:Y:S01]  /*1def0*/  @!P1 LDG.E.CONSTANT R6, desc[UR6][R6.64+0x8] ;  /* 0x0000080606069981 */ /* 0x000ea2000c1e9900 */
[----:B---3--:R-:W-:Y:S01]  /*1df00*/  FMUL R15, R15, UR5 ;  /* 0x000000050f0f7c20 */ /* 0x008fe20008400000 */
        /* <DEDUP_REMOVED lines=26> */
.L_x_1141:
[----:B------:R-:W-:Y:S05]  /*1e0b0*/  BSYNC.RECONVERGENT B1 ;  /* 0x0000000000017941 */ /* 0x000fea0003800200 */
.L_x_1140:
[----:B------:R-:W-:Y:S05]  /*1e0c0*/  @P0 BRA `(.L_x_1135) ;  /* 0x0000000000800947 */ /* 0x000fea0003800000 */
[----:B------:R-:W-:Y:S01]  /*1e0d0*/  ISETP.NE.AND P0, PT, R3, 0x7, PT ;  /* 0x000000070300780c */ /* 0x000fe20003f05270 */
[----:B------:R-:W4:-:S12]  /*1e0e0*/  LDCU UR5, c[0x0][0x3a0] ;  /* 0x00007400ff0577ac */ /* 0x000f180008000800 */
[----:B-12---:R-:W1:Y:S02]  /*1e0f0*/  @!P0 LDC.64 R6, c[0x0][0x398] ;  /* 0x0000e600ff068b82 */ /* 0x006e640000000a00 */
[----:B-1----:R-:W-:-:S06]  /*1e100*/  @!P0 IMAD.WIDE.U32 R6, R57, 0x4, R6 ;  /* 0x0000000439068825 */ /* 0x002fcc00078e0006 */
[----:B------:R-:W2:Y:S01]  /*1e110*/  @!P0 LDG.E.CONSTANT R7, desc[UR6][R6.64+0xc] ;  /* 0x00000c0606078981 */ /* 0x000ea2000c1e9900 */
[----:B----4-:R-:W-:Y:S01]  /*1e120*/  FMUL R36, R36, UR5 ;  /* 0x0000000524247c20 */ /* 0x010fe20008400000 */
[----:B------:R-:W-:Y:S01]  /*1e130*/  HFMA2 R10, -RZ, RZ, 1.125, -9232 ;  /* 0x3c80f082ff0a7431 */ /* 0x000fe200000001ff */
[----:B------:R-:W-:Y:S02]  /*1e140*/  MOV R11, 0x3f800000 ;  /* 0x3f800000000b7802 */ /* 0x000fe40000000f00 */
        /* <DEDUP_REMOVED lines=24> */
.L_x_1135:
[----:B------:R-:W-:Y:S05]  /*1e2d0*/  BSYNC.RECONVERGENT B0 ;  /* 0x0000000000007941 */ /* 0x000fea0003800200 */
.L_x_1134:
[----:B------:R-:W-:-:S04]  /*1e2e0*/  IADD3 R2, PT, PT, R2, 0x3, RZ ;  /* 0x0000000302027810 */ /* 0x000fc80007ffe0ff */
[----:B------:R-:W-:-:S13]  /*1e2f0*/  ISETP.GE.U32.AND P0, PT, R2, UR4, PT ;  /* 0x0000000402007c0c */ /* 0x000fda000bf06070 */
[----:B------:R-:W-:Y:S05]  /*1e300*/  @P0 EXIT ;  /* 0x000000000000094d */ /* 0x000fea0003800000 */
[----:B------:R-:W5:Y:S01]  /*1e310*/  LDCU UR4, c[0x0][0x3ac] ;  /* 0x00007580ff0477ac */ /* 0x000f620008000800 */
[C---:B---3--:R-:W-:Y:S01]  /*1e320*/  IADD3 R15, PT, PT, R57.reuse, 0x1, RZ ;  /* 0x00000001390f7810 */ /* 0x048fe20007ffe0ff */
[----:B------:R-:W-:Y:S01]  /*1e330*/  BSSY.RECONVERGENT B0, `(.L_x_1142) ;  /* 0x000002b000007945 */ /* 0x000fe20003800200 */
[C---:B-12-4-:R-:W-:Y:S02]  /*1e340*/  IADD3 R7, PT, PT, R57.reuse, 0x2, RZ ;  /* 0x0000000239077810 */ /* 0x056fe40007ffe0ff */
[C---:B------:R-:W-:Y:S02]  /*1e350*/  IADD3 R5, PT, PT, R57.reuse, 0x3, RZ ;  /* 0x0000000339057810 */ /* 0x040fe40007ffe0ff */
[----:B-----5:R-:W-:Y:S02]  /*1e360*/  ISETP.GE.U32.AND P3, PT, R57, UR4, PT ;  /* 0x0000000439007c0c */ /* 0x020fe4000bf66070 */
[----:B------:R-:W-:Y:S02]  /*1e370*/  ISETP.GE.U32.AND P2, PT, R15, UR4, PT ;  /* 0x000000040f007c0c */ /* 0x000fe4000bf46070 */
[----:B------:R-:W-:-:S02]  /*1e380*/  ISETP.GE.U32.AND P0, PT, R7, UR4, PT ;  /* 0x0000000407007c0c */ /* 0x000fc4000bf06070 */
[----:B------:R-:W-:-:S07]  /*1e390*/  ISETP.GE.U32.AND P1, PT, R5, UR4, PT ;  /* 0x0000000405007c0c */ /* 0x000fce000bf26070 */
[----:B------:R-:W-:Y:S06]  /*1e3a0*/  @P3 BRA `(.L_x_1143) ;  /* 0x00000000008c3947 */ /* 0x000fec0003800000 */
[----:B------:R-:W-:Y:S01]  /*1e3b0*/  ISETP.NE.AND P3, PT, R3, 0x7, PT ;  /* 0x000000070300780c */ /* 0x000fe20003f65270 */
[----:B------:R-:W1:-:S12]  /*1e3c0*/  LDCU UR5, c[0x0][0x3a0] ;  /* 0x00007400ff0577ac */ /* 0x000e580008000800 */
[----:B------:R-:W2:Y:S02]  /*1e3d0*/  @!P3 LDC.64 R8, c[0x0][0x398] ;  /* 0x0000e600ff08bb82 */ /* 0x000ea40000000a00 */
[----:B--2---:R-:W-:-:S06]  /*1e3e0*/  @!P3 IMAD.WIDE.U32 R8, R57, 0x4, R8 ;  /* 0x000000043908b825 */ /* 0x004fcc00078e0008 */
[----:B------:R-:W2:Y:S01]  /*1e3f0*/  @!P3 LDG.E.CONSTANT R8, desc[UR6][R8.64] ;  /* 0x000000060808b981 */ /* 0x000ea2000c1e9900 */
[----:B-1----:R-:W-:Y:S01]  /*1e400*/  FMUL R69, R69, UR5 ;  /* 0x0000000545457c20 */ /* 0x002fe20008400000 */
[----:B------:R-:W-:Y:S01]  /*1e410*/  MOV R14, 0x3c80f082 ;  /* 0x3c80f082000e7802 */ /* 0x000fe20000000f00 */
[----:B------:R-:W-:Y:S02]  /*1e420*/  HFMA2 R11, -RZ, RZ, 1.875, 0 ;  /* 0x3f800000ff0b7431 */ /* 0x000fe400000001ff */
[----:B--2---:R-:W-:Y:S02]  /*1e430*/  @!P3 FADD R69, R8, R69 ;  /* 0x000000450845b221 */ /* 0x004fe40000000000 */
[----:B------:R-:W1:Y:S02]  /*1e440*/  LDC.64 R8, c[0x0][0x380] ;  /* 0x0000e000ff087b82 */ /* 0x000e640000000a00 */
        /* <DEDUP_REMOVED lines=10> */
[----:B------:R-:W2:Y:S02]  /*1e4f0*/  MUFU.EX2 R0, R0 ;  /* 0x0000000000007308 */ /* 0x000ea40000000800 */
[----:B--2---:R-:W-:Y:S01]  /*1e500*/  FADD R6, R0, 1 ;  /* 0x3f80000000067421 */ /* 0x004fe20000000000 */
[----:B------:R-:W-:-:S04]  /*1e510*/  FFMA R0, R13, R14, 0.1331529766321182251 ;  /* 0x3e0859410d007423 */ /* 0x000fc8000000000e */
[C---:B------:R-:W-:Y:S01]  /*1e520*/  FFMA R0, R13.reuse, R0, -0.33332768082618713379 ;  /* 0xbeaaa9ed0d007423 */ /* 0x040fe20000000000 */
[----:B------:R-:W2:Y:S03]  /*1e530*/  MUFU.RCP R6, R6 ;  /* 0x0000000600067308 */ /* 0x000ea60000001000 */
[----:B------:R-:W-:Y:S01]  /*1e540*/  FFMA R13, R13, R0, RZ ;  /* 0x000000000d0d7223 */ /* 0x000fe200000000ff */
[----:B--2---:R-:W-:-:S05]  /*1e550*/  FFMA R10, R6, -2, R11 ;  /* 0xc0000000060a7823 */ /* 0x004fca000000000b */
[----:B------:R-:W-:-:S04]  /*1e560*/  FSEL R11, R10, 1, !P3 ;  /* 0x3f8000000a0b7808 */ /* 0x000fc80005800000 */
[--C-:B------:R-:W-:Y:S01]  /*1e570*/  LOP3.LUT R11, R11, 0x80000000, R4.reuse, 0xb8, !PT ;  /* 0x800000000b0b7812 */ /* 0x100fe200078eb804 */
[----:B------:R-:W-:Y:S01]  /*1e580*/  @!P4 FFMA R11, R4, R13, R4 ;  /* 0x0000000d040bc223 */ /* 0x000fe20000000004 */
[----:B------:R-:W-:-:S03]  /*1e590*/  IMAD R13, R2, UR4, R57 ;  /* 0x00000004020d7c24 */ /* 0x000fc6000f8e0239 */
[----:B------:R-:W-:Y:S01]  /*1e5a0*/  FADD R0, R11, 1 ;  /* 0x3f8000000b007421 */ /* 0x000fe20000000000 */
[----:B-1----:R-:W-:-:S04]  /*1e5b0*/  IMAD.WIDE.U32 R8, R13, 0x4, R8 ;  /* 0x000000040d087825 */ /* 0x002fc800078e0008 */
[----:B------:R-:W-:-:S05]  /*1e5c0*/  FMUL R69, R69, R0 ;  /* 0x0000000045457220 */ /* 0x000fca0000400000 */
[----:B------:R1:W-:Y:S02]  /*1e5d0*/  STG.E desc[UR6][R8.64], R69 ;  /* 0x0000004508007986 */ /* 0x0003e4000c101906 */
.L_x_1143:
[----:B------:R-:W-:Y:S05]  /*1e5e0*/  BSYNC.RECONVERGENT B0 ;  /* 0x0000000000007941 */ /* 0x000fea0003800200 */
.L_x_1142:
[----:B------:R-:W-:Y:S04]  /*1e5f0*/  BSSY.RECONVERGENT B0, `(.L_x_1144) ;  /* 0x0000025000007945 */ /* 0x000fe80003800200 */
[----:B------:R-:W-:Y:S05]  /*1e600*/  @P2 BRA `(.L_x_1145) ;  /* 0x00000000008c2947 */ /* 0x000fea0003800000 */
[----:B------:R-:W-:Y:S01]  /*1e610*/  ISETP.NE.AND P2, PT, R3, 0x7, PT ;  /* 0x000000070300780c */ /* 0x000fe20003f45270 */
[----:B------:R-:W2:-:S12]  /*1e620*/  LDCU UR5, c[0x0][0x3a0] ;  /* 0x00007400ff0577ac */ /* 0x000e980008000800 */
[----:B-1----:R-:W1:Y:S02]  /*1e630*/  @!P2 LDC.64 R8, c[0x0][0x398] ;  /* 0x0000e600ff08ab82 */ /* 0x002e640000000a00 */
[----:B-1----:R-:W-:-:S06]  /*1e640*/  @!P2 IMAD.WIDE.U32 R8, R57, 0x4, R8 ;  /* 0x000000043908a825 */ /* 0x002fcc00078e0008 */
[----:B------:R-:W3:Y:S01]  /*1e650*/  @!P2 LDG.E.CONSTANT R9, desc[UR6][R8.64+0x4] ;  /* 0x000004060809a981 */ /* 0x000ee2000c1e9900 */
[----:B--2---:R-:W-:Y:S01]  /*1e660*/  FMUL R12, R12, UR5 ;  /* 0x000000050c0c7c20 */ /* 0x004fe20008400000 */
[----:B------:R-:W-:Y:S01]  /*1e670*/  MOV R10, 0x3c80f082 ;  /* 0x3c80f082000a7802 */ /* 0x000fe20000000f00 */
[----:B0-----:R-:W-:Y:S02]  /*1e680*/  HFMA2 R17, -RZ, RZ, 1.875, 0 ;  /* 0x3f800000ff117431 */ /* 0x001fe400000001ff */
[----:B------:R-:W-:Y:S02]  /*1e690*/  IMAD R15, R2, UR4, R15 ;  /* 0x00000004020f7c24 */ /* 0x000fe4000f8e020f */
        /* <DEDUP_REMOVED lines=12> */
[----:B------:R-:W1:Y:S01]  /*1e760*/  MUFU.EX2 R0, R0 ;  /* 0x0000000000007308 */ /* 0x000e620000000800 */
[----:B0-----:R-:W-:-:S04]  /*1e770*/  IMAD.WIDE.U32 R8, R15, 0x4, R8 ;  /* 0x000000040f087825 */ /* 0x001fc800078e0008 */
[----:B-1----:R-:W-:Y:S01]  /*1e780*/  FADD R4, R0, 1 ;  /* 0x3f80000000047421 */ /* 0x002fe20000000000 */
[----:B------:R-:W-:-:S04]  /*1e790*/  FFMA R0, R13, R10, 0.1331529766321182251 ;  /* 0x3e0859410d007423 */ /* 0x000fc8000000000a */
[C---:B------:R-:W-:Y:S01]  /*1e7a0*/  FFMA R0, R13.reuse, R0, -0.33332768082618713379 ;  /* 0xbeaaa9ed0d007423 */ /* 0x040fe20000000000 */
[----:B------:R-:W0:Y:S03]  /*1e7b0*/  MUFU.RCP R4, R4 ;  /* 0x0000000400047308 */ /* 0x000e260000001000 */
[----:B------:R-:W-:Y:S01]  /*1e7c0*/  FFMA R0, R13, R0, RZ ;  /* 0x000000000d007223 */ /* 0x000fe200000000ff */
[----:B0-----:R-:W-:-:S05]  /*1e7d0*/  FFMA R6, R4, -2, R17 ;  /* 0xc000000004067823 */ /* 0x001fca0000000011 */
[----:B------:R-:W-:-:S04]  /*1e7e0*/  FSEL R6, R6, 1, !P2 ;  /* 0x3f80000006067808 */ /* 0x000fc80005000000 */
[--C-:B------:R-:W-:Y:S01]  /*1e7f0*/  LOP3.LUT R6, R6, 0x80000000, R11.reuse, 0xb8, !PT ;  /* 0x8000000006067812 */ /* 0x100fe200078eb80b */
[----:B------:R-:W-:-:S04]  /*1e800*/  @!P3 FFMA R6, R11, R0, R11 ;  /* 0x000000000b06b223 */ /* 0x000fc8000000000b */
[----:B------:R-:W-:-:S04]  /*1e810*/  FADD R11, R6, 1 ;  /* 0x3f800000060b7421 */ /* 0x000fc80000000000 */
[----:B------:R-:W-:-:S05]  /*1e820*/  FMUL R11, R12, R11 ;  /* 0x0000000b0c0b7220 */ /* 0x000fca0000400000 */
[----:B------:R2:W-:Y:S02]  /*1e830*/  STG.E desc[UR6][R8.64], R11 ;  /* 0x0000000b08007986 */ /* 0x0005e4000c101906 */
.L_x_1145:
[----:B------:R-:W-:Y:S05]  /*1e840*/  BSYNC.RECONVERGENT B0 ;  /* 0x0000000000007941 */ /* 0x000fea0003800200 */
.L_x_1144:
        /* <DEDUP_REMOVED lines=8> */
[----:B------:R-:W-:Y:S01]  /*1e8d0*/  MOV R12, 0x3c80f082 ;  /* 0x3c80f082000c7802 */ /* 0x000fe20000000f00 */
[----:B------:R-:W-:Y:S02]  /*1e8e0*/  HFMA2 R11, -RZ, RZ, 1.875, 0 ;  /* 0x3f800000ff0b7431 */ /* 0x000fe400000001ff */
[----:B------:R-:W-:Y:S02]  /*1e8f0*/  IMAD R7, R2, UR4, R7 ;  /* 0x0000000402077c24 */ /* 0x000fe4000f8e0207 */
        /* <DEDUP_REMOVED lines=12> */
[----:B------:R-:W2:Y:S01]  /*1e9c0*/  MUFU.EX2 R0, R0 ;  /* 0x0000000000007308 */ /* 0x000ea20000000800 */
[----:B-1----:R-:W-:-:S04]  /*1e9d0*/  IMAD.WIDE.U32 R8, R7, 0x4, R8 ;  /* 0x0000000407087825 */ /* 0x002fc800078e0008 */
[----:B--2---:R-:W-:Y:S01]  /*1e9e0*/  FADD R6, R0, 1 ;  /* 0x3f80000000067421 */ /* 0x004fe20000000000 */
[----:B------:R-:W-:-:S04]  /*1e9f0*/  FFMA R0, R13, R12, 0.1331529766321182251 ;  /* 0x3e0859410d007423 */ /* 0x000fc8000000000c */
[C---:B------:R-:W-:Y:S01]  /*1ea00*/  FFMA R0, R13.reuse, R0, -0.33332768082618713379 ;  /* 0xbeaaa9ed0d007423 */ /* 0x040fe20000000000 */
[----:B------:R-:W1:Y:S03]  /*1ea10*/  MUFU.RCP R6, R6 ;  /* 0x0000000600067308 */ /* 0x000e660000001000 */
[----:B------:R-:W-:Y:S01]  /*1ea20*/  FFMA R13, R13, R0, RZ ;  /* 0x000000000d0d7223 */ /* 0x000fe200000000ff */
[----:B-1----:R-:W-:-:S05]  /*1ea30*/  FFMA R10, R6, -2, R11 ;  /* 0xc0000000060a7823 */ /* 0x002fca000000000b */
[----:B------:R-:W-:-:S04]  /*1ea40*/  FSEL R11, R10, 1, !P0 ;  /* 0x3f8000000a0b7808 */ /* 0x000fc80004000000 */
[--C-:B------:R-:W-:Y:S01]  /*1ea50*/  LOP3.LUT R11, R11, 0x80000000, R4.reuse, 0xb8, !PT ;  /* 0x800000000b0b7812 */ /* 0x100fe200078eb804 */
[----:B------:R-:W-:-:S04]  /*1ea60*/  @!P2 FFMA R11, R4, R13, R4 ;  /* 0x0000000d040ba223 */ /* 0x000fc80000000004 */
[----:B------:R-:W-:-:S04]  /*1ea70*/  FADD R0, R11, 1 ;  /* 0x3f8000000b007421 */ /* 0x000fc80000000000 */
[----:B------:R-:W-:-:S05]  /*1ea80*/  FMUL R67, R67, R0 ;  /* 0x0000000043437220 */ /* 0x000fca0000400000 */
[----:B------:R3:W-:Y:S02]  /*1ea90*/  STG.E desc[UR6][R8.64], R67 ;  /* 0x0000004308007986 */ /* 0x0007e4000c101906 */
.L_x_1147:
[----:B------:R-:W-:Y:S05]  /*1eaa0*/  BSYNC.RECONVERGENT B0 ;  /* 0x0000000000007941 */ /* 0x000fea0003800200 */
.L_x_1146:
[----:B------:R-:W-:Y:S05]  /*1eab0*/  @P1 EXIT ;  /* 0x000000000000194d */ /* 0x000fea0003800000 */
[----:B------:R-:W-:Y:S01]  /*1eac0*/  ISETP.NE.AND P0, PT, R3, 0x7, PT ;  /* 0x000000070300780c */ /* 0x000fe20003f05270 */
[----:B------:R-:W4:-:S12]  /*1ead0*/  LDCU UR5, c[0x0][0x3a0] ;  /* 0x00007400ff0577ac */ /* 0x000f180008000800 */
[----:B------:R-:W5:Y:S02]  /*1eae0*/  @!P0 LDC.64 R6, c[0x0][0x398] ;  /* 0x0000e600ff068b82 */ /* 0x000f640000000a00 */
[----:B-----5:R-:W-:-:S06]  /*1eaf0*/  @!P0 IMAD.WIDE.U32 R6, R57, 0x4, R6 ;  /* 0x0000000439068825 */ /* 0x020fcc00078e0006 */
[----:B------:R-:W5:Y:S01]  /*1eb00*/  @!P0 LDG.E.CONSTANT R7, desc[UR6][R6.64+0xc] ;  /* 0x00000c0606078981 */ /* 0x000f62000c1e9900 */
[----:B----4-:R-:W-:Y:S01]  /*1eb10*/  FMUL R74, R74, UR5 ;  /* 0x000000054a4a7c20 */ /* 0x010fe20008400000 */
[----:B------:R-:W-:Y:S01]  /*1eb20*/  MOV R10, 0x3c80f082 ;  /* 0x3c80f082000a7802 */ /* 0x000fe20000000f00 */
[----:B--2---:R-:W-:Y:S02]  /*1eb30*/  HFMA2 R11, -RZ, RZ, 1.875, 0 ;  /* 0x3f800000ff0b7431 */ /* 0x004fe400000001ff */
[----:B------:R-:W-:Y:S02]  /*1eb40*/  IMAD R5, R2, UR4, R5 ;  /* 0x0000000402057c24 */ /* 0x000fe4000f8e0205 */
[----:B-----5:R-:W-:Y:S02]  /*1eb50*/  @!P0 FADD R74, R7, R74 ;  /* 0x0000004a074a8221 */ /* 0x020fe40000000000 */
[----:B------:R-:W2:Y:S02]  /*1eb60*/  LDC.64 R6, c[0x0][0x380] ;  /* 0x0000e000ff067b82 */ /* 0x000ea40000000a00 */
[----:B------:R-:W-:-:S04]  /*1eb70*/  FMUL R3, R74, R74 ;  /* 0x0000004a4a037220 */ /* 0x000fc80000400000 */
[----:B------:R-:W-:-:S04]  /*1eb80*/  FMUL R3, R3, R74 ;  /* 0x0000004a03037220 */ /* 0x000fc80000400000 */
[----:B------:R-:W-:Y:S01]  /*1eb90*/  FFMA R3, R3, 0.044714998453855514526, R74 ;  /* 0x3d37271303037823 */ /* 0x000fe2000000004a */
[----:B------:R-:W-:-:S03]  /*1eba0*/  FMUL R74, R74, 0.5 ;  /* 0x3f0000004a4a7820 */ /* 0x000fc60000400000 */
[----:B------:R-:W-:-:S04]  /*1ebb0*/  FMUL R3, R3, 0.79788458347320556641 ;  /* 0x3f4c422a03037820 */ /* 0x000fc80000400000 */
[C---:B------:R-:W-:Y:S01]  /*1ebc0*/  FMUL R0, |R3|.reuse, 2.8853900432586669922 ;  /* 0x4038aa3b03007820 */ /* 0x040fe20000400200 */
[C---:B-1-3--:R-:W-:Y:S01]  /*1ebd0*/  FMUL R9, R3.reuse, R3 ;  /* 0x0000000303097220 */ /* 0x04afe20000400000 */
[C---:B------:R-:W-:Y:S02]  /*1ebe0*/  FSETP.GE.AND P1, PT, |R3|.reuse, 0.60000002384185791016, PT ;  /* 0x3f19999a0300780b */ /* 0x040fe40003f26200 */
[----:B------:R-:W-:Y:S01]  /*1ebf0*/  FSETP.GE.AND P0, PT, |R3|, 9.010913848876953125, PT ;  /* 0x41102cb40300780b */ /* 0x000fe20003f06200 */
[----:B------:R-:W-:Y:S01]  /*1ec00*/  FFMA R10, R9, R10, -0.052303962409496307373 ;  /* 0xbd563cae090a7423 */ /* 0x000fe2000000000a */
[----:B------:R-:W1:Y:S01]  /*1ec10*/  MUFU.EX2 R0, R0 ;  /* 0x0000000000007308 */ /* 0x000e620000000800 */
[----:B--2---:R-:W-:-:S04]  /*1ec20*/  IMAD.WIDE.U32 R6, R5, 0x4, R6 ;  /* 0x0000000405067825 */ /* 0x004fc800078e0006 */
        /* <DEDUP_REMOVED lines=11> */
[----:B------:R-:W-:Y:S01]  /*1ece0*/  STG.E desc[UR6][R6.64], R3 ;  /* 0x0000000306007986 */ /* 0x000fe2000c101906 */
[----:B------:R-:W-:Y:S05]  /*1ecf0*/  EXIT ;  /* 0x000000000000794d */ /* 0x000fea0003800000 */
.L_x_1589:
[----:B------:R-:W0:Y:S01]  /*1ed00*/  LDCU UR4, c[0x0][0x3a8] ;  /* 0x00007500ff0477ac */ /* 0x000e220008000800 */
[----:B------:R-:W1:Y:S01]  /*1ed10*/  LDC.64 R4, c[0x0][0x398] ;  /* 0x0000e600ff047b82 */ /* 0x000e620000000a00 */
[----:B------:R-:W-:Y:S01]  /*1ed20*/  BSSY.RECONVERGENT B0, `(.L_x_1148) ;  /* 0x0000039000007945 */ /* 0x000fe20003800200 */
[----:B0-----:R-:W-:Y:S01]  /*1ed30*/  ISETP.GE.U32.AND P0, PT, R2, UR4, PT ;  /* 0x0000000402007c0c */ /* 0x001fe2000bf06070 */
[----:B-1----:R-:W-:-:S12]  /*1ed40*/  IMAD.WIDE.U32 R4, R57, 0x4, R4 ;  /* 0x0000000439047825 */ /* 0x002fd800078e0004 */
[----:B------:R-:W-:Y:S05]  /*1ed50*/  @P0 BRA `(.L_x_1149) ;  /* 0x0000000000d40947 */ /* 0x000fea0003800000 */
[----:B------:R-:W0:Y:S01]  /*1ed60*/  LDC R0, c[0x0][0x3ac] ;  /* 0x0000eb00ff007b82 */ /* 0x000e220000000800 */
[----:B------:R-:W-:Y:S07]  /*1ed70*/  BSSY.RECONVERGENT B1, `(.L_x_1150) ;  /* 0x000000e000017945 */ /* 0x000fee0003800200 */
[----:B--2---:R-:W1:Y:S01]  /*1ed80*/  LDC.64 R6, c[0x0][0x380] ;  /* 0x0000e000ff067b82 */ /* 0x004e620000000a00 */
[-C--:B0-----:R-:W-:Y:S01]  /*1ed90*/  ISETP.GE.U32.AND P0, PT, R57, R0.reuse, PT ;  /* 0x000000003900720c */ /* 0x081fe20003f06070 */
[----:B------:R-:W-:-:S04]  /*1eda0*/  IMAD R9, R2, R0, R57 ;  /* 0x0000000002097224 */ /* 0x000fc800078e0239 */
[----:B-1----:R-:W-:-:S08]  /*1edb0*/  IMAD.WIDE.U32 R6, R9, 0x4, R6 ;  /* 0x0000000409067825 */ /* 0x002fd000078e0006 */
[----:B------:R-:W-:Y:S05]  /*1edc0*/  @P0 BRA `(.L_x_1151) ;  /* 0x0000000000200947 */ /* 0x000fea0003800000 */
[----:B------:R-:W0:Y:S01]  /*1edd0*/  LDCU UR5, c[0x0][0x3a0] ;  /* 0x00007400ff0577ac */ /* 0x000e220008000800 */
[----:B------:R-:W-:Y:S01]  /*1ede0*/  ISETP.NE.AND P0, PT, R3, 0x7, PT ;  /* 0x000000070300780c */ /* 0x000fe20003f05270 */
[----:B0-----:R-:W-:-:S12]  /*1edf0*/  FMUL R27, R27, UR5 ;  /* 0x000000051b1b7c20 */ /* 0x001fd80008400000 */
[----:B------:R-:W-:Y:S05]  /*1ee00*/  @P0 BRA `(.L_x_1152) ;  /* 0x0000000000080947 */ /* 0x000fea0003800000 */
[----:B------:R-:W2:Y:S02]  /*1ee10*/  LDG.E.CONSTANT R8, desc[UR6][R4.64] ;  /* 0x0000000604087981 */ /* 0x000ea4000c1e9900 */
[----:B--2---:R-:W-:-:S07]  /*1ee20*/  FADD R27, R8, R27 ;  /* 0x0000001b081b7221 */ /* 0x004fce0000000000 */
.L_x_1152:
[----:B------:R-:W-:-:S05]  /*1ee30*/  FMNMX R27, RZ, R27, !PT ;  /* 0x0000001bff1b7209 */ /* 0x000fca0007800000 */
[----:B------:R0:W-:Y:S02]  /*1ee40*/  STG.E desc[UR6][R6.64], R27 ;  /* 0x0000001b06007986 */ /* 0x0001e4000c101906 */
.L_x_1151:
[----:B------:R-:W-:Y:S05]  /*1ee50*/  BSYNC.RECONVERGENT B1 ;  /* 0x0000000000017941 */ /* 0x000fea0003800200 */
.L_x_1150:
[----:B------:R-:W-:Y:S01]  /*1ee60*/  IADD3 R9, PT, PT, R57, 0x1, RZ ;  /* 0x0000000139097810 */ /* 0x000fe20007ffe0ff */
[----:B------:R-:W-:Y:S03]  /*1ee70*/  BSSY.RECONVERGENT B1, `(.L_x_1153) ;  /* 0x000000b000017945 */ /* 0x000fe60003800200 */
[----:B------:R-:W-:-:S13]  /*1ee80*/  ISETP.GE.U32.AND P0, PT, R9, R0, PT ;  /* 0x000000000900720c */ /* 0x000fda0003f06070 */
[----:B------:R-:W-:Y:S05]  /*1ee90*/  @P0 BRA `(.L_x_1154) ;  /* 0x0000000000200947 */ /* 0x000fea0003800000 */
[----:B------:R-:W1:Y:S01]  /*1eea0*/  LDCU UR5, c[0x0][0x3a0] ;  /* 0x00007400ff0577ac */ /* 0x000e620008000800 */
[----:B------:R-:W-:Y:S01]  /*1eeb0*/  ISETP.NE.AND P0, PT, R3, 0x7, PT ;  /* 0x000000070300780c */ /* 0x000fe20003f05270 */
[----:B-1----:R-:W-:-:S12]  /*1eec0*/  FMUL R70, R70, UR5 ;  /* 0x0000000546467c20 */ /* 0x002fd80008400000 */
[----:B------:R-:W-:Y:S05]  /*1eed0*/  @P0 BRA `(.L_x_1155) ;  /* 0x0000000000080947 */ /* 0x000fea0003800000 */
[----:B------:R-:W2:Y:S02]  /*1eee0*/  LDG.E.CONSTANT R9, desc[UR6][R4.64+0x4] ;  /* 0x0000040604097981 */ /* 0x000ea4000c1e9900 */
[----:B--2---:R-:W-:-:S07]  /*1eef0*/  FADD R70, R9, R70 ;  /* 0x0000004609467221 */ /* 0x004fce0000000000 */
.L_x_1155:
[----:B------:R-:W-:-:S05]  /*1ef00*/  FMNMX R9, RZ, R70, !PT ;  /* 0x00000046ff097209 */ /* 0x000fca0007800000 */
[----:B------:R1:W-:Y:S02]  /*1ef10*/  STG.E desc[UR6][R6.64+0x4], R9 ;  /* 0x0000040906007986 */ /* 0x0003e4000c101906 */
.L_x_1154:
[----:B------:R-:W-:Y:S05]  /*1ef20*/  BSYNC.RECONVERGENT B1 ;  /* 0x0000000000017941 */ /* 0x000fea0003800200 */
.L_x_1153:
[----:B-1----:R-:W-:Y:S01]  /*1ef30*/  IADD3 R9, PT, PT, R57, 0x2, RZ ;  /* 0x0000000239097810 */ /* 0x002fe20007ffe0ff */
        /* <DEDUP_REMOVED lines=9> */
.L_x_1158:
[----:B------:R-:W-:-:S05]  /*1efd0*/  FMNMX R25, RZ, R25, !PT ;  /* 0x00000019ff197209 */ /* 0x000fca0007800000 */
[----:B------:R1:W-:Y:S02]  /*1efe0*/  STG.E desc[UR6][R6.64+0x8], R25 ;  /* 0x0000081906007986 */ /* 0x0003e4000c101906 */
.L_x_1157:
[----:B------:R-:W-:Y:S05]  /*1eff0*/  BSYNC.RECONVERGENT B1 ;  /* 0x0000000000017941 */ /* 0x000fea0003800200 */
.L_x_1156:
[----:B------:R-:W-:-:S04]  /*1f000*/  IADD3 R9, PT, PT, R57, 0x3, RZ ;  /* 0x0000000339097810 */ /* 0x000fc80007ffe0ff */
[----:B------:R-:W-:-:S13]  /*1f010*/  ISETP.GE.U32.AND P0, PT, R9, R0, PT ;  /* 0x000000000900720c */ /* 0x000fda0003f06070 */
[----:B------:R-:W-:Y:S05]  /*1f020*/  @P0 BRA `(.L_x_1149) ;  /* 0x0000000000200947 */ /* 0x000fea0003800000 */
[----:B------:R-:W2:Y:S01]  /*1f030*/  LDCU UR5, c[0x0][0x3a0] ;  /* 0x00007400ff0577ac */ /* 0x000ea20008000800 */
[----:B------:R-:W-:Y:S01]  /*1f040*/  ISETP.NE.AND P0, PT, R3, 0x7, PT ;  /* 0x000000070300780c */ /* 0x000fe20003f05270 */
[----:B--2---:R-:W-:-:S12]  /*1f050*/  FMUL R26, R26, UR5 ;  /* 0x000000051a1a7c20 */ /* 0x004fd80008400000 */
[----:B------:R-:W-:Y:S05]  /*1f060*/  @P0 BRA `(.L_x_1159) ;  /* 0x0000000000080947 */ /* 0x000fea0003800000 */
[----:B------:R-:W2:Y:S02]  /*1f070*/  LDG.E.CONSTANT R9, desc[UR6][R4.64+0xc] ;  /* 0x00000c0604097981 */ /* 0x000ea4000c1e9900 */
[----:B--2---:R-:W-:-:S07]  /*1f080*/  FADD R26, R9, R26 ;  /* 0x0000001a091a7221 */ /* 0x004fce0000000000 */
.L_x_1159:
[----:B------:R-:W-:-:S05]  /*1f090*/  FMNMX R9, RZ, R26, !PT ;  /* 0x0000001aff097209 */ /* 0x000fca0007800000 */
[----:B------:R3:W-:Y:S02]  /*1f0a0*/  STG.E desc[UR6][R6.64+0xc], R9 ;  /* 0x00000c0906007986 */ /* 0x0007e4000c101906 */
.L_x_1149:
[----:B------:R-:W-:Y:S05]  /*1f0b0*/  BSYNC.RECONVERGENT B0 ;  /* 0x0000000000007941 */ /* 0x000fea0003800200 */
.L_x_1148:
[----:B------:R-:W-:Y:S01]  /*1f0c0*/  IADD3 R0, PT, PT, R2, 0x1, RZ ;  /* 0x0000000102007810 */ /* 0x000fe20007ffe0ff */
[----:B------:R-:W-:Y:S03]  /*1f0d0*/  BSSY.RECONVERGENT B0, `(.L_x_1160) ;  /* 0x000003d000007945 */ /* 0x000fe60003800200 */
[----:B------:R-:W-:-:S13]  /*1f0e0*/  ISETP.GE.U32.AND P0, PT, R0, UR4, PT ;  /* 0x0000000400007c0c */ /* 0x000fda000bf06070 */
[----:B------:R-:W-:Y:S05]  /*1f0f0*/  @P0 BRA `(.L_x_1161) ;  /* 0x0000000000e80947 */ /* 0x000fea0003800000 */
[----:B------:R-:W4:Y:S01]  /*1f100*/  LDC R11, c[0x0][0x3ac] ;  /* 0x0000eb00ff0b7b82 */ /* 0x000f220000000800 */
[C---:B------:R-:W-:Y:S01]  /*1f110*/  IADD3 R10, PT, PT, R57.reuse, 0x1, RZ ;  /* 0x00000001390a7810 */ /* 0x040fe20007ffe0ff */
[----:B------:R-:W-:Y:S01]  /*1f120*/  BSSY.RECONVERGENT B1, `(.L_x_1162) ;  /* 0x0000012000017945 */ /* 0x000fe20003800200 */
[C---:B------:R-:W-:Y:S02]  /*1f130*/  IADD3 R14, PT, PT, R57.reuse, 0x2, RZ ;  /* 0x00000002390e7810 */ /* 0x040fe40007ffe0ff */
[C---:B------:R-:W-:Y:S02]  /*1f140*/  IADD3 R16, PT, PT, R57.reuse, 0x3, RZ ;  /* 0x0000000339107810 */ /* 0x040fe40007ffe0ff */
[-C--:B----4-:R-:W-:Y:S02]  /*1f150*/  ISETP.GE.U32.AND P2, PT, R57, R11.reuse, PT ;  /* 0x0000000b3900720c */ /* 0x090fe40003f46070 */
[-C--:B------:R-:W-:Y:S02]  /*1f160*/  ISETP.GE.U32.AND P3, PT, R10, R11.reuse, PT ;  /* 0x0000000b0a00720c */ /* 0x080fe40003f66070 */
[----:B------:R-:W-:-:S02]  /*1f170*/  ISETP.GE.U32.AND P0, PT, R14, R11, PT ;  /* 0x0000000b0e00720c */ /* 0x000fc40003f06070 */
[----:B------:R-:W-:-:S07]  /*1f180*/  ISETP.GE.U32.AND P1, PT, R16, R11, PT ;  /* 0x0000000b1000720c */ /* 0x000fce0003f26070 */
[----:B------:R-:W-:Y:S06]  /*1f190*/  @P2 BRA `(.L_x_1163) ;  /* 0x0000000000282947 */ /* 0x000fec0003800000 */
[----:B------:R-:W-:Y:S01]  /*1f1a0*/  ISETP.NE.AND P2, PT, R3, 0x7, PT ;  /* 0x000000070300780c */ /* 0x000fe20003f45270 */
[----:B------:R-:W4:Y:S01]  /*1f1b0*/  LDCU UR5, c[0x0][0x3a0] ;  /* 0x00007400ff0577ac */ /* 0x000f220008000800 */
[----:B0123--:R-:W0:Y:S11]  /*1f1c0*/  LDC.64 R6, c[0x0][0x380] ;  /* 0x0000e000ff067b82 */ /* 0x00fe360000000a00 */
[----:B------:R-:W2:Y:S01]  /*1f1d0*/  @!P2 LDG.E.CONSTANT R8, desc[UR6][R4.64] ;  /* 0x000000060408a981 */ /* 0x000ea2000c1e9900 */
[----:B------:R-:W-:-:S02]  /*1f1e0*/  IMAD R9, R0, R11, R57 ;  /* 0x0000000b00097224 */ /* 0x000fc400078e0239 */
[----:B----4-:R-:W-:Y:S02]  /*1f1f0*/  FMUL R39, R39, UR5 ;  /* 0x0000000527277c20 */ /* 0x010fe40008400000 */
[----:B0-----:R-:W-:-:S04]  /*1f200*/  IMAD.WIDE.U32 R6, R9, 0x4, R6 ;  /* 0x0000000409067825 */ /* 0x001fc800078e0006 */
[----:B--2---:R-:W-:-:S05]  /*1f210*/  @!P2 FADD R39, R8, R39 ;  /* 0x000000270827a221 */ /* 0x004fca0000000000 */
[----:B------:R-:W-:-:S05]  /*1f220*/  FMNMX R39, RZ, R39, !PT ;  /* 0x00000027ff277209 */ /* 0x000fca0007800000 */
[----:B------:R4:W-:Y:S02]  /*1f230*/  STG.E desc[UR6][R6.64], R39 ;  /* 0x0000002706007986 */ /* 0x0009e4000c101906 */
.L_x_1163:
[----:B------:R-:W-:Y:S05]  /*1f240*/  BSYNC.RECONVERGENT B1 ;  /* 0x0000000000017941 */ /* 0x000fea0003800200 */
.L_x_1162:
[----:B------:R-:W-:Y:S04]  /*1f250*/  BSSY.RECONVERGENT B1, `(.L_x_1164) ;  /* 0x000000c000017945 */ /* 0x000fe80003800200 */
[----:B------:R-:W-:Y:S05]  /*1f260*/  @P3 BRA `(.L_x_1165) ;  /* 0x0000000000283947 */ /* 0x000fea0003800000 */
[----:B------:R-:W-:Y:S01]  /*1f270*/  ISETP.NE.AND P2, PT, R3, 0x7, PT ;  /* 0x000000070300780c */ /* 0x000fe20003f45270 */
[----:B------:R-:W5:Y:S01]  /*1f280*/  LDCU UR5, c[0x0][0x3a0] ;  /* 0x00007400ff0577ac */ /* 0x000f620008000800 */
[----:B01234-:R-:W0:Y:S11]  /*1f290*/  LDC.64 R6, c[0x0][0x380] ;  /* 0x0000e000ff067b82 */ /* 0x01fe360000000a00 */
[----:B------:R-:W2:Y:S01]  /*1f2a0*/  @!P2 LDG.E.CONSTANT R9, desc[UR6][R4.64+0x4] ;  /* 0x000004060409a981 */ /* 0x000ea2000c1e9900 */
[----:B------:R-:W-:-:S02]  /*1f2b0*/  IMAD R13, R0, R11, R10 ;  /* 0x0000000b000d7224 */ /* 0x000fc400078e020a */
[----:B-----5:R-:W-:Y:S02]  /*1f2c0*/  FMUL R30, R30, UR5 ;  /* 0x000000051e1e7c20 */ /* 0x020fe40008400000 */
[----:B0-----:R-:W-:-:S04]  /*1f2d0*/  IMAD.WIDE.U32 R6, R13, 0x4, R6 ;  /* 0x000000040d067825 */ /* 0x001fc800078e0006 */
[----:B--2---:R-:W-:-:S05]  /*1f2e0*/  @!P2 FADD R30, R9, R30 ;  /* 0x0000001e091ea221 */ /* 0x004fca0000000000 */
[----:B------:R-:W-:-:S05]  /*1f2f0*/  FMNMX R9, RZ, R30, !PT ;  /* 0x0000001eff097209 */ /* 0x000fca0007800000 */
[----:B------:R0:W-:Y:S02]  /*1f300*/  STG.E desc[UR6][R6.64], R9 ;  /* 0x0000000906007986 */ /* 0x0001e4000c101906 */
.L_x_1165:
[----:B------:R-:W-:Y:S05]  /*1f310*/  BSYNC.RECONVERGENT B1 ;  /* 0x0000000000017941 */ /* 0x000fea0003800200 */
.L_x_1164:
        /* <DEDUP_REMOVED lines=12> */
.L_x_1167:
[----:B------:R-:W-:Y:S05]  /*1f3e0*/  BSYNC.RECONVERGENT B1 ;  /* 0x0000000000017941 */ /* 0x000fea0003800200 */
.L_x_1166:
        /* <DEDUP_REMOVED lines=11> */
.L_x_1161:
[----:B------:R-:W-:Y:S05]  /*1f4a0*/  BSYNC.RECONVERGENT B0 ;  /* 0x0000000000007941 */ /* 0x000fea0003800200 */
.L_x_1160:
[----:B------:R-:W-:Y:S01]  /*1f4b0*/  IADD3 R0, PT, PT, R2, 0x2, RZ ;  /* 0x0000000202007810 */ /* 0x000fe20007ffe0ff */
[----:B------:R-:W-:Y:S03]  /*1f4c0*/  BSSY.RECONVERGENT B0, `(.L_x_1168) ;  /* 0x000003a000007945 */ /* 0x000fe60003800200 */
[----:B------:R-:W-:-:S13]  /*1f4d0*/  ISETP.GE.U32.AND P0, PT, R0, UR4, PT ;  /* 0x0000000400007c0c */ /* 0x000fda000bf06070 */
[----:B------:R-:W-:Y:S05]  /*1f4e0*/  @P0 BRA `(.L_x_1169) ;  /* 0x0000000000dc0947 */ /* 0x000fea0003800000 */
[----:B------:R-:W5:Y:S01]  /*1f4f0*/  LDC R10, c[0x0][0x3ac] ;  /* 0x0000eb00ff0a7b82 */ /* 0x000f620000000800 */
[----:B------:R-:W-:Y:S07]  /*1f500*/  BSSY.RECONVERGENT B1, `(.L_x_1170) ;  /* 0x000000e000017945 */ /* 0x000fee0003800200 */
[----:B01234-:R-:W0:Y:S01]  /*1f510*/  LDC.64 R6, c[0x0][0x380] ;  /* 0x0000e000ff067b82 */ /* 0x01fe220000000a00 */
[-C--:B-----5:R-:W-:Y:S01]  /*1f520*/  ISETP.GE.U32.AND P0, PT, R57, R10.reuse, PT ;  /* 0x0000000a3900720c */ /* 0x0a0fe20003f06070 */
[----:B------:R-:W-:-:S04]  /*1f530*/  IMAD R9, R0, R10, R57 ;  /* 0x0000000a00097224 */ /* 0x000fc800078e0239 */
[----:B0-----:R-:W-:-:S08]  /*1f540*/  IMAD.WIDE.U32 R8, R9, 0x4, R6 ;  /* 0x0000000409087825 */ /* 0x001fd000078e0006 */
[----:B------:R-:W-:Y:S05]  /*1f550*/  @P0 BRA `(.L_x_1171) ;  /* 0x0000000000200947 */ /* 0x000fea0003800000 */
[----:B------:R-:W0:Y:S01]  /*1f560*/  LDCU UR5, c[0x0][0x3a0] ;  /* 0x00007400ff0577ac */ /* 0x000e220008000800 */
[----:B------:R-:W-:Y:S01]  /*1f570*/  ISETP.NE.AND P0, PT, R3, 0x7, PT ;  /* 0x000000070300780c */ /* 0x000fe20003f05270 */
[----:B0-----:R-:W-:-:S12]  /*1f580*/  FMUL R63, R63, UR5 ;  /* 0x000000053f3f7c20 */ /* 0x001fd80008400000 */
[----:B------:R-:W-:Y:S05]  /*1f590*/  @P0 BRA `(.L_x_1172) ;  /* 0x0000000000080947 */ /* 0x000fea0003800000 */
[----:B------:R-:W2:Y:S02]  /*1f5a0*/  LDG.E.CONSTANT R14, desc[UR6][R4.64] ;  /* 0x00000006040e7981 */ /* 0x000ea4000c1e9900 */
[----:B--2---:R-:W-:-:S07]  /*1f5b0*/  FADD R63, R14, R63 ;  /* 0x0000003f0e3f7221 */ /* 0x004fce0000000000 */
.L_x_1172:
[----:B------:R-:W-:-:S05]  /*1f5c0*/  FMNMX R63, RZ, R63, !PT ;  /* 0x0000003fff3f7209 */ /* 0x000fca0007800000 */
[----:B------:R0:W-:Y:S02]  /*1f5d0*/  STG.E desc[UR6][R8.64], R63 ;  /* 0x0000003f08007986 */ /* 0x0001e4000c101906 */
.L_x_1171:
[----:B------:R-:W-:Y:S05]  /*1f5e0*/  BSYNC.RECONVERGENT B1 ;  /* 0x0000000000017941 */ /* 0x000fea0003800200 */
.L_x_1170:
        /* <DEDUP_REMOVED lines=10> */
.L_x_1175:
[----:B------:R-:W-:-:S05]  /*1f690*/  FMNMX R65, RZ, R65, !PT ;  /* 0x00000041ff417209 */ /* 0x000fca0007800000 */
[----:B------:R1:W-:Y:S02]  /*1f6a0*/  STG.E desc[UR6][R8.64+0x4], R65 ;  /* 0x0000044108007986 */ /* 0x0003e4000c101906 */
.L_x_1174:
[----:B------:R-:W-:Y:S05]  /*1f6b0*/  BSYNC.RECONVERGENT B1 ;  /* 0x0000000000017941 */ /* 0x000fea0003800200 */
.L_x_1173:
[----:B01----:R-:W-:Y:S01]  /*1f6c0*/  IADD3 R9, PT, PT, R57, 0x2, RZ ;  /* 0x0000000239097810 */ /* 0x003fe20007ffe0ff */
[----:B------:R-:W-:Y:S03]  /*1f6d0*/  BSSY.RECONVERGENT B1, `(.L_x_1176) ;  /* 0x000000d000017945 */ /* 0x000fe60003800200 */
[-C--:B------:R-:W-:Y:S01]  /*1f6e0*/  ISETP.GE.U32.AND P0, PT, R9, R10.reuse, PT ;  /* 0x0000000a0900720c */ /* 0x080fe20003f06070 */
[----:B------:R-:W-:-:S04]  /*1f6f0*/  IMAD R9, R0, R10, R9 ;  /* 0x0000000a00097224 */ /* 0x000fc800078e0209 */
[----:B------:R-:W-:-:S08]  /*1f700*/  IMAD.WIDE.U32 R6, R9, 0x4, R6 ;  /* 0x0000000409067825 */ /* 0x000fd000078e0006 */
[----:B------:R-:W-:Y:S05]  /*1f710*/  @P0 BRA `(.L_x_1177) ;  /* 0x0000000000200947 */ /* 0x000fea0003800000 */
[----:B------:R-:W0:Y:S01]  /*1f720*/  LDCU UR5, c[0x0][0x3a0] ;  /* 0x00007400ff0577ac */ /* 0x000e220008000800 */
[----:B------:R-:W-:Y:S01]  /*1f730*/  ISETP.NE.AND P0, PT, R3, 0x7, PT ;  /* 0x000000070300780c */ /* 0x000fe20003f05270 */
[----:B0-----:R-:W-:-:S12]  /*1f740*/  FMUL R15, R15, UR5 ;  /* 0x000000050f0f7c20 */ /* 0x001fd80008400000 */
[----:B------:R-:W-:Y:S05]  /*1f750*/  @P0 BRA `(.L_x_1178) ;  /* 0x0000000000080947 */ /* 0x000fea0003800000 */
[----:B------:R-:W2:Y:S02]  /*1f760*/  LDG.E.CONSTANT R0, desc[UR6][R4.64+0x8] ;  /* 0x0000080604007981 */ /* 0x000ea4000c1e9900 */
[----:B--2---:R-:W-:-:S07]  /*1f770*/  FADD R15, R0, R15 ;  /* 0x0000000f000f7221 */ /* 0x004fce0000000000 */
.L_x_1178:
[----:B------:R-:W-:-:S05]  /*1f780*/  FMNMX R15, RZ, R15, !PT ;  /* 0x0000000fff0f7209 */ /* 0x000fca0007800000 */
[----:B------:R0:W-:Y:S02]  /*1f790*/  STG.E desc[UR6][R6.64], R15 ;  /* 0x0000000f06007986 */ /* 0x0001e4000c101906 */
.L_x_1177:
[----:B------:R-:W-:Y:S05]  /*1f7a0*/  BSYNC.RECONVERGENT B1 ;  /* 0x0000000000017941 */ /* 0x000fea0003800200 */
.L_x_1176:
[----:B------:R-:W-:-:S04]  /*1f7b0*/  IADD3 R9, PT, PT, R57, 0x3, RZ ;  /* 0x0000000339097810 */ /* 0x000fc80007ffe0ff */
        /* <DEDUP_REMOVED lines=8> */
.L_x_1179:
[----:B------:R-:W-:-:S05]  /*1f840*/  FMNMX R9, RZ, R36, !PT ;  /* 0x00000024ff097209 */ /* 0x000fca0007800000 */
[----:B------:R1:W-:Y:S02]  /*1f850*/  STG.E desc[UR6][R6.64+0x4], R9 ;  /* 0x0000040906007986 */ /* 0x0003e4000c101906 */
.L_x_1169:
[----:B------:R-:W-:Y:S05]  /*1f860*/  BSYNC.RECONVERGENT B0 ;  /* 0x0000000000007941 */ /* 0x000fea0003800200 */
.L_x_1168:
[----:B------:R-:W-:-:S04]  /*1f870*/  IADD3 R0, PT, PT, R2, 0x3, RZ ;  /* 0x0000000302007810 */ /* 0x000fc80007ffe0ff */
[----:B------:R-:W-:-:S13]  /*1f880*/  ISETP.GE.U32.AND P0, PT, R0, UR4, PT ;  /* 0x0000000400007c0c */ /* 0x000fda000bf06070 */
[----:B------:R-:W-:Y:S05]  /*1f890*/  @P0 EXIT ;  /* 0x000000000000094d */ /* 0x000fea0003800000 */
[----:B------:R-:W5:Y:S01]  /*1f8a0*/  LDCU UR4, c[0x0][0x3ac] ;  /* 0x00007580ff0477ac */ /* 0x000f620008000800 */
[C---:B01-3--:R-:W-:Y:S01]  /*1f8b0*/  IADD3 R9, PT, PT, R57.reuse, 0x1, RZ ;  /* 0x0000000139097810 */ /* 0x04bfe20007ffe0ff */
[----:B------:R-:W-:Y:S01]  /*1f8c0*/  BSSY.RECONVERGENT B0, `(.L_x_1180) ;  /* 0x0000012000007945 */ /* 0x000fe20003800200 */
[C---:B--2---:R-:W-:Y:S02]  /*1f8d0*/  IADD3 R13, PT, PT, R57.reuse, 0x2, RZ ;  /* 0x00000002390d7810 */ /* 0x044fe40007ffe0ff */
[C---:B------:R-:W-:Y:S02]  /*1f8e0*/  IADD3 R15, PT, PT, R57.reuse, 0x3, RZ ;  /* 0x00000003390f7810 */ /* 0x040fe40007ffe0ff */
[----:B-----5:R-:W-:Y:S02]  /*1f8f0*/  ISETP.GE.U32.AND P2, PT, R57, UR4, PT ;  /* 0x0000000439007c0c */ /* 0x020fe4000bf46070 */
[----:B------:R-:W-:Y:S02]  /*1f900*/  ISETP.GE.U32.AND P3, PT, R9, UR4, PT ;  /* 0x0000000409007c0c */ /* 0x000fe4000bf66070 */
[----:B------:R-:W-:-:S02]  /*1f910*/  ISETP.GE.U32.AND P0, PT, R13, UR4, PT ;  /* 0x000000040d007c0c */ /* 0x000fc4000bf06070 */
[----:B------:R-:W-:-:S07]  /*1f920*/  ISETP.GE.U32.AND P1, PT, R15, UR4, PT ;  /* 0x000000040f007c0c */ /* 0x000fce000bf26070 */
[----:B------:R-:W-:Y:S06]  /*1f930*/  @P2 BRA `(.L_x_1181) ;  /* 0x0000000000282947 */ /* 0x000fec0003800000 */
[----:B------:R-:W-:Y:S01]  /*1f940*/  ISETP.NE.AND P2, PT, R3, 0x7, PT ;  /* 0x000000070300780c */ /* 0x000fe20003f45270 */
[----:B------:R-:W0:Y:S01]  /*1f950*/  LDCU UR5, c[0x0][0x3a0] ;  /* 0x00007400ff0577ac */ /* 0x000e220008000800 */
[----:B----4-:R-:W1:Y:S11]  /*1f960*/  LDC.64 R6, c[0x0][0x380] ;  /* 0x0000e000ff067b82 */ /* 0x010e760000000a00 */
[----:B------:R-:W2:Y:S01]  /*1f970*/  @!P2 LDG.E.CONSTANT R2, desc[UR6][R4.64] ;  /* 0x000000060402a981 */ /* 0x000ea2000c1e9900 */
[----:B------:R-:W-:-:S02]  /*1f980*/  IMAD R57, R0, UR4, R57 ;  /* 0x0000000400397c24 */ /* 0x000fc4000f8e0239 */
[----:B0-----:R-:W-:Y:S02]  /*1f990*/  FMUL R69, R69, UR5 ;  /* 0x0000000545457c20 */ /* 0x001fe40008400000 */
[----:B-1----:R-:W-:-:S04]  /*1f9a0*/  IMAD.WIDE.U32 R6, R57, 0x4, R6 ;  /* 0x0000000439067825 */ /* 0x002fc800078e0006 */
[----:B--2---:R-:W-:-:S05]  /*1f9b0*/  @!P2 FADD R69, R2, R69 ;  /* 0x000000450245a221 */ /* 0x004fca0000000000 */
[----:B------:R-:W-:-:S05]  /*1f9c0*/  FMNMX R69, RZ, R69, !PT ;  /* 0x00000045ff457209 */ /* 0x000fca0007800000 */
[----:B------:R0:W-:Y:S02]  /*1f9d0*/  STG.E desc[UR6][R6.64], R69 ;  /* 0x0000004506007986 */ /* 0x0001e4000c101906 */
.L_x_1181:
[----:B------:R-:W-:Y:S05]  /*1f9e0*/  BSYNC.RECONVERGENT B0 ;  /* 0x0000000000007941 */ /* 0x000fea0003800200 */
.L_x_1180:
[----:B------:R-:W-:Y:S04]  /*1f9f0*/  BSSY.RECONVERGENT B0, `(.L_x_1182) ;  /* 0x000000c000007945 */ /* 0x000fe80003800200 */
[----:B------:R-:W-:Y:S05]  /*1fa00*/  @P3 BRA `(.L_x_1183) ;  /* 0x0000000000283947 */ /* 0x000fea0003800000 */
[----:B------:R-:W-:Y:S01]  /*1fa10*/  ISETP.NE.AND P2, PT, R3, 0x7, PT ;  /* 0x000000070300780c */ /* 0x000fe20003f45270 */
[----:B------:R-:W1:Y:S01]  /*1fa20*/  LDCU UR5, c[0x0][0x3a0] ;  /* 0x00007400ff0577ac */ /* 0x000e620008000800 */
[----:B0---4-:R-:W0:Y:S11]  /*1fa30*/  LDC.64 R6, c[0x0][0x380] ;  /* 0x0000e000ff067b82 */ /* 0x011e360000000a00 */
[----:B------:R-:W2:Y:S01]  /*1fa40*/  @!P2 LDG.E.CONSTANT R11, desc[UR6][R4.64+0x4] ;  /* 0x00000406040ba981 */ /* 0x000ea2000c1e9900 */
[----:B------:R-:W-:-:S02]  /*1fa50*/  IMAD R9, R0, UR4, R9 ;  /* 0x0000000400097c24 */ /* 0x000fc4000f8e0209 */
[----:B-1----:R-:W-:Y:S02]  /*1fa60*/  FMUL R12, R12, UR5 ;  /* 0x000000050c0c7c20 */ /* 0x002fe40008400000 */
[----:B0-----:R-:W-:-:S04]  /*1fa70*/  IMAD.WIDE.U32 R6, R9, 0x4, R6 ;  /* 0x0000000409067825 */ /* 0x001fc800078e0006 */
[----:B--2---:R-:W-:-:S05]  /*1fa80*/  @!P2 FADD R12, R11, R12 ;  /* 0x0000000c0b0ca221 */ /* 0x004fca0000000000 */
[----:B------:R-:W-:-:S05]  /*1fa90*/  FMNMX R9, RZ, R12, !PT ;  /* 0x0000000cff097209 */ /* 0x000fca0007800000 */
[----:B------:R1:W-:Y:S02]  /*1faa0*/  STG.E desc[UR6][R6.64], R9 ;  /* 0x0000000906007986 */ /* 0x0003e4000c101906 */
.L_x_1183:
[----:B------:R-:W-:Y:S05]  /*1fab0*/  BSYNC.RECONVERGENT B0 ;  /* 0x0000000000007941 */ /* 0x000fea0003800200 */
.L_x_1182:
[----:B------:R-:W-:Y:S04]  /*1fac0*/  BSSY.RECONVERGENT B0, `(.L_x_1184) ;  /* 0x000000c000007945 */ /* 0x000fe80003800200 */
[----:B------:R-:W-:Y:S05]  /*1fad0*/  @P0 BRA `(.L_x_1185) ;  /* 0x0000000000280947 */ /* 0x000fea0003800000 */
[----:B------:R-:W-:Y:S01]  /*1fae0*/  ISETP.NE.AND P0, PT, R3, 0x7, PT ;  /* 0x000000070300780c */ /* 0x000fe20003f05270 */
[----:B------:R-:W2:Y:S01]  /*1faf0*/  LDCU UR5, c[0x0][0x3a0] ;  /* 0x00007400ff0577ac */ /* 0x000ea20008000800 */
[----:B01--4-:R-:W0:Y:S11]  /*1fb00*/  LDC.64 R6, c[0x0][0x380] ;  /* 0x0000e000ff067b82 */ /* 0x013e360000000a00 */
[----:B------:R-:W3:Y:S01]  /*1fb10*/  @!P0 LDG.E.CONSTANT R2, desc[UR6][R4.64+0x8] ;  /* 0x0000080604028981 */ /* 0x000ee2000c1e9900 */
[----:B------:R-:W-:-:S02]  /*1fb20*/  IMAD R13, R0, UR4, R13 ;  /* 0x00000004000d7c24 */ /* 0x000fc4000f8e020d */
[----:B--2---:R-:W-:Y:S02]  /*1fb30*/  FMUL R67, R67, UR5 ;  /* 0x0000000543437c20 */ /* 0x004fe40008400000 */
[----:B0-----:R-:W-:-:S04]  /*1fb40*/  IMAD.WIDE.U32 R6, R13, 0x4, R6 ;  /* 0x000000040d067825 */ /* 0x001fc800078e0006 */
[----:B---3--:R-:W-:-:S05]  /*1fb50*/  @!P0 FADD R67, R2, R67 ;  /* 0x0000004302438221 */ /* 0x008fca0000000000 */
[----:B------:R-:W-:-:S05]  /*1fb60*/  FMNMX R67, RZ, R67, !PT ;  /* 0x00000043ff437209 */ /* 0x000fca0007800000 */
[----:B------:R2:W-:Y:S02]  /*1fb70*/  STG.E desc[UR6][R6.64], R67 ;  /* 0x0000004306007986 */ /* 0x0005e4000c101906 */
.L_x_1185:
[----:B------:R-:W-:Y:S05]  /*1fb80*/  BSYNC.RECONVERGENT B0 ;  /* 0x0000000000007941 */ /* 0x000fea0003800200 */
.L_x_1184:
[----:B------:R-:W-:Y:S05]  /*1fb90*/  @P1 EXIT ;  /* 0x000000000000194d */ /* 0x000fea0003800000 */
[----:B------:R-:W-:Y:S01]  /*1fba0*/  ISETP.NE.AND P0, PT, R3, 0x7, PT ;  /* 0x000000070300780c */ /* 0x000fe20003f05270 */
[----:B------:R-:W3:Y:S01]  /*1fbb0*/  LDCU UR5, c[0x0][0x3a0] ;  /* 0x00007400ff0577ac */ /* 0x000ee20008000800 */
[----:B------:R-:W5:Y:S11]  /*1fbc0*/  LDC.64 R2, c[0x0][0x380] ;  /* 0x0000e000ff027b82 */ /* 0x000f760000000a00 */
[----:B------:R-:W2:Y:S01]  /*1fbd0*/  @!P0 LDG.E.CONSTANT R5, desc[UR6][R4.64+0xc] ;  /* 0x00000c0604058981 */ /* 0x000ea2000c1e9900 */
[----:B------:R-:W-:-:S02]  /*1fbe0*/  IMAD R15, R0, UR4, R15 ;  /* 0x00000004000f7c24 */ /* 0x000fc4000f8e020f */
[----:B---3--:R-:W-:Y:S02]  /*1fbf0*/  FMUL R74, R74, UR5 ;  /* 0x000000054a4a7c20 */ /* 0x008fe40008400000 */
[----:B-----5:R-:W-:-:S04]  /*1fc00*/  IMAD.WIDE.U32 R2, R15, 0x4, R2 ;  /* 0x000000040f027825 */ /* 0x020fc800078e0002 */
[----:B--2---:R-:W-:-:S05]  /*1fc10*/  @!P0 FADD R74, R5, R74 ;  /* 0x0000004a054a8221 */ /* 0x004fca0000000000 */
[----:B01--4-:R-:W-:-:S05]  /*1fc20*/  FMNMX R7, RZ, R74, !PT ;  /* 0x0000004aff077209 */ /* 0x013fca0007800000 */
[----:B------:R-:W-:Y:S01]  /*1fc30*/  STG.E desc[UR6][R2.64], R7 ;  /* 0x0000000702007986 */ /* 0x000fe2000c101906 */
[----:B------:R-:W-:Y:S05]  /*1fc40*/  EXIT ;  /* 0x000000000000794d */ /* 0x000fea0003800000 */
.L_x_1117:
[----:B------:R-:W-:-:S04]  /*1fc50*/  IADD3 R0, PT, PT, R3, -0x5, RZ ;  /* 0xfffffffb03007810 */ /* 0x000fc80007ffe0ff */
[----:B------:R-:W-:-:S13]  /*1fc60*/  ISETP.GE.U32.AND P0, PT, R0, 0x2, PT ;  /* 0x000000020000780c */ /* 0x000fda0003f06070 */
[----:B------:R-:W-:Y:S05]  /*1fc70*/  @!P0 BRA `(.L_x_1186) ;  /* 0x0000003800448947 */ /* 0x000fea0003800000 */
[----:B------:R-:W-:-:S04]  /*1fc80*/  MOV R0, 0xfffffffc ;  /* 0xfffffffc00007802 */ /* 0x000fc80000000f00 */
[----:B------:R-:W-:-:S04]  /*1fc90*/  VIADDMNMX.U32 R0, R3, R0, 0x4, PT ;  /* 0x0000000403007446 */ /* 0x000fc80003800000 */
[----:B------:R-:W-:-:S04]  /*1fca0*/  SHF.L.U32 R0, R0, 0x2, RZ ;  /* 0x0000000200007819 */ /* 0x000fc800000006ff */
[----:B------:R-:W0:Y:S02]  /*1fcb0*/  LDC R4, c[0x2][R0+0x110] ;  /* 0x0080440000047b82 */ /* 0x000e240000000800 */
[----:B0-----:R-:W-:-:S04]  /*1fcc0*/  SHF.R.S32.HI R5, RZ, 0x1f, R4 ;  /* 0x0000001fff057819 */ /* 0x001fc80000011404 */
.L_x_1592:
[----:B------:R-:W-:Y:S05]  /*1fcd0*/  BRX R4 -0x1fce0                                                         (*"BRANCH_TARGETS .L_x_1593,.L_x_1591"*) ;  /* 0xfffffe0004c87949 */ /* 0x000fea000383ffff */
.L_x_1591:
[----:B------:R-:W0:Y:S01]  /*1fce0*/  LDCU UR4, c[0x0][0x3a8] ;  /* 0x00007500ff0477ac */ /* 0x000e220008000800 */
[----:B------:R-:W-:Y:S01]  /*1fcf0*/  BSSY.RECONVERGENT B0, `(.L_x_1187) ;  /* 0x0000036000007945 */ /* 0x000fe20003800200 */
[----:B0-----:R-:W-:-:S13]  /*1fd00*/  ISETP.GE.U32.AND P0, PT, R2, UR4, PT ;  /* 0x0000000402007c0c */ /* 0x001fda000bf06070 */
[----:B------:R-:W-:Y:S05]  /*1fd10*/  @P0 BRA `(.L_x_1188) ;  /* 0x0000000000cc0947 */ /* 0x000fea0003800000 */
[----:B------:R-:W0:Y:S01]  /*1fd20*/  LDC R0, c[0x0][0x3ac] ;  /* 0x0000eb00ff007b82 */ /* 0x000e220000000800 */
[----:B------:R-:W-:Y:S07]  /*1fd30*/  BSSY.RECONVERGENT B1, `(.L_x_1189) ;  /* 0x000000f000017945 */ /* 0x000fee0003800200 */
[----:B------:R-:W1:Y:S08]  /*1fd40*/  LDC.64 R4, c[0x0][0x398] ;  /* 0x0000e600ff047b82 */ /* 0x000e700000000a00 */
[----:B--2---:R-:W2:Y:S01]  /*1fd50*/  LDC.64 R6, c[0x0][0x380] ;  /* 0x0000e000ff067b82 */ /* 0x004ea20000000a00 */
[-C--:B0-----:R-:W-:Y:S01]  /*1fd60*/  ISETP.GE.U32.AND P0, PT, R57, R0.reuse, PT ;  /* 0x000000003900720c */ /* 0x081fe20003f06070 */
[----:B------:R-:W-:-:S02]  /*1fd70*/  IMAD R9, R2, R0, R57 ;  /* 0x0000000002097224 */ /* 0x000fc400078e0239 */
[----:B-1----:R-:W-:-:S04]  /*1fd80*/  IMAD.WIDE.U32 R4, R57, 0x4, R4 ;  /* 0x0000000439047825 */ /* 0x002fc800078e0004 */
[----:B--2---:R-:W-:-:S06]  /*1fd90*/  IMAD.WIDE.U32 R6, R9, 0x4, R6 ;  /* 0x0000000409067825 */ /* 0x004fcc00078e0006 */
[----:B------:R-:W-:Y:S05]  /*1fda0*/  @P0 BRA `(.L_x_1190) ;  /* 0x00000000001c0947 */ /* 0x000fea0003800000 */
[----:B------:R-:W0:Y:S01]  /*1fdb0*/  LDCU UR5, c[0x0][0x3a0] ;  /* 0x00007400ff0577ac */ /* 0x000e220008000800 */
[----:B------:R-:W-:Y:S01]  /*1fdc0*/  ISETP.NE.AND P0, PT, R3, 0x7, PT ;  /* 0x000000070300780c */ /* 0x000fe20003f05270 */
[----:B0-----:R-:W-:-:S12]  /*1fdd0*/  FMUL R27, R27, UR5 ;  /* 0x000000051b1b7c20 */ /* 0x001fd80008400000 */
[----:B------:R-:W-:Y:S05]  /*1fde0*/  @P0 BRA `(.L_x_1191) ;  /* 0x0000000000080947 */ /* 0x000fea0003800000 */
[----:B------:R-:W2:Y:S02]  /*1fdf0*/  LDG.E.CONSTANT R8, desc[UR6][R4.64] ;  /* 0x0000000604087981 */ /* 0x000ea4000c1e9900 */
[----:B--2---:R-:W-:-:S07]  /*1fe00*/  FADD R27, R8, R27 ;  /* 0x0000001b081b7221 */ /* 0x004fce0000000000 */
.L_x_1191:
[----:B------:R0:W-:Y:S02]  /*1fe10*/  STG.E desc[UR6][R6.64], R27 ;  /* 0x0000001b06007986 */ /* 0x0001e4000c101906 */
.L_x_1190:
[----:B------:R-:W-:Y:S05]  /*1fe20*/  BSYNC.RECONVERGENT B1 ;  /* 0x0000000000017941 */ /* 0x000fea0003800200 */
.L_x_1189:
        /* <DEDUP_REMOVED lines=10> */
.L_x_1194:
[----:B------:R1:W-:Y:S02]  /*1fed0*/  STG.E desc[UR6][R6.64+0x4], R9 ;  /* 0x0000040906007986 */ /* 0x0003e4000c101906 */
.L_x_1193:
[----:B------:R-:W-:Y:S05]  /*1fee0*/  BSYNC.RECONVERGENT B1 ;  /* 0x0000000000017941 */ /* 0x000fea0003800200 */
.L_x_1192:
        /* <DEDUP_REMOVED lines=10> */
.L_x_1197:
[----:B------:R1:W-:Y:S02]  /*1ff90*/  STG.E desc[UR6][R6.64+0x8], R25 ;  /* 0x0000081906007986 */ /* 0x0003e4000c101906 */
.L_x_1196:
[----:B------:R-:W-:Y:S05]  /*1ffa0*/  BSYNC.RECONVERGENT B1 ;  /* 0x0000000000017941 */ /* 0x000fea0003800200 */
.L_x_1195:
        /* <DEDUP_REMOVED lines=9> */
.L_x_1198:
[----:B------:R3:W-:Y:S02]  /*20040*/  STG.E desc[UR6][R6.64+0xc], R9 ;  /* 0x00000c0906007986 */ /* 0x0007e4000c101906 */
.L_x_1188:
[----:B------:R-:W-:Y:S05]  /*20050*/  BSYNC.RECONVERGENT B0 ;  /* 0x0000000000007941 */ /* 0x000fea0003800200 */
.L_x_1187:
        /* <DEDUP_REMOVED lines=15> */
[----:B0123--:R-:W0:Y:S01]  /*20150*/  LDC.64 R6, c[0x0][0x380] ;  /* 0x0000e000ff067b82 */ /* 0x00fe220000000a00 */
[----:B------:R-:W1:Y:S11]  /*20160*/  LDCU UR5, c[0x0][0x3a0] ;  /* 0x00007400ff0577ac */ /* 0x000e760008000800 */
[----:B------:R-:W2:Y:S02]  /*20170*/  @!P2 LDC.64 R4, c[0x0][0x398] ;  /* 0x0000e600ff04ab82 */ /* 0x000ea40000000a00 */
[----:B--2---:R-:W-:-:S06]  /*20180*/  @!P2 IMAD.WIDE.U32 R4, R57, 0x4, R4 ;  /* 0x000000043904a825 */ /* 0x004fcc00078e0004 */
[----:B------:R-:W2:Y:S01]  /*20190*/  @!P2 LDG.E.CONSTANT R4, desc[UR6][R4.64] ;  /* 0x000000060404a981 */ /* 0x000ea2000c1e9900 */
[----:B------:R-:W-:Y:S02]  /*201a0*/  IMAD R9, R0, R11, R57 ;  /* 0x0000000b00097224 */ /* 0x000fe400078e0239 */
[----:B-1----:R-:W-:Y:S02]  /*201b0*/  FMUL R39, R39, UR5 ;  /* 0x0000000527277c20 */ /* 0x002fe40008400000 */
[----:B0-----:R-:W-:-:S04]  /*201c0*/  IMAD.WIDE.U32 R6, R9, 0x4, R6 ;  /* 0x0000000409067825 */ /* 0x001fc800078e0006 */
[----:B--2---:R-:W-:-:S05]  /*201d0*/  @!P2 FADD R39, R4, R39 ;  /* 0x000000270427a221 */ /* 0x004fca0000000000 */
[----:B------:R4:W-:Y:S02]  /*201e0*/  STG.E desc[UR6][R6.64], R39 ;  /* 0x0000002706007986 */ /* 0x0009e4000c101906 */
.L_x_1202:
[----:B------:R-:W-:Y:S05]  /*201f0*/  BSYNC.RECONVERGENT B1 ;  /* 0x0000000000017941 */ /* 0x000fea0003800200 */
.L_x_1201:
[----:B------:R-:W-:Y:S04]  /*20200*/  BSSY.RECONVERGENT B1, `(.L_x_1203) ;  /* 0x000000d000017945 */ /* 0x000fe80003800200 */
[----:B------:R-:W-:Y:S05]  /*20210*/  @P3 BRA `(.L_x_1204) ;  /* 0x00000000002c3947 */ /* 0x000fea0003800000 */
[----:B------:R-:W-:Y:S01]  /*20220*/  ISETP.NE.AND P2, PT, R3, 0x7, PT ;  /* 0x000000070300780c */ /* 0x000fe20003f45270 */
[----:B01234-:R-:W0:Y:S01]  /*20230*/  LDC.64 R6, c[0x0][0x380] ;  /* 0x0000e000ff067b82 */ /* 0x01fe220000000a00 */
        /* <DEDUP_REMOVED lines=9> */
.L_x_1204:
[----:B------:R-:W-:Y:S05]  /*202d0*/  BSYNC.RECONVERGENT B1 ;  /* 0x0000000000017941 */ /* 0x000fea0003800200 */
.L_x_1203:
        /* <DEDUP_REMOVED lines=13> */
.L_x_1206:
[----:B------:R-:W-:Y:S05]  /*203b0*/  BSYNC.RECONVERGENT B1 ;  /* 0x0000000000017941 */ /* 0x000fea0003800200 */
.L_x_1205:
        /* <DEDUP_REMOVED lines=12> */
.L_x_1200:
[----:B------:R-:W-:Y:S05]  /*20480*/  BSYNC.RECONVERGENT B0 ;  /* 0x0000000000007941 */ /* 0x000fea0003800200 */
.L_x_1199:
[----:B------:R-:W-:Y:S01]  /*20490*/  IADD3 R0, PT, PT, R2, 0x2, RZ ;  /* 0x0000000202007810 */ /* 0x000fe20007ffe0ff */
[----:B------:R-:W-:Y:S03]  /*204a0*/  BSSY.RECONVERGENT B0, `(.L_x_1207) ;  /* 0x000003e000007945 */ /* 0x000fe60003800200 */
[----:B------:R-:W-:-:S13]  /*204b0*/  ISETP.GE.U32.AND P0, PT, R0, UR4, PT ;  /* 0x0000000400007c0c */ /* 0x000fda000bf06070 */
[----:B------:R-:W-:Y:S05]  /*204c0*/  @P0 BRA `(.L_x_1208) ;  /* 0x0000000000ec0947 */ /* 0x000fea0003800000 */
[----:B------:R-:W5:Y:S01]  /*204d0*/  LDC R10, c[0x0][0x3ac] ;  /* 0x0000eb00ff0a7b82 */ /* 0x000f620000000800 */
[----:B------:R-:W-:Y:S07]  /*204e0*/  BSSY.RECONVERGENT B1, `(.L_x_1209) ;  /* 0x000000f000017945 */ /* 0x000fee0003800200 */
[----:B------:R-:W2:Y:S01]  /*204f0*/  LDC.64 R4, c[0x0][0x380] ;  /* 0x0000e000ff047b82 */ /* 0x000ea20000000a00 */
[-C--:B-----5:R-:W-:Y:S01]  /*20500*/  ISETP.GE.U32.AND P0, PT, R57, R10.reuse, PT ;  /* 0x0000000a3900720c */ /* 0x0a0fe20003f06070 */
[----:B01-34-:R-:W-:-:S04]  /*20510*/  IMAD R7, R0, R10, R57 ;  /* 0x0000000a00077224 */ /* 0x01bfc800078e0239 */
[----:B--2---:R-:W-:-:S08]  /*20520*/  IMAD.WIDE.U32 R6, R7, 0x4, R4 ;  /* 0x0000000407067825 */ /* 0x004fd000078e0004 */
[----:B------:R-:W-:Y:S05]  /*20530*/  @P0 BRA `(.L_x_1210) ;  /* 0x0000000000240947 */ /* 0x000fea0003800000 */
[----:B------:R-:W0:Y:S01]  /*20540*/  LDCU UR5, c[0x0][0x3a0] ;  /* 0x00007400ff0577ac */ /* 0x000e220008000800 */
[----:B------:R-:W-:Y:S01]  /*20550*/  ISETP.NE.AND P0, PT, R3, 0x7, PT ;  /* 0x000000070300780c */ /* 0x000fe20003f05270 */
[----:B0-----:R-:W-:-:S12]  /*20560*/  FMUL R63, R63, UR5 ;  /* 0x000000053f3f7c20 */ /* 0x001fd80008400000 */
[----:B------:R-:W-:Y:S05]  /*20570*/  @P0 BRA `(.L_x_1211) ;  /* 0x0000000000100947 */ /* 0x000fea0003800000 */
[----:B------:R-:W0:Y:S02]  /*20580*/  LDC.64 R8, c[0x0][0x398] ;  /* 0x0000e600ff087b82 */ /* 0x000e240000000a00 */
[----:B0-----:R-:W-:-:S06]  /*20590*/  IMAD.WIDE.U32 R8, R57, 0x4, R8 ;  /* 0x0000000439087825 */ /* 0x001fcc00078e0008 */
[----:B------:R-:W2:Y:S02]  /*205a0*/  LDG.E.CONSTANT R8, desc[UR6][R8.64] ;  /* 0x0000000608087981 */ /* 0x000ea4000c1e9900 */
[----:B--2---:R-:W-:-:S07]  /*205b0*/  FADD R63, R8, R63 ;  /* 0x0000003f083f7221 */ /* 0x004fce0000000000 */
.L_x_1211:
[----:B------:R0:W-:Y:S02]  /*205c0*/  STG.E desc[UR6][R6.64], R63 ;  /* 0x0000003f06007986 */ /* 0x0001e4000c101906 */
.L_x_1210:
[----:B------:R-:W-:Y:S05]  /*205d0*/  BSYNC.RECONVERGENT B1 ;  /* 0x0000000000017941 */ /* 0x000fea0003800200 */
.L_x_1209:
        /* <DEDUP_REMOVED lines=8> */
[----:B------:R-:W1:Y:S02]  /*20660*/  LDC.64 R8, c[0x0][0x398] ;  /* 0x0000e600ff087b82 */ /* 0x000e640000000a00 */
[----:B-1----:R-:W-:-:S06]  /*20670*/  IMAD.WIDE.U32 R8, R57, 0x4, R8 ;  /* 0x0000000439087825 */ /* 0x002fcc00078e0008 */
[----:B------:R-:W2:Y:S02]  /*20680*/  LDG.E.CONSTANT R8, desc[UR6][R8.64+0x4] ;  /* 0x0000040608087981 */ /* 0x000ea4000c1e9900 */
[----:B--2---:R-:W-:-:S07]  /*20690*/  FADD R65, R8, R65 ;  /* 0x0000004108417221 */ /* 0x004fce0000000000 */
.L_x_1214:
[----:B------:R1:W-:Y:S02]  /*206a0*/  STG.E desc[UR6][R6.64+0x4], R65 ;  /* 0x0000044106007986 */ /* 0x0003e4000c101906 */
.L_x_1213:
[----:B------:R-:W-:Y:S05]  /*206b0*/  BSYNC.RECONVERGENT B1 ;  /* 0x0000000000017941 */ /* 0x000fea0003800200 */
.L_x_1212:
        /* <DEDUP_REMOVED lines=14> */
.L_x_1217:
[----:B------:R0:W-:Y:S02]  /*207a0*/  STG.E desc[UR6][R4.64], R15 ;  /* 0x0000000f04007986 */ /* 0x0001e4000c101906 */
.L_x_1216:
[----:B------:R-:W-:Y:S05]  /*207b0*/  BSYNC.RECONVERGENT B1 ;  /* 0x0000000000017941 */ /* 0x000fea0003800200 */
.L_x_1215:
[----:B------:R-:W-:-:S04]  /*207c0*/  IADD3 R7, PT, PT, R57, 0x3, RZ ;  /* 0x0000000339077810 */ /* 0x000fc80007ffe0ff */
        /* <DEDUP_REMOVED lines=10> */
.L_x_1218:
[----:B------:R1:W-:Y:S02]  /*20870*/  STG.E desc[UR6][R4.64+0x4], R9 ;  /* 0x0000040904007986 */ /* 0x0003e4000c101906 */
.L_x_1208:
[----:B------:R-:W-:Y:S05]  /*20880*/  BSYNC.RECONVERGENT B0 ;  /* 0x0000000000007941 */ /* 0x000fea0003800200 */
.L_x_1207:
[----:B------:R-:W-:-:S04]  /*20890*/  IADD3 R0, PT, PT, R2, 0x3, RZ ;  /* 0x0000000302007810 */ /* 0x000fc80007ffe0ff */
[----:B------:R-:W-:-:S13]  /*208a0*/  ISETP.GE.U32.AND P0, PT, R0, UR4, PT ;  /* 0x0000000400007c0c */ /* 0x000fda000bf06070 */
[----:B------:R-:W-:Y:S05]  /*208b0*/  @P0 EXIT ;  /* 0x000000000000094d */ /* 0x000fea0003800000 */
[----:B------:R-:W5:Y:S01]  /*208c0*/  LDCU UR4, c[0x0][0x3ac] ;  /* 0x00007580ff0477ac */ /* 0x000f620008000800 */
[C---:B------:R-:W-:Y:S01]  /*208d0*/  IADD3 R11, PT, PT, R57.reuse, 0x1, RZ ;  /* 0x00000001390b7810 */ /* 0x040fe20007ffe0ff */
[----:B------:R-:W-:Y:S01]  /*208e0*/  BSSY.RECONVERGENT B0, `(.L_x_1219) ;  /* 0x0000013000007945 */ /* 0x000fe20003800200 */
[C---:B--2---:R-:W-:Y:S02]  /*208f0*/  IADD3 R13, PT, PT, R57.reuse, 0x2, RZ ;  /* 0x00000002390d7810 */ /* 0x044fe40007ffe0ff */
[C---:B0-----:R-:W-:Y:S02]  /*20900*/  IADD3 R15, PT, PT, R57.reuse, 0x3, RZ ;  /* 0x00000003390f7810 */ /* 0x041fe40007ffe0ff */
[----:B-----5:R-:W-:Y:S02]  /*20910*/  ISETP.GE.U32.AND P2, PT, R57, UR4, PT ;  /* 0x0000000439007c0c */ /* 0x020fe4000bf46070 */
[----:B------:R-:W-:Y:S02]  /*20920*/  ISETP.GE.U32.AND P3, PT, R11, UR4, PT ;  /* 0x000000040b007c0c */ /* 0x000fe4000bf66070 */
[----:B------:R-:W-:-:S02]  /*20930*/  ISETP.GE.U32.AND P0, PT, R13, UR4, PT ;  /* 0x000000040d007c0c */ /* 0x000fc4000bf06070 */
[----:B------:R-:W-:-:S07]  /*20940*/  ISETP.GE.U32.AND P1, PT, R15, UR4, PT ;  /* 0x000000040f007c0c */ /* 0x000fce000bf26070 */
[----:B------:R-:W-:Y:S06]  /*20950*/  @P2 BRA `(.L_x_1220) ;  /* 0x00000000002c2947 */ /* 0x000fec0003800000 */
[----:B------:R-:W-:Y:S01]  /*20960*/  ISETP.NE.AND P2, PT, R3, 0x7, PT ;  /* 0x000000070300780c */ /* 0x000fe20003f45270 */
[----:B-1-34-:R-:W0:Y:S01]  /*20970*/  LDC.64 R6, c[0x0][0x380] ;  /* 0x0000e000ff067b82 */ /* 0x01ae220000000a00 */
[----:B------:R-:W1:Y:S11]  /*20980*/  LDCU UR5, c[0x0][0x3a0] ;  /* 0x00007400ff0577ac */ /* 0x000e760008000800 */
[----:B------:R-:W2:Y:S02]  /*20990*/  @!P2 LDC.64 R4, c[0x0][0x398] ;  /* 0x0000e600ff04ab82 */ /* 0x000ea40000000a00 */
[----:B--2---:R-:W-:-:S06]  /*209a0*/  @!P2 IMAD.WIDE.U32 R4, R57, 0x4, R4 ;  /* 0x000000043904a825 */ /* 0x004fcc00078e0004 */
[----:B------:R-:W2:Y:S01]  /*209b0*/  @!P2 LDG.E.CONSTANT R4, desc[UR6][R4.64] ;  /* 0x000000060404a981 */ /* 0x000ea2000c1e9900 */
[----:B------:R-:W-:Y:S02]  /*209c0*/  IMAD R9, R0, UR4, R57 ;  /* 0x0000000400097c24 */ /* 0x000fe4000f8e0239 */
[----:B-1----:R-:W-:Y:S02]  /*209d0*/  FMUL R69, R69, UR5 ;  /* 0x0000000545457c20 */ /* 0x002fe40008400000 */
[----:B0-----:R-:W-:-:S04]  /*209e0*/  IMAD.WIDE.U32 R6, R9, 0x4, R6 ;  /* 0x0000000409067825 */ /* 0x001fc800078e0006 */
[----:B--2---:R-:W-:-:S05]  /*209f0*/  @!P2 FADD R69, R4, R69 ;  /* 0x000000450445a221 */ /* 0x004fca0000000000 */
[----:B------:R0:W-:Y:S02]  /*20a00*/  STG.E desc[UR6][R6.64], R69 ;  /* 0x0000004506007986 */ /* 0x0001e4000c101906 */
.L_x_1220:
[----:B------:R-:W-:Y:S05]  /*20a10*/  BSYNC.RECONVERGENT B0 ;  /* 0x0000000000007941 */ /* 0x000fea0003800200 */
.L_x_1219:
[----:B------:R-:W-:Y:S04]  /*20a20*/  BSSY.RECONVERGENT B0, `(.L_x_1221) ;  /* 0x000000d000007945 */ /* 0x000fe80003800200 */
[----:B------:R-:W-:Y:S05]  /*20a30*/  @P3 BRA `(.L_x_1222) ;  /* 0x00000000002c3947 */ /* 0x000fea0003800000 */
[----:B------:R-:W-:Y:S01]  /*20a40*/  ISETP.NE.AND P2, PT, R3, 0x7, PT ;  /* 0x000000070300780c */ /* 0x000fe20003f45270 */
[----:B01-34-:R-:W0:Y:S01]  /*20a50*/  LDC.64 R6, c[0x0][0x380] ;  /* 0x0000e000ff067b82 */ /* 0x01be220000000a00 */
        /* <DEDUP_REMOVED lines=9> */
.L_x_1222:
[----:B------:R-:W-:Y:S05]  /*20af0*/  BSYNC.RECONVERGENT B0 ;  /* 0x0000000000007941 */ /* 0x000fea0003800200 */
.L_x_1221:
        /* <DEDUP_REMOVED lines=13> */
.L_x_1224:
[----:B------:R-:W-:Y:S05]  /*20bd0*/  BSYNC.RECONVERGENT B0 ;  /* 0x0000000000007941 */ /* 0x000fea0003800200 */
.L_x_1223:
[----:B------:R-:W-:Y:S05]  /*20be0*/  @P1 EXIT ;  /* 0x000000000000194d */ /* 0x000fea0003800000 */
[----:B------:R-:W-:Y:S01]  /*20bf0*/  ISETP.NE.AND P0, PT, R3, 0x7, PT ;  /* 0x000000070300780c */ /* 0x000fe20003f05270 */
[----:B-1----:R-:W1:Y:S01]  /*20c00*/  LDC.64 R4, c[0x0][0x380] ;  /* 0x0000e000ff047b82 */ /* 0x002e620000000a00 */
[----:B------:R-:W0:Y:S11]  /*20c10*/  LDCU UR5, c[0x0][0x3a0] ;  /* 0x00007400ff0577ac */ /* 0x000e360008000800 */
[----:B------:R-:W5:Y:S02]  /*20c20*/  @!P0 LDC.64 R2, c[0x0][0x398] ;  /* 0x0000e600ff028b82 */ /* 0x000f640000000a00 */
[----:B-----5:R-:W-:-:S06]  /*20c30*/  @!P0 IMAD.WIDE.U32 R2, R57, 0x4, R2 ;  /* 0x0000000439028825 */ /* 0x020fcc00078e0002 */
[----:B------:R-:W5:Y:S01]  /*20c40*/  @!P0 LDG.E.CONSTANT R2, desc[UR6][R2.64+0xc] ;  /* 0x00000c0602028981 */ /* 0x000f62000c1e9900 */
[----:B------:R-:W-:Y:S02]  /*20c50*/  IMAD R15, R0, UR4, R15 ;  /* 0x00000004000f7c24 */ /* 0x000fe4000f8e020f */
[----:B0-234-:R-:W-:Y:S02]  /*20c60*/  FMUL R7, R74, UR5 ;  /* 0x000000054a077c20 */ /* 0x01dfe40008400000 */
[----:B-1----:R-:W-:-:S04]  /*20c70*/  IMAD.WIDE.U32 R4, R15, 0x4, R4 ;  /* 0x000000040f047825 */ /* 0x002fc800078e0004 */
[----:B-----5:R-:W-:-:S05]  /*20c80*/  @!P0 FADD R7, R2, R7 ;  /* 0x0000000702078221 */ /* 0x020fca0000000000 */
[----:B------:R-:W-:Y:S01]  /*20c90*/  STG.E desc[UR6][R4.64], R7 ;  /* 0x0000000704007986 */ /* 0x000fe2000c101906 */
[----:B------:R-:W-:Y:S05]  /*20ca0*/  EXIT ;  /* 0x000000000000794d */ /* 0x000fea0003800000 */
.L_x_1593:
[----:B------:R-:W0:Y:S01]  /*20cb0*/  LDCU UR4, c[0x0][0x3a8] ;  /* 0x00007500ff0477ac */ /* 0x000e220008000800 */
[----:B------:R-:W-:Y:S01]  /*20cc0*/  BSSY.RECONVERGENT B2, `(.L_x_1225) ;  /* 0x0000094000027945 */ /* 0x000fe20003800200 */
[----:B0-----:R-:W-:-:S13]  /*20cd0*/  ISETP.GE.U32.AND P0, PT, R2, UR4, PT ;  /* 0x0000000402007c0c */ /* 0x001fda000bf06070 */
[----:B------:R-:W-:Y:S05]  /*20ce0*/  @P0 BRA `(.L_x_1226) ;  /* 0x0000000800440947 */ /* 0x000fea0003800000 */
[----:B------:R-:W0:Y:S01]  /*20cf0*/  LDCU UR4, c[0x0][0x3ac] ;  /* 0x00007580ff0477ac */ /* 0x000e220008000800 */
[----:B------:R-:W1:Y:S01]  /*20d00*/  LDC.64 R4, c[0x0][0x398] ;  /* 0x0000e600ff047b82 */ /* 0x000e620000000a00 */
[----:B------:R-:W-:Y:S07]  /*20d10*/  BSSY.RECONVERGENT B3, `(.L_x_1227) ;  /* 0x0000024000037945 */ /* 0x000fee0003800200 */
[----:B------:R-:W3:Y:S01]  /*20d20*/  LDC.64 R10, c[0x0][0x380] ;  /* 0x0000e000ff0a7b82 */ /* 0x000ee20000000a00 */
[----:B0-----:R-:W-:Y:S01]  /*20d30*/  ISETP.GE.U32.AND P0, PT, R57, UR4, PT ;  /* 0x0000000439007c0c */ /* 0x001fe2000bf06070 */
[----:B------:R-:W-:-:S02]  /*20d40*/  IMAD R7, R2, UR4, R57 ;  /* 0x0000000402077c24 */ /* 0x000fc4000f8e0239 */
[----:B-1----:R-:W-:-:S04]  /*20d50*/  IMAD.WIDE.U32 R4, R57, 0x4, R4 ;  /* 0x0000000439047825 */ /* 0x002fc800078e0004 */
[----:B---3--:R-:W-:-:S06]  /*20d60*/  IMAD.WIDE.U32 R10, R7, 0x4, R10 ;  /* 0x00000004070a7825 */ /* 0x008fcc00078e000a */
[----:B------:R-:W-:Y:S05]  /*20d70*/  @P0 BRA `(.L_x_1228) ;  /* 0x0000000000740947 */ /* 0x000fea0003800000 */
[----:B------:R-:W-:Y:S01]  /*20d80*/  ISETP.NE.AND P0, PT, R3, 0x7, PT ;  /* 0x000000070300780c */ /* 0x000fe20003f05270 */
[----:B------:R-:W0:-:S12]  /*20d90*/  LDCU UR4, c[0x0][0x3a0] ;  /* 0x00007400ff0477ac */ /* 0x000e180008000800 */
[----:B------:R-:W3:Y:S01]  /*20da0*/  @!P0 LDG.E.CONSTANT R0, desc[UR6][R4.64] ;  /* 0x0000000604008981 */ /* 0x000ee2000c1e9900 */
[----:B--2---:R-:W-:Y:S01]  /*20db0*/  HFMA2 R6, -RZ, RZ, 0.96630859375, -0.0022525787353515625 ;  /* 0x3bbb989dff067431 */ /* 0x004fe200000001ff */
[----:B------:R-:W-:Y:S01]  /*20dc0*/  MOV R7, 0x437c0000 ;  /* 0x437c000000077802 */ /* 0x000fe20000000f00 */
[----:B------:R-:W-:Y:S01]  /*20dd0*/  BSSY.RECONVERGENT B4, `(.L_x_1229) ;  /* 0x0000016000047945 */ /* 0x000fe20003800200 */
[----:B0-----:R-:W-:-:S04]  /*20de0*/  FMUL R3, R27, UR4 ;  /* 0x000000041b037c20 */ /* 0x001fc80008400000 */
[----:B---3--:R-:W-:-:S04]  /*20df0*/  @!P0 FADD R3, R0, R3 ;  /* 0x0000000300038221 */ /* 0x008fc80000000000 */
        /* <DEDUP_REMOVED lines=19> */
.L_x_1230:
[----:B------:R-:W-:Y:S05]  /*20f30*/  BSYNC.RECONVERGENT B4 ;  /* 0x0000000000047941 */ /* 0x000fea0003800200 */
.L_x_1229:
[----:B------:R0:W-:Y:S02]  /*20f40*/  STG.E desc[UR6][R10.64], R0 ;  /* 0x000000000a007986 */ /* 0x0001e4000c101906 */
.L_x_1228:
[----:B------:R-:W-:Y:S05]  /*20f50*/  BSYNC.RECONVERGENT B3 ;  /* 0x0000000000037941 */ /* 0x000fea0003800200 */
.L_x_1227:
[----:B------:R-:W1:Y:S01]  /*20f60*/  LDCU UR4, c[0x0][0x3ac] ;  /* 0x00007580ff0477ac */ /* 0x000e620008000800 */
[----:B0-----:R-:W-:Y:S01]  /*20f70*/  IADD3 R0, PT, PT, R57, 0x1, RZ ;  /* 0x0000000139007810 */ /* 0x001fe20007ffe0ff */
[----:B------:R-:W-:Y:S03]  /*20f80*/  BSSY.RECONVERGENT B3, `(.L_x_1231) ;  /* 0x0000021000037945 */ /* 0x000fe60003800200 */
[----:B-1----:R-:W-:-:S13]  /*20f90*/  ISETP.GE.U32.AND P0, PT, R0, UR4, PT ;  /* 0x0000000400007c0c */ /* 0x002fda000bf06070 */
[----:B------:R-:W-:Y:S05]  /*20fa0*/  @P0 BRA `(.L_x_1232) ;  /* 0x0000000000780947 */ /* 0x000fea0003800000 */
[----:B------:R-:W0:Y:S01]  /*20fb0*/  LDC R0, c[0x0][0x3b4] ;  /* 0x0000ed00ff007b82 */ /* 0x000e220000000800 */
[----:B------:R-:W1:Y:S01]  /*20fc0*/  LDCU UR4, c[0x0][0x3a0] ;  /* 0x00007400ff0477ac */ /* 0x000e620008000800 */
[----:B0-----:R-:W-:-:S13]  /*20fd0*/  ISETP.NE.AND P0, PT, R0, 0x7, PT ;  /* 0x000000070000780c */ /* 0x001fda0003f05270 */
[----:B------:R-:W3:Y:S01]  /*20fe0*/  @!P0 LDG.E.CONSTANT R0, desc[UR6][R4.64+0x4] ;  /* 0x0000040604008981 */ /* 0x000ee2000c1e9900 */
[----:B--2---:R-:W-:Y:S02]  /*20ff0*/  HFMA2 R6, -RZ, RZ, 0.96630859375, -0.0022525787353515625 ;  /* 0x3bbb989dff067431 */ /* 0x004fe400000001ff */
[----:B-1----:R-:W-:Y:S01]  /*21000*/  FMUL R3, R70, UR4 ;  /* 0x0000000446037c20 */ /* 0x002fe20008400000 */
[----:B------:R-:W-:Y:S01]  /*21010*/  MOV R7, 0x437c0000 ;  /* 0x437c000000077802 */ /* 0x000fe20000000f00 */
[----:B------:R-:W-:Y:S02]  /*21020*/  BSSY.RECONVERGENT B4, `(.L_x_1233) ;  /* 0x0000015000047945 */ /* 0x000fe40003800200 */
        /* <DEDUP_REMOVED lines=20> */
.L_x_1234:
[----:B------:R-:W-:Y:S05]  /*21170*/  BSYNC.RECONVERGENT B4 ;  /* 0x0000000000047941 */ /* 0x000fea0003800200 */
.L_x_1233:
[----:B------:R0:W-:Y:S02]  /*21180*/  STG.E desc[UR6][R10.64+0x4], R0 ;  /* 0x000004000a007986 */ /* 0x0001e4000c101906 */
.L_x_1232:
[----:B------:R-:W-:Y:S05]  /*21190*/  BSYNC.RECONVERGENT B3 ;  /* 0x0000000000037941 */ /* 0x000fea0003800200 */
.L_x_1231:
        /* <DEDUP_REMOVED lines=33> */
.L_x_1238:
[----:B------:R-:W-:Y:S05]  /*213b0*/  BSYNC.RECONVERGENT B4 ;  /* 0x0000000000047941 */ /* 0x000fea0003800200 */
.L_x_1237:
[----:B------:R0:W-:Y:S02]  /*213c0*/  STG.E desc[UR6][R10.64+0x8], R0 ;  /* 0x000008000a007986 */ /* 0x0001e4000c101906 */
.L_x_1236:
[----:B------:R-:W-:Y:S05]  /*213d0*/  BSYNC.RECONVERGENT B3 ;  /* 0x0000000000037941 */ /* 0x000fea0003800200 */
.L_x_1235:
[----:B------:R-:W1:Y:S01]  /*213e0*/  LDCU UR4, c[0x0][0x3ac] ;  /* 0x00007580ff0477ac */ /* 0x000e620008000800 */
[----:B0-----:R-:W-:-:S04]  /*213f0*/  IADD3 R0, PT, PT, R57, 0x3, RZ ;  /* 0x0000000339007810 */ /* 0x001fc80007ffe0ff */
[----:B-1----:R-:W-:-:S13]  /*21400*/  ISETP.GE.U32.AND P0, PT, R0, UR4, PT ;  /* 0x0000000400007c0c */ /* 0x002fda000bf06070 */
[----:B------:R-:W-:Y:S05]  /*21410*/  @P0 BRA `(.L_x_1226) ;  /* 0x0000000000780947 */ /* 0x000fea0003800000 */
[----:B------:R-:W0:Y:S01]  /*21420*/  LDC R0, c[0x0][0x3b4] ;  /* 0x0000ed00ff007b82 */ /* 0x000e220000000800 */
[----:B------:R-:W1:Y:S01]  /*21430*/  LDCU UR4, c[0x0][0x3a0] ;  /* 0x00007400ff0477ac */ /* 0x000e620008000800 */
[----:B0-----:R-:W-:-:S13]  /*21440*/  ISETP.NE.AND P0, PT, R0, 0x7, PT ;  /* 0x000000070000780c */ /* 0x001fda0003f05270 */
[----:B------:R-:W3:Y:S01]  /*21450*/  @!P0 LDG.E.CONSTANT R4, desc[UR6][R4.64+0xc] ;  /* 0x00000c0604048981 */ /* 0x000ee2000c1e9900 */
[----:B------:R-:W-:Y:S02]  /*21460*/  HFMA2 R0, -RZ, RZ, 0.96630859375, -0.0022525787353515625 ;  /* 0x3bbb989dff007431 */ /* 0x000fe400000001ff */
[----:B-1----:R-:W-:Y:S01]  /*21470*/  FMUL R3, R26, UR4 ;  /* 0x000000041a037c20 */ /* 0x002fe20008400000 */
[----:B------:R-:W-:Y:S01]  /*21480*/  MOV R7, 0x437c0000 ;  /* 0x437c000000077802 */ /* 0x000fe20000000f00 */
[----:B------:R-:W-:Y:S02]  /*21490*/  BSSY.RECONVERGENT B3, `(.L_x_1239) ;  /* 0x0000015000037945 */ /* 0x000fe40003800200 */
[----:B---3--:R-:W-:-:S04]  /*214a0*/  @!P0 FADD R3, R4, R3 ;  /* 0x0000000304038221 */ /* 0x008fc80000000000 */
        /* <DEDUP_REMOVED lines=19> */
.L_x_1240:
[----:B------:R-:W-:Y:S05]  /*215e0*/  BSYNC.RECONVERGENT B3 ;  /* 0x0000000000037941 */ /* 0x000fea0003800200 */
.L_x_1239:
[----:B------:R0:W-:Y:S02]  /*215f0*/  STG.E desc[UR6][R10.64+0xc], R0 ;  /* 0x00000c000a007986 */ /* 0x0001e4000c101906 */
.L_x_1226:
[----:B------:R-:W-:Y:S05]  /*21600*/  BSYNC.RECONVERGENT B2 ;  /* 0x0000000000027941 */ /* 0x000fea0003800200 */
.L_x_1225:
[----:B------:R-:W1:Y:S01]  /*21610*/  LDCU UR4, c[0x0][0x3a8] ;  /* 0x00007500ff0477ac */ /* 0x000e620008000800 */
[----:B------:R-:W-:Y:S01]  /*21620*/  IADD3 R4, PT, PT, R2, 0x1, RZ ;  /* 0x0000000102047810 */ /* 0x000fe20007ffe0ff */
[----:B------:R-:W-:Y:S03]  /*21630*/  BSSY.RECONVERGENT B2, `(.L_x_1241) ;  /* 0x00000a9000027945 */ /* 0x000fe60003800200 */
[----:B-1----:R-:W-:-:S13]  /*21640*/  ISETP.GE.U32.AND P0, PT, R4, UR4, PT ;  /* 0x0000000404007c0c */ /* 0x002fda000bf06070 */
[----:B------:R-:W-:Y:S05]  /*21650*/  @P0 BRA `(.L_x_1242) ;  /* 0x0000000800980947 */ /* 0x000fea0003800000 */
[----:B------:R-:W1:Y:S01]  /*21660*/  LDCU UR4, c[0x0][0x3ac] ;  /* 0x00007580ff0477ac */ /* 0x000e620008000800 */
[----:B------:R-:W-:Y:S01]  /*21670*/  BSSY.RECONVERGENT B3, `(.L_x_1243) ;  /* 0x0000029000037945 */ /* 0x000fe20003800200 */
[----:B-1----:R-:W-:-:S04]  /*21680*/  MOV R8, UR4 ;  /* 0x0000000400087c02 */ /* 0x002fc80008000f00 */
[----:B------:R-:W-:-:S13]  /*21690*/  ISETP.GE.U32.AND P0, PT, R57, R8, PT ;  /* 0x000000083900720c */ /* 0x000fda0003f06070 */
[----:B------:R-:W-:Y:S05]  /*216a0*/  @P0 BRA `(.L_x_1244) ;  /* 0x0000000000940947 */ /* 0x000fea0003800000 */
[----:B0-----:R-:W0:Y:S01]  /*216b0*/  LDC R0, c[0x0][0x3b4] ;  /* 0x0000ed00ff007b82 */ /* 0x001e220000000800 */
[----:B------:R-:W1:Y:S01]  /*216c0*/  LDCU UR4, c[0x0][0x3a0] ;  /* 0x00007400ff0477ac */ /* 0x000e620008000800 */
[----:B0-----:R-:W-:-:S13]  /*216d0*/  ISETP.NE.AND P0, PT, R0, 0x7, PT ;  /* 0x000000070000780c */ /* 0x001fda0003f05270 */
[----:B--2---:R-:W0:Y:S02]  /*216e0*/  @!P0 LDC.64 R6, c[0x0][0x398] ;  /* 0x0000e600ff068b82 */ /* 0x004e240000000a00 */
[----:B0-----:R-:W-:-:S06]  /*216f0*/  @!P0 IMAD.WIDE.U32 R6, R57, 0x4, R6 ;  /* 0x0000000439068825 */ /* 0x001fcc00078e0006 */
[----:B------:R-:W2:Y:S01]  /*21700*/  @!P0 LDG.E.CONSTANT R6, desc[UR6][R6.64] ;  /* 0x0000000606068981 */ /* 0x000ea2000c1e9900 */
[----:B------:R-:W-:Y:S02]  /*21710*/  HFMA2 R0, -RZ, RZ, 0.96630859375, -0.0022525787353515625 ;  /* 0x3bbb989dff007431 */ /* 0x000fe400000001ff */
[----:B-1----:R-:W-:Y:S01]  /*21720*/  FMUL R3, R39, UR4 ;  /* 0x0000000427037c20 */ /* 0x002fe20008400000 */
[----:B------:R-:W-:Y:S01]  /*21730*/  MOV R5, 0x437c0000 ;  /* 0x437c000000057802 */ /* 0x000fe20000000f00 */
[----:B------:R-:W-:Y:S02]  /*21740*/  BSSY.RECONVERGENT B4, `(.L_x_1245) ;  /* 0x0000015000047945 */ /* 0x000fe40003800200 */
[----:B--2---:R-:W-:-:S04]  /*21750*/  @!P0 FADD R3, R6, R3 ;  /* 0x0000000306038221 */ /* 0x004fc80000000000 */
        /* <DEDUP_REMOVED lines=19> */
.L_x_1246:
[----:B------:R-:W-:Y:S05]  /*21890*/  BSYNC.RECONVERGENT B4 ;  /* 0x0000000000047941 */ /* 0x000fea0003800200 */
.L_x_1245:
[----:B------:R-:W0:Y:S01]  /*218a0*/  LDCU UR4, c[0x0][0x3ac] ;  /* 0x00007580ff0477ac */ /* 0x000e220008000800 */
[----:B------:R-:W1:Y:S01]  /*218b0*/  LDC.64 R6, c[0x0][0x380] ;  /* 0x0000e000ff067b82 */ /* 0x000e620000000a00 */
[----:B0-----:R-:W-:-:S05]  /*218c0*/  MOV R8, UR4 ;  /* 0x0000000400087c02 */ /* 0x001fca0008000f00 */
[----:B------:R-:W-:-:S04]  /*218d0*/  IMAD R3, R4, R8, R57 ;  /* 0x0000000804037224 */ /* 0x000fc800078e0239 */
[----:B-1----:R-:W-:-:S05]  /*218e0*/  IMAD.WIDE.U32 R6, R3, 0x4, R6 ;  /* 0x0000000403067825 */ /* 0x002fca00078e0006 */
[----:B------:R1:W-:Y:S02]  /*218f0*/  STG.E desc[UR6][R6.64], R0 ;  /* 0x0000000006007986 */ /* 0x0003e4000c101906 */
.L_x_1244:
[----:B------:R-:W-:Y:S05]  /*21900*/  BSYNC.RECONVERGENT B3 ;  /* 0x0000000000037941 */ /* 0x000fea0003800200 */
.L_x_1243:
[----:B------:R-:W-:Y:S01]  /*21910*/  IADD3 R5, PT, PT, R57, 0x1, RZ ;  /* 0x0000000139057810 */ /* 0x000fe20007ffe0ff */
[----:B------:R-:W-:Y:S03]  /*21920*/  BSSY.RECONVERGENT B3, `(.L_x_1247) ;  /* 0x0000028000037945 */ /* 0x000fe60003800200 */
[----:B------:R-:W-:-:S13]  /*21930*/  ISETP.GE.U32.AND P0, PT, R5, R8, PT ;  /* 0x000000080500720c */ /* 0x000fda0003f06070 */
[----:B------:R-:W-:Y:S05]  /*21940*/  @P0 BRA `(.L_x_1248) ;  /* 0x0000000000940947 */ /* 0x000fea0003800000 */
[----:B01----:R-:W0:Y:S01]  /*21950*/  LDC R0, c[0x0][0x3b4] ;  /* 0x0000ed00ff007b82 */ /* 0x003e220000000800 */
        /* <DEDUP_REMOVED lines=29> */
.L_x_1250:
[----:B------:R-:W-:Y:S05]  /*21b30*/  BSYNC.RECONVERGENT B4 ;  /* 0x0000000000047941 */ /* 0x000fea0003800200 */
.L_x_1249:
[----:B------:R-:W0:Y:S01]  /*21b40*/  LDCU UR4, c[0x0][0x3ac] ;  /* 0x00007580ff0477ac */ /* 0x000e220008000800 */
[----:B------:R-:W1:Y:S01]  /*21b50*/  LDC.64 R6, c[0x0][0x380] ;  /* 0x0000e000ff067b82 */ /* 0x000e620000000a00 */
[----:B0-----:R-:W-:-:S05]  /*21b60*/  MOV R8, UR4 ;  /* 0x0000000400087c02 */ /* 0x001fca0008000f00 */
[----:B------:R-:W-:-:S04]  /*21b70*/  IMAD R5, R4, R8, R5 ;  /* 0x0000000804057224 */ /* 0x000fc800078e0205 */
[----:B-1----:R-:W-:-:S05]  /*21b80*/  IMAD.WIDE.U32 R6, R5, 0x4, R6 ;  /* 0x0000000405067825 */ /* 0x002fca00078e0006 */
[----:B------:R3:W-:Y:S02]  /*21b90*/  STG.E desc[UR6][R6.64], R0 ;  /* 0x0000000006007986 */ /* 0x0007e4000c101906 */
.L_x_1248:
[----:B------:R-:W-:Y:S05]  /*21ba0*/  BSYNC.RECONVERGENT B3 ;  /* 0x0000000000037941 */ /* 0x000fea0003800200 */
.L_x_1247:
[----:B------:R-:W-:Y:S01]  /*21bb0*/  IADD3 R5, PT, PT, R57, 0x2, RZ ;  /* 0x0000000239057810 */ /* 0x000fe20007ffe0ff */
[----:B------:R-:W-:Y:S03]  /*21bc0*/  BSSY.RECONVERGENT B3, `(.L_x_1251) ;  /* 0x0000028000037945 */ /* 0x000fe60003800200 */
[----:B------:R-:W-:-:S13]  /*21bd0*/  ISETP.GE.U32.AND P0, PT, R5, R8, PT ;  /* 0x000000080500720c */ /* 0x000fda0003f06070 */
[----:B------:R-:W-:Y:S05]  /*21be0*/  @P0 BRA `(.L_x_1252) ;  /* 0x0000000000940947 */ /* 0x000fea0003800000 */
[----:B01-3--:R-:W0:Y:S01]  /*21bf0*/  LDC R0, c[0x0][0x3b4] ;  /* 0x0000ed00ff007b82 */ /* 0x00be220000000800 */
        /* <DEDUP_REMOVED lines=29> */
.L_x_1254:
[----:B------:R-:W-:Y:S05]  /*21dd0*/  BSYNC.RECONVERGENT B4 ;  /* 0x0000000000047941 */ /* 0x000fea0003800200 */
.L_x_1253:
[----:B------:R-:W0:Y:S01]  /*21de0*/  LDCU UR4, c[0x0][0x3ac] ;  /* 0x00007580ff0477ac */ /* 0x000e220008000800 */
[----:B------:R-:W1:Y:S01]  /*21df0*/  LDC.64 R6, c[0x0][0x380] ;  /* 0x0000e000ff067b82 */ /* 0x000e620000000a00 */
[----:B0-----:R-:W-:-:S05]  /*21e00*/  MOV R8, UR4 ;  /* 0x0000000400087c02 */ /* 0x001fca0008000f00 */
[----:B------:R-:W-:-:S04]  /*21e10*/  IMAD R5, R4, R8, R5 ;  /* 0x0000000804057224 */ /* 0x000fc800078e0205 */
[----:B-1----:R-:W-:-:S05]  /*21e20*/  IMAD.WIDE.U32 R6, R5, 0x4, R6 ;  /* 0x0000000405067825 */ /* 0x002fca00078e0006 */
[----:B------:R4:W-:Y:S02]  /*21e30*/  STG.E desc[UR6][R6.64], R0 ;  /* 0x0000000006007986 */ /* 0x0009e4000c101906 */
.L_x_1252:
[----:B------:R-:W-:Y:S05]  /*21e40*/  BSYNC.RECONVERGENT B3 ;  /* 0x0000000000037941 */ /* 0x000fea0003800200 */
.L_x_1251:
[----:B------:R-:W-:-:S04]  /*21e50*/  IADD3 R5, PT, PT, R57, 0x3, RZ ;  /* 0x0000000339057810 */ /* 0x000fc80007ffe0ff */
[----:B------:R-:W-:-:S13]  /*21e60*/  ISETP.GE.U32.AND P0, PT, R5, R8, PT ;  /* 0x000000080500720c */ /* 0x000fda0003f06070 */
[----:B------:R-:W-:Y:S05]  /*21e70*/  @P0 BRA `(.L_x_1242) ;  /* 0x0000000000900947 */ /* 0x000fea0003800000 */
[----:B01-34-:R-:W0:Y:S01]  /*21e80*/  LDC R0, c[0x0][0x3b4] ;  /* 0x0000ed00ff007b82 */ /* 0x01be220000000800 */
        /* <DEDUP_REMOVED lines=29> */
.L_x_1256:
[----:B------:R-:W-:Y:S05]  /*22060*/  BSYNC.RECONVERGENT B3 ;  /* 0x0000000000037941 */ /* 0x000fea0003800200 */
.L_x_1255:
[----:B------:R-:W0:Y:S01]  /*22070*/  LDC.64 R6, c[0x0][0x380] ;  /* 0x0000e000ff067b82 */ /* 0x000e220000000a00 */
[----:B------:R-:W1:Y:S02]  /*22080*/  LDCU UR4, c[0x0][0x3ac] ;  /* 0x00007580ff0477ac */ /* 0x000e640008000800 */
[----:B-1----:R-:W-:-:S04]  /*22090*/  IMAD R5, R4, UR4, R5 ;  /* 0x0000000404057c24 */ /* 0x002fc8000f8e0205 */
[----:B0-----:R-:W-:-:S05]  /*220a0*/  IMAD.WIDE.U32 R6, R5, 0x4, R6 ;  /* 0x0000000405067825 */ /* 0x001fca00078e0006 */
[----:B------:R0:W-:Y:S02]  /*220b0*/  STG.E desc[UR6][R6.64], R0 ;  /* 0x0000000006007986 */ /* 0x0001e4000c101906 */
.L_x_1242:
[----:B------:R-:W-:Y:S05]  /*220c0*/  BSYNC.RECONVERGENT B2 ;  /* 0x0000000000027941 */ /* 0x000fea0003800200 */
.L_x_1241:
[----:B------:R-:W5:Y:S01]  /*220d0*/  LDCU UR4, c[0x0][0x3a8] ;  /* 0x00007500ff0477ac */ /* 0x000f620008000800 */
[----:B0-----:R-:W-:Y:S01]  /*220e0*/  IADD3 R10, PT, PT, R2, 0x2, RZ ;  /* 0x00000002020a7810 */ /* 0x001fe20007ffe0ff */
[----:B------:R-:W-:Y:S03]  /*220f0*/  BSSY.RECONVERGENT B2, `(.L_x_1257) ;  /* 0x000009e000027945 */ /* 0x000fe60003800200 */
[----:B-----5:R-:W-:-:S13]  /*22100*/  ISETP.GE.U32.AND P0, PT, R10, UR4, PT ;  /* 0x000000040a007c0c */ /* 0x020fda000bf06070 */
[----:B------:R-:W-:Y:S05]  /*22110*/  @P0 BRA `(.L_x_1258) ;  /* 0x00000008006c0947 */ /* 0x000fea0003800000 */
[----:B------:R-:W0:Y:S01]  /*22120*/  LDCU UR4, c[0x0][0x3ac] ;  /* 0x00007580ff0477ac */ /* 0x000e220008000800 */
[----:B------:R-:W5:Y:S01]  /*22130*/  LDC.64 R4, c[0x0][0x380] ;  /* 0x0000e000ff047b82 */ /* 0x000f620000000a00 */
[----:B------:R-:W-:Y:S01]  /*22140*/  BSSY.RECONVERGENT B3, `(.L_x_1259) ;  /* 0x0000025000037945 */ /* 0x000fe20003800200 */
[----:B0-----:R-:W-:Y:S01]  /*22150*/  ISETP.GE.U32.AND P0, PT, R57, UR4, PT ;  /* 0x0000000439007c0c */ /* 0x001fe2000bf06070 */
[----:B------:R-:W-:-:S04]  /*22160*/  IMAD R3, R10, UR4, R57 ;  /* 0x000000040a037c24 */ /* 0x000fc8000f8e0239 */
[----:B-----5:R-:W-:-:S08]  /*22170*/  IMAD.WIDE.U32 R4, R3, 0x4, R4 ;  /* 0x0000000403047825 */ /* 0x020fd000078e0004 */
[----:B------:R-:W-:Y:S05]  /*22180*/  @P0 BRA `(.L_x_1260) ;  /* 0x0000000000800947 */ /* 0x000fea0003800000 */
[----:B-1-34-:R-:W0:Y:S01]  /*22190*/  LDC R0, c[0x0][0x3b4] ;  /* 0x0000ed00ff007b82 */ /* 0x01ae220000000800 */
        /* <DEDUP_REMOVED lines=29> */
.L_x_1262:
[----:B------:R-:W-:Y:S05]  /*22370*/  BSYNC.RECONVERGENT B4 ;  /* 0x0000000000047941 */ /* 0x000fea0003800200 */
.L_x_1261:
[----:B------:R0:W-:Y:S02]  /*22380*/  STG.E desc[UR6][R4.64], R0 ;  /* 0x0000000004007986 */ /* 0x0001e4000c101906 */
.L_x_1260:
[----:B------:R-:W-:Y:S05]  /*22390*/  BSYNC.RECONVERGENT B3 ;  /* 0x0000000000037941 */ /* 0x000fea0003800200 */
.L_x_1259:
[----:B------:R-:W5:Y:S01]  /*223a0*/  LDCU UR4, c[0x0][0x3ac] ;  /* 0x00007580ff0477ac */ /* 0x000f620008000800 */
[----:B01-34-:R-:W-:Y:S01]  /*223b0*/  IADD3 R0, PT, PT, R57, 0x1, RZ ;  /* 0x0000000139007810 */ /* 0x01bfe20007ffe0ff */
[----:B------:R-:W-:Y:S03]  /*223c0*/  BSSY.RECONVERGENT B3, `(.L_x_1263) ;  /* 0x0000023000037945 */ /* 0x000fe60003800200 */
[----:B-----5:R-:W-:-:S13]  /*223d0*/  ISETP.GE.U32.AND P0, PT, R0, UR4, PT ;  /* 0x0000000400007c0c */ /* 0x020fda000bf06070 */
[----:B------:R-:W-:Y:S05]  /*223e0*/  @P0 BRA `(.L_x_1264) ;  /* 0x0000000000800947 */ /* 0x000fea0003800000 */
[----:B------:R-:W0:Y:S01]  /*223f0*/  LDC R0, c[0x0][0x3b4] ;  /* 0x0000ed00ff007b82 */ /* 0x000e220000000800 */
        /* <DEDUP_REMOVED lines=29> */
.L_x_1266:
[----:B------:R-:W-:Y:S05]  /*225d0*/  BSYNC.RECONVERGENT B4 ;  /* 0x0000000000047941 */ /* 0x000fea0003800200 */
.L_x_1265:
[----:B------:R0:W-:Y:S02]  /*225e0*/  STG.E desc[UR6][R4.64+0x4], R0 ;  /* 0x0000040004007986 */ /* 0x0001e4000c101906 */
.L_x_1264:
[----:B------:R-:W-:Y:S05]  /*225f0*/  BSYNC.RECONVERGENT B3 ;  /* 0x0000000000037941 */ /* 0x000fea0003800200 */
.L_x_1263:
        /* <DEDUP_REMOVED lines=38> */
.L_x_1270:
[----:B------:R-:W-:Y:S05]  /*22860*/  BSYNC.RECONVERGENT B4 ;  /* 0x0000000000047941 */ /* 0x000fea0003800200 */
.L_x_1269:
[----:B------:R0:W-:Y:S02]  /*22870*/  STG.E desc[UR6][R4.64], R0 ;  /* 0x0000000004007986 */ /* 0x0001e4000c101906 */
.L_x_1268:
[----:B------:R-:W-:Y:S05]  /*22880*/  BSYNC.RECONVERGENT B3 ;  /* 0x0000000000037941 */ /* 0x000fea0003800200 */
.L_x_1267:
[----:B------:R-:W1:Y:S01]  /*22890*/  LDCU UR4, c[0x0][0x3ac] ;  /* 0x00007580ff0477ac */ /* 0x000e620008000800 */
[----:B0-----:R-:W-:-:S04]  /*228a0*/  IADD3 R0, PT, PT, R57, 0x3, RZ ;  /* 0x0000000339007810 */ /* 0x001fc80007ffe0ff */
[----:B-1----:R-:W-:-:S13]  /*228b0*/  ISETP.GE.U32.AND P0, PT, R0, UR4, PT ;  /* 0x0000000400007c0c */ /* 0x002fda000bf06070 */
        /* <DEDUP_REMOVED lines=31> */
.L_x_1272:
[----:B------:R-:W-:Y:S05]  /*22ab0*/  BSYNC.RECONVERGENT B3 ;  /* 0x0000000000037941 */ /* 0x000fea0003800200 */
.L_x_1271:
[----:B------:R0:W-:Y:S02]  /*22ac0*/  STG.E desc[UR6][R4.64+0x4], R0 ;  /* 0x0000040004007986 */ /* 0x0001e4000c101906 */
.L_x_1258:
[----:B------:R-:W-:Y:S05]  /*22ad0*/  BSYNC.RECONVERGENT B2 ;  /* 0x0000000000027941 */ /* 0x000fea0003800200 */
.L_x_1257:
[----:B------:R-:W5:Y:S01]  /*22ae0*/  LDCU UR4, c[0x0][0x3a8] ;  /* 0x00007500ff0477ac */ /* 0x000f620008000800 */
[----:B------:R-:W-:-:S04]  /*22af0*/  IADD3 R2, PT, PT, R2, 0x3, RZ ;  /* 0x0000000302027810 */ /* 0x000fc80007ffe0ff */
[----:B-----5:R-:W-:-:S13]  /*22b00*/  ISETP.GE.U32.AND P0, PT, R2, UR4, PT ;  /* 0x0000000402007c0c */ /* 0x020fda000bf06070 */
[----:B------:R-:W-:Y:S05]  /*22b10*/  @P0 EXIT ;  /* 0x000000000000094d */ /* 0x000fea0003800000 */
[----:B------:R-:W5:Y:S01]  /*22b20*/  LDCU UR4, c[0x0][0x3ac] ;  /* 0x00007580ff0477ac */ /* 0x000f620008000800 */
[----:B------:R-:W-:Y:S01]  /*22b30*/  BSSY.RECONVERGENT B2, `(.L_x_1273) ;  /* 0x0000029000027945 */ /* 0x000fe20003800200 */
[----:B-----5:R-:W-:-:S04]  /*22b40*/  MOV R8, UR4 ;  /* 0x0000000400087c02 */ /* 0x020fc80008000f00 */
[----:B------:R-:W-:-:S13]  /*22b50*/  ISETP.GE.U32.AND P0, PT, R57, R8, PT ;  /* 0x000000083900720c */ /* 0x000fda0003f06070 */
[----:B------:R-:W-:Y:S05]  /*22b60*/  @P0 BRA `(.L_x_1274) ;  /* 0x0000000000940947 */ /* 0x000fea0003800000 */
[----:B01-34-:R-:W0:Y:S01]  /*22b70*/  LDC R0, c[0x0][0x3b4] ;  /* 0x0000ed00ff007b82 */ /* 0x01be220000000800 */
[----:B------:R-:W1:Y:S01]  /*22b80*/  LDCU UR4, c[0x0][0x3a0] ;  /* 0x00007400ff0477ac */ /* 0x000e620008000800 */
[----:B0-----:R-:W-:-:S13]  /*22b90*/  ISETP.NE.AND P0, PT, R0, 0x7, PT ;  /* 0x000000070000780c */ /* 0x001fda0003f05270 */
[----:B------:R-:W0:Y:S02]  /*22ba0*/  @!P0 LDC.64 R4, c[0x0][0x398] ;  /* 0x0000e600ff048b82 */ /* 0x000e240000000a00 */
[----:B0-----:R-:W-:-:S06]  /*22bb0*/  @!P0 IMAD.WIDE.U32 R4, R57, 0x4, R4 ;  /* 0x0000000439048825 */ /* 0x001fcc00078e0004 */
        /* <DEDUP_REMOVED lines=25> */
.L_x_1276:
[----:B------:R-:W-:Y:S05]  /*22d50*/  BSYNC.RECONVERGENT B3 ;  /* 0x0000000000037941 */ /* 0x000fea0003800200 */
.L_x_1275:
[----:B------:R-:W0:Y:S01]  /*22d60*/  LDCU UR4, c[0x0][0x3ac] ;  /* 0x00007580ff0477ac */ /* 0x000e220008000800 */
[----:B------:R-:W1:Y:S01]  /*22d70*/  LDC.64 R4, c[0x0][0x380] ;  /* 0x0000e000ff047b82 */ /* 0x000e620000000a00 */
[----:B0-----:R-:W-:-:S05]  /*22d80*/  MOV R8, UR4 ;  /* 0x0000000400087c02 */ /* 0x001fca0008000f00 */
[----:B------:R-:W-:-:S04]  /*22d90*/  IMAD R3, R2, R8, R57 ;  /* 0x0000000802037224 */ /* 0x000fc800078e0239 */
[----:B-1----:R-:W-:-:S05]  /*22da0*/  IMAD.WIDE.U32 R4, R3, 0x4, R4 ;  /* 0x0000000403047825 */ /* 0x002fca00078e0004 */
[----:B------:R0:W-:Y:S02]  /*22db0*/  STG.E desc[UR6][R4.64], R0 ;  /* 0x0000000004007986 */ /* 0x0001e4000c101906 */
.L_x_1274:
[----:B------:R-:W-:Y:S05]  /*22dc0*/  BSYNC.RECONVERGENT B2 ;  /* 0x0000000000027941 */ /* 0x000fea0003800200 */
.L_x_1273:
[----:B0-----:R-:W-:Y:S01]  /*22dd0*/  IADD3 R5, PT, PT, R57, 0x1, RZ ;  /* 0x0000000139057810 */ /* 0x001fe20007ffe0ff */
[----:B------:R-:W-:Y:S03]  /*22de0*/  BSSY.RECONVERGENT B2, `(.L_x_1277) ;  /* 0x0000028000027945 */ /* 0x000fe60003800200 */
[----:B------:R-:W-:-:S13]  /*22df0*/  ISETP.GE.U32.AND P0, PT, R5, R8, PT ;  /* 0x000000080500720c */ /* 0x000fda0003f06070 */
        /* <DEDUP_REMOVED lines=31> */
.L_x_1280:
[----:B------:R-:W-:Y:S05]  /*22ff0*/  BSYNC.RECONVERGENT B3 ;  /* 0x0000000000037941 */ /* 0x000fea0003800200 */
.L_x_1279:
[----:B------:R-:W0:Y:S01]  /*23000*/  LDCU UR4, c[0x0][0x3ac] ;  /* 0x00007580ff0477ac */ /* 0x000e220008000800 */
[----:B------:R-:W1:Y:S01]  /*23010*/  LDC.64 R6, c[0x0][0x380] ;  /* 0x0000e000ff067b82 */ /* 0x000e620000000a00 */
[----:B0-----:R-:W-:-:S05]  /*23020*/  MOV R8, UR4 ;  /* 0x0000000400087c02 */ /* 0x001fca0008000f00 */
[----:B------:R-:W-:-:S04]  /*23030*/  IMAD R5, R2, R8, R5 ;  /* 0x0000000802057224 */ /* 0x000fc800078e0205 */
[----:B-1----:R-:W-:-:S05]  /*23040*/  IMAD.WIDE.U32 R6, R5, 0x4, R6 ;  /* 0x0000000405067825 */ /* 0x002fca00078e0006 */
[----:B------:R0:W-:Y:S02]  /*23050*/  STG.E desc[UR6][R6.64], R0 ;  /* 0x0000000006007986 */ /* 0x0001e4000c101906 */
.L_x_1278:
[----:B------:R-:W-:Y:S05]  /*23060*/  BSYNC.RECONVERGENT B2 ;  /* 0x0000000000027941 */ /* 0x000fea0003800200 */
.L_x_1277:
[----:B------:R-:W-:Y:S01]  /*23070*/  IADD3 R5, PT, PT, R57, 0x2, RZ ;  /* 0x0000000239057810 */ /* 0x000fe20007ffe0ff */
[----:B------:R-:W-:Y:S03]  /*23080*/  BSSY.RECONVERGENT B2, `(.L_x_1281) ;  /* 0x0000028000027945 */ /* 0x000fe60003800200 */
        /* <DEDUP_REMOVED lines=32> */
.L_x_1284:
[----:B------:R-:W-:Y:S05]  /*23290*/  BSYNC.RECONVERGENT B3 ;  /* 0x0000000000037941 */ /* 0x000fea0003800200 */
.L_x_1283:
[----:B------:R-:W0:Y:S01]  /*232a0*/  LDCU UR4, c[0x0][0x3ac] ;  /* 0x00007580ff0477ac */ /* 0x000e220008000800 */
[----:B------:R-:W1:Y:S01]  /*232b0*/  LDC.64 R6, c[0x0][0x380] ;  /* 0x0000e000ff067b82 */ /* 0x000e620000000a00 */
[----:B0-----:R-:W-:-:S05]  /*232c0*/  MOV R8, UR4 ;  /* 0x0000000400087c02 */ /* 0x001fca0008000f00 */
[----:B------:R-:W-:-:S04]  /*232d0*/  IMAD R5, R2, R8, R5 ;  /* 0x0000000802057224 */ /* 0x000fc800078e0205 */
[----:B-1----:R-:W-:-:S05]  /*232e0*/  IMAD.WIDE.U32 R6, R5, 0x4, R6 ;  /* 0x0000000405067825 */ /* 0x002fca00078e0006 */
[----:B------:R0:W-:Y:S02]  /*232f0*/  STG.E desc[UR6][R6.64], R0 ;  /* 0x0000000006007986 */ /* 0x0001e4000c101906 */
.L_x_1282:
[----:B------:R-:W-:Y:S05]  /*23300*/  BSYNC.RECONVERGENT B2 ;  /* 0x0000000000027941 */ /* 0x000fea0003800200 */
.L_x_1281:
[----:B------:R-:W-:-:S04]  /*23310*/  IADD3 R5, PT, PT, R57, 0x3, RZ ;  /* 0x0000000339057810 */ /* 0x000fc80007ffe0ff */
[----:B------:R-:W-:-:S13]  /*23320*/  ISETP.GE.U32.AND P0, PT, R5, R8, PT ;  /* 0x000000080500720c */ /* 0x000fda0003f06070 */
[----:B------:R-:W-:Y:S05]  /*23330*/  @P0 EXIT ;  /* 0x000000000000094d */ /* 0x000fea0003800000 */
        /* <DEDUP_REMOVED lines=30> */
.L_x_1286:
[----:B------:R-:W-:Y:S05]  /*23520*/  BSYNC.RECONVERGENT B2 ;  /* 0x0000000000027941 */ /* 0x000fea0003800200 */
.L_x_1285:
[----:B------:R-:W0:Y:S01]  /*23530*/  LDC.64 R6, c[0x0][0x380] ;  /* 0x0000e000ff067b82 */ /* 0x000e220000000a00 */
[----:B------:R-:W1:Y:S02]  /*23540*/  LDCU UR4, c[0x0][0x3ac] ;  /* 0x00007580ff0477ac */ /* 0x000e640008000800 */
[----:B-1----:R-:W-:-:S04]  /*23550*/  IMAD R5, R2, UR4, R5 ;  /* 0x0000000402057c24 */ /* 0x002fc8000f8e0205 */
[----:B0-----:R-:W-:-:S05]  /*23560*/  IMAD.WIDE.U32 R6, R5, 0x4, R6 ;  /* 0x0000000405067825 */ /* 0x001fca00078e0006 */
[----:B------:R-:W-:Y:S01]  /*23570*/  STG.E desc[UR6][R6.64], R0 ;  /* 0x0000000006007986 */ /* 0x000fe2000c101906 */
[----:B------:R-:W-:Y:S05]  /*23580*/  EXIT ;  /* 0x000000000000794d */ /* 0x000fea0003800000 */
.L_x_1186:
[----:B------:R-:W0:Y:S01]  /*23590*/  LDCU UR4, c[0x0][0x3a8] ;  /* 0x00007500ff0477ac */ /* 0x000e220008000800 */
[----:B------:R-:W-:Y:S01]  /*235a0*/  BSSY.RECONVERGENT B2, `(.L_x_1287) ;  /* 0x0000162000027945 */ /* 0x000fe20003800200 */
[----:B0-----:R-:W-:-:S13]  /*235b0*/  ISETP.GE.U32.AND P0, PT, R2, UR4, PT ;  /* 0x0000000402007c0c */ /* 0x001fda000bf06070 */
[----:B------:R-:W-:Y:S05]  /*235c0*/  @P0 BRA `(.L_x_1288) ;  /* 0x00000014007c0947 */ /* 0x000fea0003800000 */
[----:B------:R-:W-:Y:S05]  /*235d0*/  @P1 BRA `(.L_x_1289) ;  /* 0x0000000000181947 */ /* 0x000fea0003800000 */
[----:B------:R-:W-:-:S04]  /*235e0*/  MOV R0, 0xfffffffe ;  /* 0xfffffffe00007802 */ /* 0x000fc80000000f00 */
[----:B------:R-:W-:-:S04]  /*235f0*/  VIADDMNMX.U32 R3, R3, R0, 0x2, PT ;  /* 0x0000000203037446 */ /* 0x000fc80003800000 */
[----:B------:R-:W-:-:S04]  /*23600*/  SHF.L.U32 R3, R3, 0x2, RZ ;  /* 0x0000000203037819 */ /* 0x000fc800000006ff */
[----:B------:R-:W0:Y:S02]  /*23610*/  LDC R4, c[0x2][R3+0x16c] ;  /* 0x00805b0003047b82 */ /* 0x000e240000000800 */
[----:B0-----:R-:W-:-:S04]  /*23620*/  SHF.R.S32.HI R5, RZ, 0x1f, R4 ;  /* 0x0000001fff057819 */ /* 0x001fc80000011404 */
.L_x_1598:
[----:B------:R-:W-:Y:S05]  /*23630*/  BRX R4 -0x23640                                                         (*"BRANCH_TARGETS .L_x_1599,.L_x_1600,.L_x_1290"*) ;  /* 0xfffffdc804707949 */ /* 0x000fea000383ffff */
.L_x_1289:
[----:B------:R-:W-:-:S04]  /*23640*/  MOV R0, 0xfffffffc ;  /* 0xfffffffc00007802 */ /* 0x000fc80000000f00 */
[----:B------:R-:W-:-:S04]  /*23650*/  VIADDMNMX.U32 R0, R3, R0, 0x3, PT ;  /* 0x0000000303007446 */ /* 0x000fc80003800000 */
[----:B------:R-:W-:-:S04]  /*23660*/  SHF.L.U32 R0, R0, 0x2, RZ ;  /* 0x0000000200007819 */ /* 0x000fc800000006ff */
[----:B------:R-:W0:Y:S02]  /*23670*/  LDC R4, c[0x2][R0+0x178] ;  /* 0x00805e0000047b82 */ /* 0x000e240000000800 */
[----:B0-----:R-:W-:-:S04]  /*23680*/  SHF.R.S32.HI R5, RZ, 0x1f, R4 ;  /* 0x0000001fff057819 */ /* 0x001fc80000011404 */
.L_x_1602:
[----:B------:R-:W-:Y:S05]  /*23690*/  BRX R4 -0x236a0                                                         (*"BRANCH_TARGETS .L_x_1603,.L_x_1604,.L_x_1600"*) ;  /* 0xfffffdc804587949 */ /* 0x000fea000383ffff */
.L_x_1604:
[----:B------:R-:W-:-:S13]  /*236a0*/  ISETP.NE.AND P0, PT, R3, 0x5, PT ;  /* 0x000000050300780c */ /* 0x000fda0003f05270 */
[----:B------:R-:W-:Y:S05]  /*236b0*/  @P0 BRA `(.L_x_1290) ;  /* 0x00000000008c0947 */ /* 0x000fea0003800000 */
.L_x_1599:
[----:B------:R-:W0:Y:S01]  /*236c0*/  LDCU UR4, c[0x0][0x3ac] ;  /* 0x00007580ff0477ac */ /* 0x000e220008000800 */
[----:B------:R-:W1:Y:S01]  /*236d0*/  LDC.64 R4, c[0x0][0x398] ;  /* 0x0000e600ff047b82 */ /* 0x000e620000000a00 */
[C---:B------:R-:W-:Y:S02]  /*236e0*/  IADD3 R0, PT, PT, R57.reuse, 0x1, RZ ;  /* 0x0000000139007810 */ /* 0x040fe40007ffe0ff */
[----:B------:R-:W-:-:S05]  /*236f0*/  IADD3 R3, PT, PT, R57, 0x2, RZ ;  /* 0x0000000239037810 */ /* 0x000fca0007ffe0ff */
[----:B--2---:R-:W2:Y:S01]  /*23700*/  LDC.64 R6, c[0x0][0x380] ;  /* 0x0000e000ff067b82 */ /* 0x004ea20000000a00 */
[----:B0-----:R-:W-:Y:S02]  /*23710*/  ISETP.GE.U32.AND P0, PT, R57, UR4, PT ;  /* 0x0000000439007c0c */ /* 0x001fe4000bf06070 */
[----:B------:R-:W-:Y:S02]  /*23720*/  ISETP.GE.U32.AND P1, PT, R0, UR4, PT ;  /* 0x0000000400007c0c */ /* 0x000fe4000bf26070 */
[----:B------:R-:W-:Y:S01]  /*23730*/  ISETP.GE.U32.AND P2, PT, R3, UR4, PT ;  /* 0x0000000403007c0c */ /* 0x000fe2000bf46070 */
[----:B-1----:R-:W-:-:S08]  /*23740*/  IMAD.WIDE.U32 R4, R57, 0x4, R4 ;  /* 0x0000000439047825 */ /* 0x002fd000078e0004 */
[----:B------:R-:W3:Y:S01]  /*23750*/  @!P0 LDG.E.CONSTANT R0, desc[UR6][R4.64] ;  /* 0x0000000604008981 */ /* 0x000ee2000c1e9900 */
[----:B------:R-:W3:Y:S03]  /*23760*/  @!P0 LDC R3, c[0x0][0x3a0] ;  /* 0x0000e800ff038b82 */ /* 0x000ee60000000800 */
[----:B------:R-:W4:Y:S04]  /*23770*/  @!P1 LDG.E.CONSTANT R9, desc[UR6][R4.64+0x4] ;  /* 0x0000040604099981 */ /* 0x000f28000c1e9900 */
[----:B------:R-:W5:Y:S01]  /*23780*/  @!P2 LDG.E.CONSTANT R10, desc[UR6][R4.64+0x8] ;  /* 0x00000806040aa981 */ /* 0x000f62000c1e9900 */
[----:B------:R-:W4:Y:S08]  /*23790*/  @!P1 LDC R8, c[0x0][0x3a0] ;  /* 0x0000e800ff089b82 */ /* 0x000f300000000800 */
[----:B------:R-:W5:Y:S01]  /*237a0*/  @!P2 LDC R11, c[0x0][0x3a0] ;  /* 0x0000e800ff0bab82 */ /* 0x000f620000000800 */
[----:B---3--:R-:W-:Y:S01]  /*237b0*/  @!P0 FFMA R27, R27, R3, R0 ;  /* 0x000000031b1b8223 */ /* 0x008fe20000000000 */
[----:B------:R-:W-:Y:S01]  /*237c0*/  IMAD R3, R2, UR4, R57 ;  /* 0x0000000402037c24 */ /* 0x000fe2000f8e0239 */
[----:B------:R-:W-:Y:S01]  /*237d0*/  IADD3 R0, PT, PT, R57, 0x3, RZ ;  /* 0x0000000339007810 */ /* 0x000fe20007ffe0ff */
[----:B----4-:R-:W-:-:S02]  /*237e0*/  @!P1 FFMA R70, R70, R8, R9 ;  /* 0x0000000846469223 */ /* 0x010fc40000000009 */
[----:B--2---:R-:W-:Y:S01]  /*237f0*/  IMAD.WIDE.U32 R6, R3, 0x4, R6 ;  /* 0x0000000403067825 */ /* 0x004fe200078e0006 */
[----:B------:R-:W-:-:S03]  /*23800*/  @!P0 FMNMX R27, RZ, R27, !PT ;  /* 0x0000001bff1b8209 */ /* 0x000fc60007800000 */
[----:B-----5:R-:W-:Y:S01]  /*23810*/  @!P2 FFMA R25, R25, R11, R10 ;  /* 0x0000000b1919a223 */ /* 0x020fe2000000000a */
[----:B------:R-:W-:Y:S01]  /*23820*/  @!P1 FMNMX R3, RZ, R70, !PT ;  /* 0x00000046ff039209 */ /* 0x000fe20007800000 */
[----:B------:R0:W-:Y:S01]  /*23830*/  @!P0 STG.E desc[UR6][R6.64], R27 ;  /* 0x0000001b06008986 */ /* 0x0001e2000c101906 */
[----:B------:R-:W-:Y:S02]  /*23840*/  ISETP.GE.U32.AND P0, PT, R0, UR4, PT ;  /* 0x0000000400007c0c */ /* 0x000fe4000bf06070 */
[----:B------:R-:W-:Y:S01]  /*23850*/  @!P2 FMNMX R25, RZ, R25, !PT ;  /* 0x00000019ff19a209 */ /* 0x000fe20007800000 */
[----:B------:R0:W-:Y:S04]  /*23860*/  @!P1 STG.E desc[UR6][R6.64+0x4], R3 ;  /* 0x0000040306009986 */ /* 0x0001e8000c101906 */
[----:B------:R0:W-:Y:S06]  /*23870*/  @!P2 STG.E desc[UR6][R6.64+0x8], R25 ;  /* 0x000008190600a986 */ /* 0x0001ec000c101906 */
[----:B------:R-:W-:Y:S05]  /*23880*/  @P0 BRA `(.L_x_1288) ;  /* 0x0000001000cc0947 */ /* 0x000fea0003800000 */
[----:B------:R-:W2:Y:S01]  /*23890*/  LDG.E.CONSTANT R5, desc[UR6][R4.64+0xc] ;  /* 0x00000c0604057981 */ /* 0x000ea2000c1e9900 */
[----:B------:R-:W2:Y:S02]  /*238a0*/  LDCU UR4, c[0x0][0x3a0] ;  /* 0x00007400ff0477ac */ /* 0x000ea40008000800 */
[----:B--2---:R-:W-:-:S05]  /*238b0*/  FFMA R26, R26, UR4, R5 ;  /* 0x000000041a1a7c23 */ /* 0x004fca0008000005 */
[----:B0-----:R-:W-:-:S05]  /*238c0*/  FMNMX R3, RZ, R26, !PT ;  /* 0x0000001aff037209 */ /* 0x001fca0007800000 */
[----:B------:R0:W-:Y:S01]  /*238d0*/  STG.E desc[UR6][R6.64+0xc], R3 ;  /* 0x00000c0306007986 */ /* 0x0001e2000c101906 */
[----:B------:R-:W-:Y:S05]  /*238e0*/  BRA `(.L_x_1288) ;  /* 0x0000001000b47947 */ /* 0x000fea0003800000 */
.L_x_1290:
[----:B------:R-:W0:Y:S01]  /*238f0*/  LDCU UR4, c[0x0][0x3ac] ;  /* 0x00007580ff0477ac */ /* 0x000e220008000800 */
[----:B------:R-:W1:Y:S01]  /*23900*/  LDC.64 R4, c[0x0][0x398] ;  /* 0x0000e600ff047b82 */ /* 0x000e620000000a00 */
[C---:B------:R-:W-:Y:S02]  /*23910*/  IADD3 R0, PT, PT, R57.reuse, 0x1, RZ ;  /* 0x0000000139007810 */ /* 0x040fe40007ffe0ff */
[----:B------:R-:W-:-:S05]  /*23920*/  IADD3 R3, PT, PT, R57, 0x2, RZ ;  /* 0x0000000239037810 */ /* 0x000fca0007ffe0ff */
[----:B--2---:R-:W2:Y:S01]  /*23930*/  LDC.64 R6, c[0x0][0x380] ;  /* 0x0000e000ff067b82 */ /* 0x004ea20000000a00 */
[----:B0-----:R-:W-:Y:S02]  /*23940*/  ISETP.GE.U32.AND P1, PT, R0, UR4, PT ;  /* 0x0000000400007c0c */ /* 0x001fe4000bf26070 */
[----:B------:R-:W-:Y:S02]  /*23950*/  ISETP.GE.U32.AND P2, PT, R3, UR4, PT ;  /* 0x0000000403007c0c */ /* 0x000fe4000bf46070 */
[C---:B------:R-:W-:Y:S01]  /*23960*/  ISETP.GE.U32.AND P0, PT, R57.reuse, UR4, PT ;  /* 0x0000000439007c0c */ /* 0x040fe2000bf06070 */
[----:B-1----:R-:W-:-:S08]  /*23970*/  IMAD.WIDE.U32 R4, R57, 0x4, R4 ;  /* 0x0000000439047825 */ /* 0x002fd000078e0004 */
[----:B------:R-:W3:Y:S01]  /*23980*/  @!P1 LDG.E.CONSTANT R9, desc[UR6][R4.64+0x4] ;  /* 0x0000040604099981 */ /* 0x000ee2000c1e9900 */
[----:B------:R-:W3:Y:S03]  /*23990*/  @!P1 LDC R10, c[0x0][0x3a0] ;  /* 0x0000e800ff0a9b82 */ /* 0x000ee60000000800 */
[----:B------:R-:W4:Y:S04]  /*239a0*/  @!P2 LDG.E.CONSTANT R14, desc[UR6][R4.64+0x8] ;  /* 0x00000806040ea981 */ /* 0x000f28000c1e9900 */
[----:B------:R-:W5:Y:S01]  /*239b0*/  @!P0 LDG.E.CONSTANT R0, desc[UR6][R4.64] ;  /* 0x0000000604008981 */ /* 0x000f62000c1e9900 */
[----:B------:R-:W4:Y:S08]  /*239c0*/  @!P2 LDC R11, c[0x0][0x3a0] ;  /* 0x0000e800ff0bab82 */ /* 0x000f300000000800 */
[----:B------:R-:W5:Y:S01]  /*239d0*/  @!P0 LDC R8, c[0x0][0x3a0] ;  /* 0x0000e800ff088b82 */ /* 0x000f620000000800 */
[----:B------:R-:W-:-:S04]  /*239e0*/  IMAD R3, R2, UR4, R57 ;  /* 0x0000000402037c24 */ /* 0x000fc8000f8e0239 */
[----:B--2---:R-:W-:-:S04]  /*239f0*/  IMAD.WIDE.U32 R6, R3, 0x4, R6 ;  /* 0x0000000403067825 */ /* 0x004fc800078e0006 */
[----:B---3--:R-:W-:Y:S01]  /*23a00*/  @!P1 FFMA R9, R70, R10, R9 ;  /* 0x0000000a46099223 */ /* 0x008fe20000000009 */
[----:B----4-:R-:W-:-:S04]  /*23a10*/  @!P2 FFMA R11, R25, R11, R14 ;  /* 0x0000000b190ba223 */ /* 0x010fc8000000000e */
[----:B------:R4:W-:Y:S01]  /*23a20*/  @!P1 STG.E desc[UR6][R6.64+0x4], R9 ;  /* 0x0000040906009986 */ /* 0x0009e2000c101906 */
[----:B-----5:R-:W-:-:S03]  /*23a30*/  @!P0 FFMA R27, R27, R8, R0 ;  /* 0x000000081b1b8223 */ /* 0x020fc60000000000 */
[----:B------:R4:W-:Y:S01]  /*23a40*/  @!P2 STG.E desc[UR6][R6.64+0x8], R11 ;  /* 0x0000080b0600a986 */ /* 0x0009e2000c101906 */
[----:B------:R-:W-:-:S03]  /*23a50*/  IADD3 R0, PT, PT, R57, 0x3, RZ ;  /* 0x0000000339007810 */ /* 0x000fc60007ffe0ff */
[----:B------:R4:W-:Y:S01]  /*23a60*/  @!P0 STG.E desc[UR6][R6.64], R27 ;  /* 0x0000001b06008986 */ /* 0x0009e2000c101906 */
[----:B------:R-:W-:-:S13]  /*23a70*/  ISETP.GE.U32.AND P0, PT, R0, UR4, PT ;  /* 0x0000000400007c0c */ /* 0x000fda000bf06070 */
[----:B----4-:R-:W-:Y:S05]  /*23a80*/  @P0 BRA `(.L_x_1288) ;  /* 0x00000010004c0947 */ /* 0x010fea0003800000 */
[----:B------:R-:W2:Y:S01]  /*23a90*/  LDG.E.CONSTANT R5, desc[UR6][R4.64+0xc] ;  /* 0x00000c0604057981 */ /* 0x000ea2000c1e9900 */
[----:B------:R-:W2:Y:S02]  /*23aa0*/  LDCU UR4, c[0x0][0x3a0] ;  /* 0x00007400ff0477ac */ /* 0x000ea40008000800 */
[----:B--2---:R-:W-:-:S05]  /*23ab0*/  FFMA R3, R26, UR4, R5 ;  /* 0x000000041a037c23 */ /* 0x004fca0008000005 */
[----:B------:R4:W-:Y:S01]  /*23ac0*/  STG.E desc[UR6][R6.64+0xc], R3 ;  /* 0x00000c0306007986 */ /* 0x0009e2000c101906 */
[----:B------:R-:W-:Y:S05]  /*23ad0*/  BRA `(.L_x_1288) ;  /* 0x0000001000387947 */ /* 0x000fea0003800000 */
.L_x_1600:
[----:B------:R-:W0:Y:S01]  /*23ae0*/  LDC R0, c[0x0][0x3ac] ;  /* 0x0000eb00ff007b82 */ /* 0x000e220000000800 */
[C---:B------:R-:W-:Y:S01]  /*23af0*/  IADD3 R3, PT, PT, R57.reuse, 0x1, RZ ;  /* 0x0000000139037810 */ /* 0x040fe20007ffe0ff */
[----:B------:R-:W-:Y:S01]  /*23b00*/  BSSY.RECONVERGENT B0, `(.L_x_1291) ;  /* 0x0000029000007945 */ /* 0x000fe20003800200 */
[C---:B------:R-:W-:Y:S02]  /*23b10*/  IADD3 R9, PT, PT, R57.reuse, 0x2, RZ ;  /* 0x0000000239097810 */ /* 0x040fe40007ffe0ff */
[----:B------:R-:W-:-:S03]  /*23b20*/  IADD3 R11, PT, PT, R57, 0x3, RZ ;  /* 0x00000003390b7810 */ /* 0x000fc60007ffe0ff */
[----:B------:R-:W1:Y:S08]  /*23b30*/  LDC.64 R4, c[0x0][0x380] ;  /* 0x0000e000ff047b82 */ /* 0x000e700000000a00 */
[----:B--2---:R-:W2:Y:S01]  /*23b40*/  LDC.64 R6, c[0x0][0x398] ;  /* 0x0000e600ff067b82 */ /* 0x004ea20000000a00 */
        /* <DEDUP_REMOVED lines=8> */
[----:B------:R-:W2:Y:S01]  /*23bd0*/  LDG.E.CONSTANT R0, desc[UR6][R6.64] ;  /* 0x0000000606007981 */ /* 0x000ea2000c1e9900 */
[----:B------:R-:W2:Y:S01]  /*23be0*/  LDCU UR4, c[0x0][0x3a0] ;  /* 0x00007400ff0477ac */ /* 0x000ea20008000800 */
[----:B------:R-:W-:Y:S01]  /*23bf0*/  HFMA2 R10, -RZ, RZ, 1.125, -9232 ;  /* 0x3c80f082ff0a7431 */ /* 0x000fe200000001ff */
[----:B------:R-:W-:Y:S01]  /*23c00*/  MOV R9, 0x3f800000 ;  /* 0x3f80000000097802 */ /* 0x000fe20000000f00 */
        /* <DEDUP_REMOVED lines=22> */
[----:B------:R-:W-:-:S05]  /*23d70*/  FMUL R3, R0, R3 ;  /* 0x0000000300037220 */ /* 0x000fca0000400000 */
[----:B------:R0:W-:Y:S02]  /*23d80*/  STG.E desc[UR6][R4.64], R3 ;  /* 0x0000000304007986 */ /* 0x0001e4000c101906 */
.L_x_1292:
[----:B------:R-:W-:Y:S05]  /*23d90*/  BSYNC.RECONVERGENT B0 ;  /* 0x0000000000007941 */ /* 0x000fea0003800200 */
.L_x_1291:
[----:B------:R-:W-:Y:S04]  /*23da0*/  BSSY.RECONVERGENT B0, `(.L_x_1293) ;  /* 0x000001e000007945 */ /* 0x000fe80003800200 */
[----:B------:R-:W-:Y:S05]  /*23db0*/  @P2 BRA `(.L_x_1294) ;  /* 0x0000000000702947 */ /* 0x000fea0003800000 */
[----:B0-----:R-:W2:Y:S01]  /*23dc0*/  LDG.E.CONSTANT R3, desc[UR6][R6.64+0x4] ;  /* 0x0000040606037981 */ /* 0x001ea2000c1e9900 */
        /* <DEDUP_REMOVED lines=27> */
.L_x_1294:
[----:B------:R-:W-:Y:S05]  /*23f80*/  BSYNC.RECONVERGENT B0 ;  /* 0x0000000000007941 */ /* 0x000fea0003800200 */
.L_x_1293:
[----:B------:R-:W-:Y:S04]  /*23f90*/  BSSY.RECONVERGENT B0, `(.L_x_1295) ;  /* 0x000001e000007945 */ /* 0x000fe80003800200 */
[----:B------:R-:W-:Y:S05]  /*23fa0*/  @P0 BRA `(.L_x_1296) ;  /* 0x0000000000700947 */ /* 0x000fea0003800000 */
        /* <DEDUP_REMOVED lines=28> */
.L_x_1296:
[----:B------:R-:W-:Y:S05]  /*24170*/  BSYNC.RECONVERGENT B0 ;  /* 0x0000000000007941 */ /* 0x000fea0003800200 */
.L_x_1295:
[----:B------:R-:W-:Y:S05]  /*24180*/  @P1 BRA `(.L_x_1288) ;  /* 0x00000008008c1947 */ /* 0x000fea0003800000 */
[----:B------:R-:W3:Y:S01]  /*24190*/  LDG.E.CONSTANT R7, desc[UR6][R6.64+0xc] ;  /* 0x00000c0606077981 */ /* 0x000ee2000c1e9900 */
[----:B------:R-:W3:Y:S01]  /*241a0*/  LDCU UR4, c[0x0][0x3a0] ;  /* 0x00007400ff0477ac */ /* 0x000ee20008000800 */
[----:B------:R-:W-:Y:S01]  /*241b0*/  HFMA2 R10, -RZ, RZ, 1.125, -9232 ;  /* 0x3c80f082ff0a7431 */ /* 0x000fe200000001ff */
[----:B------:R-:W-:Y:S01]  /*241c0*/  MOV R11, 0x3f800000 ;  /* 0x3f800000000b7802 */ /* 0x000fe20000000f00 */
[----:B---3--:R-:W-:-:S04]  /*241d0*/  FFMA R9, R26, UR4, R7 ;  /* 0x000000041a097c23 */ /* 0x008fc80008000007 */
[----:B------:R-:W-:-:S04]  /*241e0*/  FMUL R0, R9, R9 ;  /* 0x0000000909007220 */ /* 0x000fc80000400000 */
[----:B------:R-:W-:-:S04]  /*241f0*/  FMUL R0, R0, R9 ;  /* 0x0000000900007220 */ /* 0x000fc80000400000 */
[----:B------:R-:W-:-:S04]  /*24200*/  FFMA R0, R0, 0.044714998453855514526, R9 ;  /* 0x3d37271300007823 */ /* 0x000fc80000000009 */
[----:B012---:R-:W-:-:S04]  /*24210*/  FMUL R3, R0, 0.79788458347320556641 ;  /* 0x3f4c422a00037820 */ /* 0x007fc80000400000 */
        /* <DEDUP_REMOVED lines=20> */
.L_x_1603:
        /* <DEDUP_REMOVED lines=9> */
[----:B------:R-:W3:Y:S01]  /*243f0*/  LDG.E.CONSTANT R0, desc[UR6][R4.64] ;  /* 0x0000000604007981 */ /* 0x000ee2000c1e9900 */
[----:B------:R-:W3:Y:S01]  /*24400*/  LDCU UR4, c[0x0][0x3a0] ;  /* 0x00007400ff0477ac */ /* 0x000ee20008000800 */
[----:B--2---:R-:W-:Y:S01]  /*24410*/  HFMA2 R6, -RZ, RZ, 0.96630859375, -0.0022525787353515625 ;  /* 0x3bbb989dff067431 */ /* 0x004fe200000001ff */
[----:B------:R-:W-:Y:S01]  /*24420*/  MOV R7, 0x437c0000 ;  /* 0x437c000000077802 */ /* 0x000fe20000000f00 */
[----:B------:R-:W-:Y:S01]  /*24430*/  BSSY.RECONVERGENT B4, `(.L_x_1299) ;  /* 0x0000015000047945 */ /* 0x000fe20003800200 */
[----:B---3--:R-:W-:-:S04]  /*24440*/  FFMA R3, R27, UR4, R0 ;  /* 0x000000041b037c23 */ /* 0x008fc80008000000 */
        /* <DEDUP_REMOVED lines=19> */
.L_x_1300:
[----:B------:R-:W-:Y:S05]  /*24580*/  BSYNC.RECONVERGENT B4 ;  /* 0x0000000000047941 */ /* 0x000fea0003800200 */
.L_x_1299:
[----:B------:R0:W-:Y:S02]  /*24590*/  STG.E desc[UR6][R10.64], R0 ;  /* 0x000000000a007986 */ /* 0x0001e4000c101906 */
.L_x_1298:
[----:B------:R-:W-:Y:S05]  /*245a0*/  BSYNC.RECONVERGENT B3 ;  /* 0x0000000000037941 */ /* 0x000fea0003800200 */
.L_x_1297:
[----:B------:R-:W1:Y:S01]  /*245b0*/  LDCU UR4, c[0x0][0x3ac] ;  /* 0x00007580ff0477ac */ /* 0x000e620008000800 */
[----:B0-----:R-:W-:Y:S01]  /*245c0*/  IADD3 R0, PT, PT, R57, 0x1, RZ ;  /* 0x0000000139007810 */ /* 0x001fe20007ffe0ff */
[----:B------:R-:W-:Y:S03]  /*245d0*/  BSSY.RECONVERGENT B3, `(.L_x_1301) ;  /* 0x000001e000037945 */ /* 0x000fe60003800200 */
[----:B-1----:R-:W-:-:S13]  /*245e0*/  ISETP.GE.U32.AND P0, PT, R0, UR4, PT ;  /* 0x0000000400007c0c */ /* 0x002fda000bf06070 */
[----:B------:R-:W-:Y:S05]  /*245f0*/  @P0 BRA `(.L_x_1302) ;  /* 0x00000000006c0947 */ /* 0x000fea0003800000 */
[----:B------:R-:W3:Y:S01]  /*24600*/  LDG.E.CONSTANT R3, desc[UR6][R4.64+0x4] ;  /* 0x0000040604037981 */ /* 0x000ee2000c1e9900 */
[----:B------:R-:W3:Y:S01]  /*24610*/  LDCU UR4, c[0x0][0x3a0] ;  /* 0x00007400ff0477ac */ /* 0x000ee20008000800 */
[----:B------:R-:W-:Y:S01]  /*24620*/  HFMA2 R0, -RZ, RZ, 0.96630859375, -0.0022525787353515625 ;  /* 0x3bbb989dff007431 */ /* 0x000fe200000001ff */
[----:B------:R-:W-:Y:S01]  /*24630*/  MOV R7, 0x437c0000 ;  /* 0x437c000000077802 */ /* 0x000fe20000000f00 */
[----:B------:R-:W-:Y:S01]  /*24640*/  BSSY.RECONVERGENT B4, `(.L_x_1303) ;  /* 0x0000015000047945 */ /* 0x000fe20003800200 */
[----:B---3--:R-:W-:-:S04]  /*24650*/  FFMA R3, R70, UR4, R3 ;  /* 0x0000000446037c23 */ /* 0x008fc80008000003 */
        /* <DEDUP_REMOVED lines=19> */
.L_x_1304:
[----:B------:R-:W-:Y:S05]  /*24790*/  BSYNC.RECONVERGENT B4 ;  /* 0x0000000000047941 */ /* 0x000fea0003800200 */
.L_x_1303:
[----:B------:R0:W-:Y:S02]  /*247a0*/  STG.E desc[UR6][R10.64+0x4], R0 ;  /* 0x000004000a007986 */ /* 0x0001e4000c101906 */
.L_x_1302:
[----:B------:R-:W-:Y:S05]  /*247b0*/  BSYNC.RECONVERGENT B3 ;  /* 0x0000000000037941 */ /* 0x000fea0003800200 */
.L_x_1301:
[----:B------:R-:W1:Y:S01]  /*247c0*/  LDCU UR4, c[0x0][0x3ac] ;  /* 0x00007580ff0477ac */ /* 0x000e620008000800 */
[----:B0-----:R-:W-:Y:S01]  /*247d0*/  IADD3 R0, PT, PT, R57, 0x2, RZ ;  /* 0x0000000239007810 */ /* 0x001fe20007ffe0ff */
[----:B------:R-:W-:Y:S03]  /*247e0*/  BSSY.RECONVERGENT B3, `(.L_x_1305) ;  /* 0x000001e000037945 */ /* 0x000fe60003800200 */
[----:B-1----:R-:W-:-:S13]  /*247f0*/  ISETP.GE.U32.AND P0, PT, R0, UR4, PT ;  /* 0x0000000400007c0c */ /* 0x002fda000bf06070 */
        /* <DEDUP_REMOVED lines=26> */
.L_x_1308:
[----:B------:R-:W-:Y:S05]  /*249a0*/  BSYNC.RECONVERGENT B4 ;  /* 0x0000000000047941 */ /* 0x000fea0003800200 */
.L_x_1307:
[----:B------:R0:W-:Y:S02]  /*249b0*/  STG.E desc[UR6][R10.64+0x8], R0 ;  /* 0x000008000a007986 */ /* 0x0001e4000c101906 */
.L_x_1306:
[----:B------:R-:W-:Y:S05]  /*249c0*/  BSYNC.RECONVERGENT B3 ;  /* 0x0000000000037941 */ /* 0x000fea0003800200 */
.L_x_1305:
[----:B------:R-:W1:Y:S01]  /*249d0*/  LDCU UR4, c[0x0][0x3ac] ;  /* 0x00007580ff0477ac */ /* 0x000e620008000800 */
[----:B0-----:R-:W-:-:S04]  /*249e0*/  IADD3 R0, PT, PT, R57, 0x3, RZ ;  /* 0x0000000339007810 */ /* 0x001fc80007ffe0ff */
        /* <DEDUP_REMOVED lines=27> */
.L_x_1310:
[----:B------:R-:W-:Y:S05]  /*24ba0*/  BSYNC.RECONVERGENT B3 ;  /* 0x0000000000037941 */ /* 0x000fea0003800200 */
.L_x_1309:
[----:B------:R0:W-:Y:S02]  /*24bb0*/  STG.E desc[UR6][R10.64+0xc], R0 ;  /* 0x00000c000a007986 */ /* 0x0001e4000c101906 */
.L_x_1288:
[----:B------:R-:W-:Y:S05]  /*24bc0*/  BSYNC.RECONVERGENT B2 ;  /* 0x0000000000027941 */ /* 0x000fea0003800200 */
.L_x_1287:
[----:B------:R-:W5:Y:S01]  /*24bd0*/  LDCU UR4, c[0x0][0x3a8] ;  /* 0x00007500ff0477ac */ /* 0x000f620008000800 */
[----:B0123--:R-:W-:Y:S01]  /*24be0*/  IADD3 R4, PT, PT, R2, 0x1, RZ ;  /* 0x0000000102047810 */ /* 0x00ffe20007ffe0ff */
[----:B------:R-:W-:Y:S03]  /*24bf0*/  BSSY.RECONVERGENT B2, `(.L_x_1311) ;  /* 0x00001a4000027945 */ /* 0x000fe60003800200 */
[----:B-----5:R-:W-:-:S13]  /*24c00*/  ISETP.GE.U32.AND P0, PT, R4, UR4, PT ;  /* 0x0000000404007c0c */ /* 0x020fda000bf06070 */
[----:B------:R-:W-:Y:S05]  /*24c10*/  @P0 BRA `(.L_x_1312) ;  /* 0x0000001800840947 */ /* 0x000fea0003800000 */
[----:B----4-:R-:W0:Y:S02]  /*24c20*/  LDC R3, c[0x0][0x3b4] ;  /* 0x0000ed00ff037b82 */ /* 0x010e240000000800 */
[----:B0-----:R-:W-:-:S13]  /*24c30*/  ISETP.GT.AND P0, PT, R3, 0x3, PT ;  /* 0x000000030300780c */ /* 0x001fda0003f04270 */
[----:B------:R-:W-:Y:S05]  /*24c40*/  @P0 BRA `(.L_x_1313) ;  /* 0x0000000000180947 */ /* 0x000fea0003800000 */
[----:B------:R-:W-:-:S05]  /*24c50*/  HFMA2 R0, -RZ, RZ, 0, 1.1920928955078125e-07 ;  /* 0x00000002ff007431 */ /* 0x000fca00000001ff */
[----:B------:R-:W-:-:S04]  /*24c60*/  VIADDMNMX.U32 R0, R3, 0xfffffffe, R0, PT ;  /* 0xfffffffe03007846 */ /* 0x000fc80003800000 */
[----:B------:R-:W-:-:S04]  /*24c70*/  SHF.L.U32 R0, R0, 0x2, RZ ;  /* 0x0000000200007819 */ /* 0x000fc800000006ff */
[----:B------:R-:W0:Y:S02]  /*24c80*/  LDC R6, c[0x2][R0+0x124] ;  /* 0x0080490000067b82 */ /* 0x000e240000000800 */
[----:B0-----:R-:W-:-:S04]  /*24c90*/  SHF.R.S32.HI R7, RZ, 0x1f, R6 ;  /* 0x0000001fff077819 */ /* 0x001fc80000011406 */
.L_x_1607:
[----:B------:R-:W-:Y:S05]  /*24ca0*/  BRX R6 -0x24cb0                                                         (*"BRANCH_TARGETS .L_x_1608,.L_x_1609,.L_x_1314"*) ;  /* 0xfffffdb006d47949 */ /* 0x000fea000383ffff */
.L_x_1313:
[----:B------:R-:W-:-:S05]  /*24cb0*/  HFMA2 R0, -RZ, RZ, 0, 1.1920928955078125e-07 ;  /* 0x00000002ff007431 */ /* 0x000fca00000001ff */
[----:B------:R-:W-:-:S04]  /*24cc0*/  VIADDMNMX.U32 R0, R3, 0xfffffffb, R0, PT ;  /* 0xfffffffb03007846 */ /* 0x000fc80003800000 */
[----:B------:R-:W-:-:S04]  /*24cd0*/  SHF.L.U32 R0, R0, 0x2, RZ ;  /* 0x0000000200007819 */ /* 0x000fc800000006ff */
[----:B------:R-:W0:Y:S02]  /*24ce0*/  LDC R6, c[0x2][R0+0x130] ;  /* 0x00804c0000067b82 */ /* 0x000e240000000800 */
[----:B0-----:R-:W-:-:S04]  /*24cf0*/  SHF.R.S32.HI R7, RZ, 0x1f, R6 ;  /* 0x0000001fff077819 */ /* 0x001fc80000011406 */
.L_x_1611:
[----:B------:R-:W-:Y:S05]  /*24d00*/  BRX R6 -0x24d10                                                         (*"BRANCH_TARGETS .L_x_1608,.L_x_1609,.L_x_1614"*) ;  /* 0xfffffdb006bc7949 */ /* 0x000fea000383ffff */
.L_x_1614:
[----:B------:R-:W-:-:S13]  /*24d10*/  ISETP.NE.AND P0, PT, R3, 0x4, PT ;  /* 0x000000040300780c */ /* 0x000fda0003f05270 */
[----:B------:R-:W-:Y:S05]  /*24d20*/  @P0 BRA `(.L_x_1314) ;  /* 0x00000008006c0947 */ /* 0x000fea0003800000 */
        /* <DEDUP_REMOVED lines=8> */
[----:B------:R-:W1:Y:S01]  /*24db0*/  LDG.E.CONSTANT R6, desc[UR6][R6.64] ;  /* 0x0000000606067981 */ /* 0x000e62000c1e9900 */
[----:B------:R-:W-:Y:S01]  /*24dc0*/  HFMA2 R0, -RZ, RZ, 0.96630859375, -0.0022525787353515625 ;  /* 0x3bbb989dff007431 */ /* 0x000fe200000001ff */
[----:B------:R-:W-:Y:S01]  /*24dd0*/  MOV R5, 0x437c0000 ;  /* 0x437c000000057802 */ /* 0x000fe20000000f00 */
[----:B------:R-:W-:Y:S01]  /*24de0*/  BSSY.RECONVERGENT B4, `(.L_x_1317) ;  /* 0x0000015000047945 */ /* 0x000fe20003800200 */
[----:B-1----:R-:W-:-:S04]  /*24df0*/  FFMA R3, R39, UR4, R6 ;  /* 0x0000000427037c23 */ /* 0x002fc80008000006 */
        /* <DEDUP_REMOVED lines=19> */
.L_x_1318:
[----:B------:R-:W-:Y:S05]  /*24f30*/  BSYNC.RECONVERGENT B4 ;  /* 0x0000000000047941 */ /* 0x000fea0003800200 */
.L_x_1317:
[----:B------:R-:W0:Y:S01]  /*24f40*/  LDCU UR4, c[0x0][0x3ac] ;  /* 0x00007580ff0477ac */ /* 0x000e220008000800 */
[----:B------:R-:W1:Y:S01]  /*24f50*/  LDC.64 R6, c[0x0][0x380] ;  /* 0x0000e000ff067b82 */ /* 0x000e620000000a00 */
[----:B0-----:R-:W-:-:S05]  /*24f60*/  MOV R8, UR4 ;  /* 0x0000000400087c02 */ /* 0x001fca0008000f00 */
[----:B------:R-:W-:-:S04]  /*24f70*/  IMAD R3, R4, R8, R57 ;  /* 0x0000000804037224 */ /* 0x000fc800078e0239 */
[----:B-1----:R-:W-:-:S05]  /*24f80*/  IMAD.WIDE.U32 R6, R3, 0x4, R6 ;  /* 0x0000000403067825 */ /* 0x002fca00078e0006 */
[----:B------:R0:W-:Y:S02]  /*24f90*/  STG.E desc[UR6][R6.64], R0 ;  /* 0x0000000006007986 */ /* 0x0001e4000c101906 */
.L_x_1316:
[----:B------:R-:W-:Y:S05]  /*24fa0*/  BSYNC.RECONVERGENT B3 ;  /* 0x0000000000037941 */ /* 0x000fea0003800200 */
.L_x_1315:
[----:B------:R-:W-:Y:S01]  /*24fb0*/  IADD3 R5, PT, PT, R57, 0x1, RZ ;  /* 0x0000000139057810 */ /* 0x000fe20007ffe0ff */
[----:B------:R-:W-:Y:S03]  /*24fc0*/  BSSY.RECONVERGENT B3, `(.L_x_1319) ;  /* 0x0000025000037945 */ /* 0x000fe60003800200 */
[----:B------:R-:W-:-:S13]  /*24fd0*/  ISETP.GE.U32.AND P0, PT, R5, R8, PT ;  /* 0x000000080500720c */ /* 0x000fda0003f06070 */
[----:B------:R-:W-:Y:S05]  /*24fe0*/  @P0 BRA `(.L_x_1320) ;  /* 0x0000000000880947 */ /* 0x000fea0003800000 */
[----:B0-----:R-:W0:Y:S01]  /*24ff0*/  LDC.64 R6, c[0x0][0x398] ;  /* 0x0000e600ff067b82 */ /* 0x001e220000000a00 */
[----:B------:R-:W1:Y:S01]  /*25000*/  LDCU UR4, c[0x0][0x3a0] ;  /* 0x00007400ff0477ac */ /* 0x000e620008000800 */
[----:B0-----:R-:W-:-:S05]  /*25010*/  IMAD.WIDE.U32 R6, R57, 0x4, R6 ;  /* 0x0000000439067825 */ /* 0x001fca00078e0006 */
        /* <DEDUP_REMOVED lines=24> */
.L_x_1322:
[----:B------:R-:W-:Y:S05]  /*251a0*/  BSYNC.RECONVERGENT B4 ;  /* 0x0000000000047941 */ /* 0x000fea0003800200 */
.L_x_1321:
[----:B------:R-:W0:Y:S01]  /*251b0*/  LDCU UR4, c[0x0][0x3ac] ;  /* 0x00007580ff0477ac */ /* 0x000e220008000800 */
[----:B------:R-:W1:Y:S01]  /*251c0*/  LDC.64 R6, c[0x0][0x380] ;  /* 0x0000e000ff067b82 */ /* 0x000e620000000a00 */
[----:B0-----:R-:W-:-:S05]  /*251d0*/  MOV R8, UR4 ;  /* 0x0000000400087c02 */ /* 0x001fca0008000f00 */
[----:B------:R-:W-:-:S04]  /*251e0*/  IMAD R5, R4, R8, R5 ;  /* 0x0000000804057224 */ /* 0x000fc800078e0205 */
[----:B-1----:R-:W-:-:S05]  /*251f0*/  IMAD.WIDE.U32 R6, R5, 0x4, R6 ;  /* 0x0000000405067825 */ /* 0x002fca00078e0006 */
[----:B------:R1:W-:Y:S02]  /*25200*/  STG.E desc[UR6][R6.64], R0 ;  /* 0x0000000006007986 */ /* 0x0003e4000c101906 */
.L_x_1320:
[----:B------:R-:W-:Y:S05]  /*25210*/  BSYNC.RECONVERGENT B3 ;  /* 0x0000000000037941 */ /* 0x000fea0003800200 */
.L_x_1319:
[----:B------:R-:W-:Y:S01]  /*25220*/  IADD3 R5, PT, PT, R57, 0x2, RZ ;  /* 0x0000000239057810 */ /* 0x000fe20007ffe0ff */
[----:B------:R-:W-:Y:S03]  /*25230*/  BSSY.RECONVERGENT B3, `(.L_x_1323) ;  /* 0x0000025000037945 */ /* 0x000fe60003800200 */
[----:B------:R-:W-:-:S13]  /*25240*/  ISETP.GE.U32.AND P0, PT, R5, R8, PT ;  /* 0x000000080500720c */ /* 0x000fda0003f06070 */
[----:B------:R-:W-:Y:S05]  /*25250*/  @P0 BRA `(.L_x_1324) ;  /* 0x0000000000880947 */ /* 0x000fea0003800000 */
[----:B01----:R-:W0:Y:S01]  /*25260*/  LDC.64 R6, c[0x0][0x398] ;  /* 0x0000e600ff067b82 */ /* 0x003e220000000a00 */
        /* <DEDUP_REMOVED lines=26> */
.L_x_1326:
[----:B------:R-:W-:Y:S05]  /*25410*/  BSYNC.RECONVERGENT B4 ;  /* 0x0000000000047941 */ /* 0x000fea0003800200 */
.L_x_1325:
[----:B------:R-:W0:Y:S01]  /*25420*/  LDCU UR4, c[0x0][0x3ac] ;  /* 0x00007580ff0477ac */ /* 0x000e220008000800 */
[----:B------:R-:W1:Y:S01]  /*25430*/  LDC.64 R6, c[0x0][0x380] ;  /* 0x0000e000ff067b82 */ /* 0x000e620000000a00 */
[----:B0-----:R-:W-:-:S05]  /*25440*/  MOV R8, UR4 ;  /* 0x0000000400087c02 */ /* 0x001fca0008000f00 */
[----:B------:R-:W-:-:S04]  /*25450*/  IMAD R5, R4, R8, R5 ;  /* 0x0000000804057224 */ /* 0x000fc800078e0205 */
[----:B-1----:R-:W-:-:S05]  /*25460*/  IMAD.WIDE.U32 R6, R5, 0x4, R6 ;  /* 0x0000000405067825 */ /* 0x002fca00078e0006 */
[----:B------:R2:W-:Y:S02]  /*25470*/  STG.E desc[UR6][R6.64], R0 ;  /* 0x0000000006007986 */ /* 0x0005e4000c101906 */
.L_x_1324:
[----:B------:R-:W-:Y:S05]  /*25480*/  BSYNC.RECONVERGENT B3 ;  /* 0x0000000000037941 */ /* 0x000fea0003800200 */
.L_x_1323:
[----:B------:R-:W-:-:S04]  /*25490*/  IADD3 R5, PT, PT, R57, 0x3, RZ ;  /* 0x0000000339057810 */ /* 0x000fc80007ffe0ff */
[----:B------:R-:W-:-:S13]  /*254a0*/  ISETP.GE.U32.AND P0, PT, R5, R8, PT ;  /* 0x000000080500720c */ /* 0x000fda0003f06070 */
[----:B------:R-:W-:Y:S05]  /*254b0*/  @P0 BRA `(.L_x_1312) ;  /* 0x00000010005c0947 */ /* 0x000fea0003800000 */
[----:B012---:R-:W0:Y:S01]  /*254c0*/  LDC.64 R6, c[0x0][0x398] ;  /* 0x0000e600ff067b82 */ /* 0x007e220000000a00 */
        /* <DEDUP_REMOVED lines=26> */
.L_x_1328:
[----:B------:R-:W-:Y:S05]  /*25670*/  BSYNC.RECONVERGENT B3 ;  /* 0x0000000000037941 */ /* 0x000fea0003800200 */
.L_x_1327:
[----:B------:R-:W0:Y:S01]  /*25680*/  LDC.64 R6, c[0x0][0x380] ;  /* 0x0000e000ff067b82 */ /* 0x000e220000000a00 */
[----:B------:R-:W1:Y:S02]  /*25690*/  LDCU UR4, c[0x0][0x3ac] ;  /* 0x00007580ff0477ac */ /* 0x000e640008000800 */
[----:B-1----:R-:W-:-:S04]  /*256a0*/  IMAD R5, R4, UR4, R5 ;  /* 0x0000000404057c24 */ /* 0x002fc8000f8e0205 */
[----:B0-----:R-:W-:-:S05]  /*256b0*/  IMAD.WIDE.U32 R6, R5, 0x4, R6 ;  /* 0x0000000405067825 */ /* 0x001fca00078e0006 */
[----:B------:R0:W-:Y:S01]  /*256c0*/  STG.E desc[UR6][R6.64], R0 ;  /* 0x0000000006007986 */ /* 0x0001e2000c101906 */
[----:B------:R-:W-:Y:S05]  /*256d0*/  BRA `(.L_x_1312) ;  /* 0x0000000c00d47947 */ /* 0x000fea0003800000 */
.L_x_1314:
[----:B------:R-:W0:Y:S01]  /*256e0*/  LDC R3, c[0x0][0x3ac] ;  /* 0x0000eb00ff037b82 */ /* 0x000e220000000800 */
        /* <DEDUP_REMOVED lines=10> */
[----:B------:R3:W0:Y:S01]  /*25790*/  @!P0 LDG.E.CONSTANT R8, desc[UR6][R8.64] ;  /* 0x0000000608088981 */ /* 0x000622000c1e9900 */
[----:B-1----:R-:W-:-:S06]  /*257a0*/  @!P1 IMAD.WIDE.U32 R16, R57, 0x4, R10 ;  /* 0x0000000439109825 */ /* 0x002fcc00078e000a */
[----:B------:R-:W1:Y:S01]  /*257b0*/  @!P1 LDC R13, c[0x0][0x3a0] ;  /* 0x0000e800ff0d9b82 */ /* 0x000e620000000800 */
[----:B------:R-:W1:Y:S01]  /*257c0*/  @!P1 LDG.E.CONSTANT R17, desc[UR6][R16.64+0x4] ;  /* 0x0000040610119981 */ /* 0x000e62000c1e9900 */
[----:B--2---:R-:W-:-:S06]  /*257d0*/  @!P2 IMAD.WIDE.U32 R20, R57, 0x4, R18 ;  /* 0x000000043914a825 */ /* 0x004fcc00078e0012 */
[----:B------:R-:W2:Y:S01]  /*257e0*/  @!P0 LDC.64 R10, c[0x0][0x380] ;  /* 0x0000e000ff0a8b82 */ /* 0x000ea20000000a00 */
[----:B------:R-:W4:Y:S07]  /*257f0*/  @!P2 LDG.E.CONSTANT R20, desc[UR6][R20.64+0x8] ;  /* 0x000008061414a981 */ /* 0x000f2e000c1e9900 */
[----:B------:R-:W5:Y:S08]  /*25800*/  @!P1 LDC.64 R18, c[0x0][0x380] ;  /* 0x0000e000ff129b82 */ /* 0x000f700000000a00 */
[----:B------:R-:W4:Y:S08]  /*25810*/  @!P2 LDC R23, c[0x0][0x3a0] ;  /* 0x0000e800ff17ab82 */ /* 0x000f300000000800 */
[----:B------:R-:W5:Y:S01]  /*25820*/  @!P2 LDC.64 R6, c[0x0][0x380] ;  /* 0x0000e000ff06ab82 */ /* 0x000f620000000a00 */
[----:B------:R-:W-:-:S02]  /*25830*/  @!P0 IMAD R5, R4, R3, R57 ;  /* 0x0000000304058224 */ /* 0x000fc400078e0239 */
[----:B---3--:R-:W-:Y:S02]  /*25840*/  @!P1 IMAD R9, R4, R3, R14 ;  /* 0x0000000304099224 */ /* 0x008fe400078e020e */
[----:B--2---:R-:W-:-:S04]  /*25850*/  @!P0 IMAD.WIDE.U32 R10, R5, 0x4, R10 ;  /* 0x00000004050a8825 */ /* 0x004fc800078e000a */
[----:B------:R-:W-:Y:S02]  /*25860*/  @!P2 IMAD R5, R4, R3, R22 ;  /* 0x000000030405a224 */ /* 0x000fe400078e0216 */
[----:B-----5:R-:W-:-:S04]  /*25870*/  @!P1 IMAD.WIDE.U32 R18, R9, 0x4, R18 ;  /* 0x0000000409129825 */ /* 0x020fc800078e0012 */
[----:B------:R-:W-:-:S04]  /*25880*/  @!P2 IMAD.WIDE.U32 R6, R5, 0x4, R6 ;  /* 0x000000040506a825 */ /* 0x000fc800078e0006 */
[----:B0-----:R-:W-:Y:S01]  /*25890*/  @!P0 FFMA R39, R39, R0, R8 ;  /* 0x0000000027278223 */ /* 0x001fe20000000008 */
[----:B------:R-:W-:Y:S01]  /*258a0*/  IADD3 R0, PT, PT, R57, 0x3, RZ ;  /* 0x0000000339007810 */ /* 0x000fe20007ffe0ff */
[----:B-1----:R-:W-:-:S03]  /*258b0*/  @!P1 FFMA R13, R30, R13, R17 ;  /* 0x0000000d1e0d9223 */ /* 0x002fc60000000011 */
[----:B------:R0:W-:Y:S01]  /*258c0*/  @!P0 STG.E desc[UR6][R10.64], R39 ;  /* 0x000000270a008986 */ /* 0x0001e2000c101906 */
[----:B----4-:R-:W-:-:S03]  /*258d0*/  @!P2 FFMA R23, R31, R23, R20 ;  /* 0x000000171f17a223 */ /* 0x010fc60000000014 */
[----:B------:R0:W-:Y:S04]  /*258e0*/  @!P1 STG.E desc[UR6][R18.64], R13 ;  /* 0x0000000d12009986 */ /* 0x0001e8000c101906 */
[----:B------:R0:W-:Y:S01]  /*258f0*/  @!P2 STG.E desc[UR6][R6.64], R23 ;  /* 0x000000170600a986 */ /* 0x0001e2000c101906 */
[----:B------:R-:W-:-:S13]  /*25900*/  ISETP.GE.U32.AND P0, PT, R0, R3, PT ;  /* 0x000000030000720c */ /* 0x000fda0003f06070 */
[----:B0-----:R-:W-:Y:S05]  /*25910*/  @P0 BRA `(.L_x_1312) ;  /* 0x0000000c00440947 */ /* 0x001fea0003800000 */
[----:B------:R-:W0:Y:S01]  /*25920*/  LDC.64 R6, c[0x0][0x398] ;  /* 0x0000e600ff067b82 */ /* 0x000e220000000a00 */
[----:B------:R-:W1:Y:S07]  /*25930*/  LDCU UR4, c[0x0][0x3a0] ;  /* 0x00007400ff0477ac */ /* 0x000e6e0008000800 */
[----:B------:R-:W2:Y:S01]  /*25940*/  LDC.64 R8, c[0x0][0x380] ;  /* 0x0000e000ff087b82 */ /* 0x000ea20000000a00 */
[----:B0-----:R-:W-:-:S06]  /*25950*/  IMAD.WIDE.U32 R6, R57, 0x4, R6 ;  /* 0x0000000439067825 */ /* 0x001fcc00078e0006 */
[----:B------:R-:W1:Y:S01]  /*25960*/  LDG.E.CONSTANT R7, desc[UR6][R6.64+0xc] ;  /* 0x00000c0606077981 */ /* 0x000e62000c1e9900 */
[----:B------:R-:W-:-:S04]  /*25970*/  IMAD R3, R4, R3, R0 ;  /* 0x0000000304037224 */ /* 0x000fc800078e0200 */
[----:B--2---:R-:W-:-:S04]  /*25980*/  IMAD.WIDE.U32 R8, R3, 0x4, R8 ;  /* 0x0000000403087825 */ /* 0x004fc800078e0008 */
[----:B-1----:R-:W-:-:S05]  /*25990*/  FFMA R3, R28, UR4, R7 ;  /* 0x000000041c037c23 */ /* 0x002fca0008000007 */
[----:B------:R0:W-:Y:S01]  /*259a0*/  STG.E desc[UR6][R8.64], R3 ;  /* 0x0000000308007986 */ /* 0x0001e2000c101906 */
[----:B------:R-:W-:Y:S05]  /*259b0*/  BRA `(.L_x_1312) ;  /* 0x0000000c001c7947 */ /* 0x000fea0003800000 */
.L_x_1609:
        /* <DEDUP_REMOVED lines=13> */
[----:B------:R-:W1:Y:S01]  /*25a90*/  LDG.E.CONSTANT R16, desc[UR6][R16.64] ;  /* 0x0000000610107981 */ /* 0x000e62000c1e9900 */
[----:B------:R-:W-:Y:S01]  /*25aa0*/  MOV R14, 0x3c80f082 ;  /* 0x3c80f082000e7802 */ /* 0x000fe20000000f00 */
[----:B------:R-:W-:Y:S02]  /*25ab0*/  HFMA2 R18, -RZ, RZ, 1.875, 0 ;  /* 0x3f800000ff127431 */ /* 0x000fe400000001ff */
[----:B-1----:R-:W-:Y:S02]  /*25ac0*/  FFMA R39, R39, UR4, R16 ;  /* 0x0000000427277c23 */ /* 0x002fe40008000010 */
[----:B------:R-:W0:Y:S02]  /*25ad0*/  LDC.64 R16, c[0x0][0x380] ;  /* 0x0000e000ff107b82 */ /* 0x000e240000000a00 */
        /* <DEDUP_REMOVED lines=20> */
[----:B------:R-:W-:Y:S01]  /*25c20*/  @!P4 FFMA R14, R5, R0, R5 ;  /* 0x00000000050ec223 */ /* 0x000fe20000000005 */
[----:B------:R-:W-:-:S03]  /*25c30*/  FMUL R0, R39, 0.5 ;  /* 0x3f00000027007820 */ /* 0x000fc60000400000 */
[----:B------:R-:W-:-:S04]  /*25c40*/  FADD R5, R14, 1 ;  /* 0x3f8000000e057421 */ /* 0x000fc80000000000 */
[----:B------:R-:W-:-:S05]  /*25c50*/  FMUL R5, R0, R5 ;  /* 0x0000000500057220 */ /* 0x000fca0000400000 */
[----:B------:R0:W-:Y:S02]  /*25c60*/  STG.E desc[UR6][R16.64], R5 ;  /* 0x0000000510007986 */ /* 0x0001e4000c101906 */
.L_x_1330:
[----:B------:R-:W-:Y:S05]  /*25c70*/  BSYNC.RECONVERGENT B0 ;  /* 0x0000000000007941 */ /* 0x000fea0003800200 */
.L_x_1329:
[----:B------:R-:W-:Y:S04]  /*25c80*/  BSSY.RECONVERGENT B0, `(.L_x_1331) ;  /* 0x0000023000007945 */ /* 0x000fe80003800200 */
[----:B------:R-:W-:Y:S05]  /*25c90*/  @P2 BRA `(.L_x_1332) ;  /* 0x0000000000842947 */ /* 0x000fea0003800000 */
[----:B0-----:R-:W0:Y:S01]  /*25ca0*/  LDC.64 R16, c[0x0][0x398] ;  /* 0x0000e600ff107b82 */ /* 0x001e220000000a00 */
        /* <DEDUP_REMOVED lines=32> */
.L_x_1332:
[----:B------:R-:W-:Y:S05]  /*25eb0*/  BSYNC.RECONVERGENT B0 ;  /* 0x0000000000007941 */ /* 0x000fea0003800200 */
.L_x_1331:
[----:B------:R-:W-:Y:S04]  /*25ec0*/  BSSY.RECONVERGENT B0, `(.L_x_1333) ;  /* 0x0000023000007945 */ /* 0x000fe80003800200 */
[----:B------:R-:W-:Y:S05]  /*25ed0*/  @P0 BRA `(.L_x_1334) ;  /* 0x0000000000840947 */ /* 0x000fea0003800000 */
[----:B------:R-:W2:Y:S01]  /*25ee0*/  LDC.64 R10, c[0x0][0x398] ;  /* 0x0000e600ff0a7b82 */ /* 0x000ea20000000a00 */
[----:B------:R-:W3:Y:S01]  /*25ef0*/  LDCU UR4, c[0x0][0x3a0] ;  /* 0x00007400ff0477ac */ /* 0x000ee20008000800 */
[----:B--2---:R-:W-:-:S06]  /*25f00*/  IMAD.WIDE.U32 R10, R57, 0x4, R10 ;  /* 0x00000004390a7825 */ /* 0x004fcc00078e000a */
[----:B------:R-:W3:Y:S01]  /*25f10*/  LDG.E.CONSTANT R10, desc[UR6][R10.64+0x8] ;  /* 0x000008060a0a7981 */ /* 0x000ee2000c1e9900 */
[----:B------:R-:W-:Y:S01]  /*25f20*/  MOV R14, 0x3c80f082 ;  /* 0x3c80f082000e7802 */ /* 0x000fe20000000f00 */
[----:B01----:R-:W-:Y:S02]  /*25f30*/  HFMA2 R16, -RZ, RZ, 1.875, 0 ;  /* 0x3f800000ff107431 */ /* 0x003fe400000001ff */
[----:B---3--:R-:W-:Y:S02]  /*25f40*/  FFMA R31, R31, UR4, R10 ;  /* 0x000000041f1f7c23 */ /* 0x008fe4000800000a */
        /* <DEDUP_REMOVED lines=26> */
.L_x_1334:
[----:B------:R-:W-:Y:S05]  /*260f0*/  BSYNC.RECONVERGENT B0 ;  /* 0x0000000000007941 */ /* 0x000fea0003800200 */
.L_x_1333:
[----:B------:R-:W-:Y:S05]  /*26100*/  @P1 BRA `(.L_x_1312) ;  /* 0x0000000400481947 */ /* 0x000fea0003800000 */
[----:B------:R-:W3:Y:S01]  /*26110*/  LDC.64 R8, c[0x0][0x398] ;  /* 0x0000e600ff087b82 */ /* 0x000ee20000000a00 */
[----:B------:R-:W4:Y:S01]  /*26120*/  LDCU UR4, c[0x0][0x3a0] ;  /* 0x00007400ff0477ac */ /* 0x000f220008000800 */
[----:B---3--:R-:W-:-:S06]  /*26130*/  IMAD.WIDE.U32 R8, R57, 0x4, R8 ;  /* 0x0000000439087825 */ /* 0x008fcc00078e0008 */
[----:B------:R-:W4:Y:S01]  /*26140*/  LDG.E.CONSTANT R9, desc[UR6][R8.64+0xc] ;  /* 0x00000c0608097981 */ /* 0x000f22000c1e9900 */
[----:B------:R-:W-:Y:S01]  /*26150*/  MOV R14, 0x3c80f082 ;  /* 0x3c80f082000e7802 */ /* 0x000fe20000000f00 */
[----:B--2---:R-:W-:Y:S02]  /*26160*/  HFMA2 R10, -RZ, RZ, 1.875, 0 ;  /* 0x3f800000ff0a7431 */ /* 0x004fe400000001ff */
[----:B----4-:R-:W-:Y:S02]  /*26170*/  FFMA R13, R28, UR4, R9 ;  /* 0x000000041c0d7c23 */ /* 0x010fe40008000009 */
[----:B------:R-:W2:Y:S02]  /*26180*/  LDC.64 R8, c[0x0][0x380] ;  /* 0x0000e000ff087b82 */ /* 0x000ea40000000a00 */
        /* <DEDUP_REMOVED lines=9> */
[----:B------:R-:W0:Y:S02]  /*26220*/  MUFU.EX2 R0, R0 ;  /* 0x0000000000007308 */ /* 0x000e240000000800 */
[----:B0-----:R-:W-:Y:S01]  /*26230*/  FADD R7, R0, 1 ;  /* 0x3f80000000077421 */ /* 0x001fe20000000000 */
[----:B------:R-:W-:-:S04]  /*26240*/  FFMA R0, R11, R14, 0.1331529766321182251 ;  /* 0x3e0859410b007423 */ /* 0x000fc8000000000e */
[C---:B------:R-:W-:Y:S01]  /*26250*/  FFMA R0, R11.reuse, R0, -0.33332768082618713379 ;  /* 0xbeaaa9ed0b007423 */ /* 0x040fe20000000000 */
[----:B------:R-:W0:Y:S03]  /*26260*/  MUFU.RCP R7, R7 ;  /* 0x0000000700077308 */ /* 0x000e260000001000 */
[----:B------:R-:W-:Y:S01]  /*26270*/  FFMA R0, R11, R0, RZ ;  /* 0x000000000b007223 */ /* 0x000fe200000000ff */
[----:B0-----:R-:W-:-:S05]  /*26280*/  FFMA R10, R7, -2, R10 ;  /* 0xc0000000070a7823 */ /* 0x001fca000000000a */
[----:B------:R-:W-:-:S04]  /*26290*/  FSEL R10, R10, 1, !P0 ;  /* 0x3f8000000a0a7808 */ /* 0x000fc80004000000 */
[--C-:B------:R-:W-:Y:S01]  /*262a0*/  LOP3.LUT R10, R10, 0x80000000, R5.reuse, 0xb8, !PT ;  /* 0x800000000a0a7812 */ /* 0x100fe200078eb805 */
[----:B------:R-:W-:Y:S01]  /*262b0*/  @!P1 FFMA R10, R5, R0, R5 ;  /* 0x00000000050a9223 */ /* 0x000fe20000000005 */
[----:B------:R-:W-:Y:S02]  /*262c0*/  IMAD R5, R4, R3, R6 ;  /* 0x0000000304057224 */ /* 0x000fe400078e0206 */
[----:B------:R-:W-:Y:S01]  /*262d0*/  FMUL R0, R13, 0.5 ;  /* 0x3f0000000d007820 */ /* 0x000fe20000400000 */
[----:B------:R-:W-:Y:S01]  /*262e0*/  FADD R3, R10, 1 ;  /* 0x3f8000000a037421 */ /* 0x000fe20000000000 */
[----:B--2---:R-:W-:-:S04]  /*262f0*/  IMAD.WIDE.U32 R8, R5, 0x4, R8 ;  /* 0x0000000405087825 */ /* 0x004fc800078e0008 */
[----:B------:R-:W-:-:S05]  /*26300*/  FMUL R3, R0, R3 ;  /* 0x0000000300037220 */ /* 0x000fca0000400000 */
[----:B------:R3:W-:Y:S01]  /*26310*/  STG.E desc[UR6][R8.64], R3 ;  /* 0x0000000308007986 */ /* 0x0007e2000c101906 */
[----:B------:R-:W-:Y:S05]  /*26320*/  BRA `(.L_x_1312) ;  /* 0x0000000000c07947 */ /* 0x000fea0003800000 */
.L_x_1608:
        /* <DEDUP_REMOVED lines=13> */
[----:B------:R0:W4:Y:S01]  /*26400*/  @!P0 LDG.E.CONSTANT R0, desc[UR6][R6.64] ;  /* 0x0000000606008981 */ /* 0x000122000c1e9900 */
[C---:B-1----:R-:W-:Y:S01]  /*26410*/  @!P1 IMAD.WIDE.U32 R18, R57.reuse, 0x4, R8 ;  /* 0x0000000439129825 */ /* 0x042fe200078e0008 */
[----:B------:R-:W4:Y:S05]  /*26420*/  @!P0 LDC R3, c[0x0][0x3a0] ;  /* 0x0000e800ff038b82 */ /* 0x000f2a0000000800 */
[----:B------:R-:W5:Y:S01]  /*26430*/  @!P1 LDG.E.CONSTANT R19, desc[UR6][R18.64+0x4] ;  /* 0x0000040612139981 */ /* 0x000f62000c1e9900 */
[C---:B--2---:R-:W-:Y:S02]  /*26440*/  @!P2 IMAD.WIDE.U32 R20, R57.reuse, 0x4, R10 ;  /* 0x000000043914a825 */ /* 0x044fe400078e000a */
[----:B------:R-:W5:Y:S04]  /*26450*/  @!P1 LDC R13, c[0x0][0x3a0] ;  /* 0x0000e800ff0d9b82 */ /* 0x000f680000000800 */
[----:B------:R-:W2:Y:S01]  /*26460*/  @!P2 LDG.E.CONSTANT R20, desc[UR6][R20.64+0x8] ;  /* 0x000008061414a981 */ /* 0x000ea2000c1e9900 */
[----:B---3--:R-:W-:-:S03]  /*26470*/  @!P3 IMAD.WIDE.U32 R22, R57, 0x4, R16 ;  /* 0x000000043916b825 */ /* 0x008fc600078e0010 */
[----:B------:R-:W2:Y:S03]  /*26480*/  @!P2 LDC R14, c[0x0][0x3a0] ;  /* 0x0000e800ff0eab82 */ /* 0x000ea60000000800 */
[----:B------:R-:W3:Y:S05]  /*26490*/  @!P3 LDG.E.CONSTANT R23, desc[UR6][R22.64+0xc] ;  /* 0x00000c061617b981 */ /* 0x000eea000c1e9900 */
[----:B------:R-:W3:Y:S08]  /*264a0*/  @!P3 LDC R24, c[0x0][0x3a0] ;  /* 0x0000e800ff18bb82 */ /* 0x000ef00000000800 */
[----:B------:R-:W1:Y:S08]  /*264b0*/  @!P0 LDC.64 R16, c[0x0][0x380] ;  /* 0x0000e000ff108b82 */ /* 0x000e700000000a00 */
[----:B------:R-:W1:Y:S08]  /*264c0*/  @!P1 LDC.64 R10, c[0x0][0x380] ;  /* 0x0000e000ff0a9b82 */ /* 0x000e700000000a00 */
[----:B------:R-:W1:Y:S08]  /*264d0*/  @!P2 LDC.64 R8, c[0x0][0x380] ;  /* 0x0000e000ff08ab82 */ /* 0x000e700000000a00 */
[----:B0-----:R-:W0:Y:S01]  /*264e0*/  @!P3 LDC.64 R6, c[0x0][0x380] ;  /* 0x0000e000ff06bb82 */ /* 0x001e220000000a00 */
[----:B------:R-:W-:-:S02]  /*264f0*/  @!P1 IMAD R25, R4, UR4, R5 ;  /* 0x0000000404199c24 */ /* 0x000fc4000f8e0205 */
[C---:B------:R-:W-:Y:S02]  /*26500*/  @!P0 IMAD R5, R4.reuse, UR4, R57 ;  /* 0x0000000404058c24 */ /* 0x040fe4000f8e0239 */
[C---:B------:R-:W-:Y:S02]  /*26510*/  @!P2 IMAD R27, R4.reuse, UR4, R27 ;  /* 0x00000004041bac24 */ /* 0x040fe4000f8e021b */
[----:B------:R-:W-:Y:S02]  /*26520*/  @!P3 IMAD R29, R4, UR4, R29 ;  /* 0x00000004041dbc24 */ /* 0x000fe4000f8e021d */
[----:B-1----:R-:W-:-:S04]  /*26530*/  @!P0 IMAD.WIDE.U32 R4, R5, 0x4, R16 ;  /* 0x0000000405048825 */ /* 0x002fc800078e0010 */
[----:B------:R-:W-:-:S04]  /*26540*/  @!P1 IMAD.WIDE.U32 R10, R25, 0x4, R10 ;  /* 0x00000004190a9825 */ /* 0x000fc800078e000a */
[----:B------:R-:W-:-:S04]  /*26550*/  @!P2 IMAD.WIDE.U32 R8, R27, 0x4, R8 ;  /* 0x000000041b08a825 */ /* 0x000fc800078e0008 */
[----:B0-----:R-:W-:-:S04]  /*26560*/  @!P3 IMAD.WIDE.U32 R6, R29, 0x4, R6 ;  /* 0x000000041d06b825 */ /* 0x001fc800078e0006 */
[----:B----4-:R-:W-:Y:S01]  /*26570*/  @!P0 FFMA R3, R39, R3, R0 ;  /* 0x0000000327038223 */ /* 0x010fe20000000000 */
[----:B-----5:R-:W-:-:S04]  /*26580*/  @!P1 FFMA R13, R30, R13, R19 ;  /* 0x0000000d1e0d9223 */ /* 0x020fc80000000013 */
[----:B------:R-:W-:Y:S01]  /*26590*/  @!P0 FMNMX R3, RZ, R3, !PT ;  /* 0x00000003ff038209 */ /* 0x000fe20007800000 */
[----:B--2---:R-:W-:Y:S01]  /*265a0*/  @!P2 FFMA R14, R31, R14, R20 ;  /* 0x0000000e1f0ea223 */ /* 0x004fe20000000014 */
[----:B------:R-:W-:Y:S01]  /*265b0*/  @!P1 FMNMX R13, RZ, R13, !PT ;  /* 0x0000000dff0d9209 */ /* 0x000fe20007800000 */
[----:B---3--:R-:W-:-:S03]  /*265c0*/  @!P3 FFMA R19, R28, R24, R23 ;  /* 0x000000181c13b223 */ /* 0x008fc60000000017 */
[----:B------:R-:W-:Y:S01]  /*265d0*/  @!P2 FMNMX R17, RZ, R14, !PT ;  /* 0x0000000eff11a209 */ /* 0x000fe20007800000 */
[----:B------:R0:W-:Y:S01]  /*265e0*/  @!P0 STG.E desc[UR6][R4.64], R3 ;  /* 0x0000000304008986 */ /* 0x0001e2000c101906 */
[----:B------:R-:W-:-:S03]  /*265f0*/  @!P3 FMNMX R19, RZ, R19, !PT ;  /* 0x00000013ff13b209 */ /* 0x000fc60007800000 */
[----:B------:R0:W-:Y:S04]  /*26600*/  @!P1 STG.E desc[UR6][R10.64], R13 ;  /* 0x0000000d0a009986 */ /* 0x0001e8000c101906 */
[----:B------:R0:W-:Y:S04]  /*26610*/  @!P2 STG.E desc[UR6][R8.64], R17 ;  /* 0x000000110800a986 */ /* 0x0001e8000c101906 */
[----:B------:R0:W-:Y:S02]  /*26620*/  @!P3 STG.E desc[UR6][R6.64], R19 ;  /* 0x000000130600b986 */ /* 0x0001e4000c101906 */
.L_x_1312:
[----:B------:R-:W-:Y:S05]  /*26630*/  BSYNC.RECONVERGENT B2 ;  /* 0x0000000000027941 */ /* 0x000fea0003800200 */
.L_x_1311:
[----:B------:R-:W5:Y:S01]  /*26640*/  LDCU UR4, c[0x0][0x3a8] ;  /* 0x00007500ff0477ac */ /* 0x000f620008000800 */
[----:B0-2---:R-:W-:Y:S01]  /*26650*/  IADD3 R10, PT, PT, R2, 0x2, RZ ;  /* 0x00000002020a7810 */ /* 0x005fe20007ffe0ff */
[----:B------:R-:W-:Y:S03]  /*26660*/  BSSY.RECONVERGENT B2, `(.L_x_1335) ;  /* 0x0000184000027945 */ /* 0x000fe60003800200 */
[----:B-----5:R-:W-:-:S13]  /*26670*/  ISETP.GE.U32.AND P0, PT, R10, UR4, PT ;  /* 0x000000040a007c0c */ /* 0x020fda000bf06070 */
[----:B------:R-:W-:Y:S05]  /*26680*/  @P0 BRA `(.L_x_1336) ;  /* 0x0000001800040947 */ /* 0x000fea0003800000 */
[----:B-1----:R-:W0:Y:S02]  /*26690*/  LDC R0, c[0x0][0x3b4] ;  /* 0x0000ed00ff007b82 */ /* 0x002e240000000800 */
[----:B0-----:R-:W-:-:S13]  /*266a0*/  ISETP.GT.AND P0, PT, R0, 0x3, PT ;  /* 0x000000030000780c */ /* 0x001fda0003f04270 */
[----:B------:R-:W-:Y:S05]  /*266b0*/  @P0 BRA `(.L_x_1337) ;  /* 0x0000000000180947 */ /* 0x000fea0003800000 */
[----:B---34-:R-:W-:-:S05]  /*266c0*/  HFMA2 R3, -RZ, RZ, 0, 1.1920928955078125e-07 ;  /* 0x00000002ff037431 */ /* 0x018fca00000001ff */
[----:B------:R-:W-:-:S04]  /*266d0*/  VIADDMNMX.U32 R3, R0, 0xfffffffe, R3, PT ;  /* 0xfffffffe00037846 */ /* 0x000fc80003800003 */
[----:B------:R-:W-:-:S04]  /*266e0*/  SHF.L.U32 R3, R3, 0x2, RZ ;  /* 0x0000000203037819 */ /* 0x000fc800000006ff */
[----:B------:R-:W0:Y:S02]  /*266f0*/  LDC R4, c[0x2][R3+0x13c] ;  /* 0x00804f0003047b82 */ /* 0x000e240000000800 */
[----:B0-----:R-:W-:-:S04]  /*26700*/  SHF.R.S32.HI R5, RZ, 0x1f, R4 ;  /* 0x0000001fff057819 */ /* 0x001fc80000011404 */
.L_x_1615:
[----:B------:R-:W-:Y:S05]  /*26710*/  BRX R4 -0x26720                                                         (*"BRANCH_TARGETS .L_x_1616,.L_x_1617,.L_x_1338"*) ;  /* 0xfffffd9804387949 */ /* 0x000fea000383ffff */
.L_x_1337:
[----:B---34-:R-:W-:-:S05]  /*26720*/  HFMA2 R3, -RZ, RZ, 0, 1.1920928955078125e-07 ;  /* 0x00000002ff037431 */ /* 0x018fca00000001ff */
[----:B------:R-:W-:-:S04]  /*26730*/  VIADDMNMX.U32 R3, R0, 0xfffffffb, R3, PT ;  /* 0xfffffffb00037846 */ /* 0x000fc80003800003 */
[----:B------:R-:W-:-:S04]  /*26740*/  SHF.L.U32 R3, R3, 0x2, RZ ;  /* 0x0000000203037819 */ /* 0x000fc800000006ff */
[----:B------:R-:W0:Y:S02]  /*26750*/  LDC R4, c[0x2][R3+0x148] ;  /* 0x0080520003047b82 */ /* 0x000e240000000800 */
[----:B0-----:R-:W-:-:S04]  /*26760*/  SHF.R.S32.HI R5, RZ, 0x1f, R4 ;  /* 0x0000001fff057819 */ /* 0x001fc80000011404 */
.L_x_1619:
[----:B------:R-:W-:Y:S05]  /*26770*/  BRX R4 -0x26780                                                         (*"BRANCH_TARGETS .L_x_1616,.L_x_1617,.L_x_1622"*) ;  /* 0xfffffd9804207949 */ /* 0x000fea000383ffff */
.L_x_1622:
        /* <DEDUP_REMOVED lines=36> */
.L_x_1342:
[----:B------:R-:W-:Y:S05]  /*269c0*/  BSYNC.RECONVERGENT B4 ;  /* 0x0000000000047941 */ /* 0x000fea0003800200 */
.L_x_1341:
[----:B------:R0:W-:Y:S02]  /*269d0*/  STG.E desc[UR6][R4.64], R0 ;  /* 0x0000000004007986 */ /* 0x0001e4000c101906 */
.L_x_1340:
[----:B------:R-:W-:Y:S05]  /*269e0*/  BSYNC.RECONVERGENT B3 ;  /* 0x0000000000037941 */ /* 0x000fea0003800200 */
.L_x_1339:
        /* <DEDUP_REMOVED lines=32> */
.L_x_1346:
[----:B------:R-:W-:Y:S05]  /*26bf0*/  BSYNC.RECONVERGENT B4 ;  /* 0x0000000000047941 */ /* 0x000fea0003800200 */
.L_x_1345:
[----:B------:R0:W-:Y:S02]  /*26c00*/  STG.E desc[UR6][R4.64+0x4], R0 ;  /* 0x0000040004007986 */ /* 0x0001e4000c101906 */
.L_x_1344:
[----:B------:R-:W-:Y:S05]  /*26c10*/  BSYNC.RECONVERGENT B3 ;  /* 0x0000000000037941 */ /* 0x000fea0003800200 */
.L_x_1343:
        /* <DEDUP_REMOVED lines=35> */
.L_x_1350:
[----:B------:R-:W-:Y:S05]  /*26e50*/  BSYNC.RECONVERGENT B4 ;  /* 0x0000000000047941 */ /* 0x000fea0003800200 */
.L_x_1349:
[----:B------:R0:W-:Y:S02]  /*26e60*/  STG.E desc[UR6][R4.64], R0 ;  /* 0x0000000004007986 */ /* 0x0001e4000c101906 */
.L_x_1348:
[----:B------:R-:W-:Y:S05]  /*26e70*/  BSYNC.RECONVERGENT B3 ;  /* 0x0000000000037941 */ /* 0x000fea0003800200 */
.L_x_1347:
[----:B------:R-:W1:Y:S01]  /*26e80*/  LDCU UR4, c[0x0][0x3ac] ;  /* 0x00007580ff0477ac */ /* 0x000e620008000800 */
[----:B0-----:R-:W-:-:S04]  /*26e90*/  IADD3 R0, PT, PT, R57, 0x3, RZ ;  /* 0x0000000339007810 */ /* 0x001fc80007ffe0ff */
[----:B-1----:R-:W-:-:S13]  /*26ea0*/  ISETP.GE.U32.AND P0, PT, R0, UR4, PT ;  /* 0x0000000400007c0c */ /* 0x002fda000bf06070 */
[----:B------:R-:W-:Y:S05]  /*26eb0*/  @P0 BRA `(.L_x_1336) ;  /* 0x0000000c00f80947 */ /* 0x000fea0003800000 */
[----:B------:R-:W0:Y:S01]  /*26ec0*/  LDC.64 R6, c[0x0][0x398] ;  /* 0x0000e600ff067b82 */ /* 0x000e220000000a00 */
        /* <DEDUP_REMOVED lines=26> */
.L_x_1352:
[----:B------:R-:W-:Y:S05]  /*27070*/  BSYNC.RECONVERGENT B3 ;  /* 0x0000000000037941 */ /* 0x000fea0003800200 */
.L_x_1351:
[----:B------:R2:W-:Y:S01]  /*27080*/  STG.E desc[UR6][R4.64+0x4], R0 ;  /* 0x0000040004007986 */ /* 0x0005e2000c101906 */
[----:B------:R-:W-:Y:S05]  /*27090*/  BRA `(.L_x_1336) ;  /* 0x0000000c00807947 */ /* 0x000fea0003800000 */
.L_x_1338:
[----:B------:R-:W0:Y:S01]  /*270a0*/  LDCU UR4, c[0x0][0x3ac] ;  /* 0x00007580ff0477ac */ /* 0x000e220008000800 */
[C---:B------:R-:W-:Y:S02]  /*270b0*/  IADD3 R0, PT, PT, R57.reuse, 0x1, RZ ;  /* 0x0000000139007810 */ /* 0x040fe40007ffe0ff */
[C---:B------:R-:W-:Y:S02]  /*270c0*/  IADD3 R13, PT, PT, R57.reuse, 0x2, RZ ;  /* 0x00000002390d7810 */ /* 0x040fe40007ffe0ff */
[----:B0-----:R-:W-:Y:S02]  /*270d0*/  ISETP.GE.U32.AND P0, PT, R57, UR4, PT ;  /* 0x0000000439007c0c */ /* 0x001fe4000bf06070 */
[----:B------:R-:W-:Y:S02]  /*270e0*/  ISETP.GE.U32.AND P1, PT, R0, UR4, PT ;  /* 0x0000000400007c0c */ /* 0x000fe4000bf26070 */
[----:B------:R-:W-:-:S09]  /*270f0*/  ISETP.GE.U32.AND P2, PT, R13, UR4, PT ;  /* 0x000000040d007c0c */ /* 0x000fd2000bf46070 */
[----:B------:R-:W0:Y:S08]  /*27100*/  @!P0 LDC.64 R4, c[0x0][0x398] ;  /* 0x0000e600ff048b82 */ /* 0x000e300000000a00 */
[----:B------:R-:W1:Y:S08]  /*27110*/  @!P1 LDC.64 R8, c[0x0][0x398] ;  /* 0x0000e600ff089b82 */ /* 0x000e700000000a00 */
[----:B------:R-:W2:Y:S01]  /*27120*/  @!P2 LDC.64 R16, c[0x0][0x398] ;  /* 0x0000e600ff10ab82 */ /* 0x000ea20000000a00 */
[----:B0-----:R-:W-:-:S07]  /*27130*/  @!P0 IMAD.WIDE.U32 R6, R57, 0x4, R4 ;  /* 0x0000000439068825 */ /* 0x001fce00078e0004 */
[----:B------:R-:W0:Y:S01]  /*27140*/  @!P0 LDC R0, c[0x0][0x3a0] ;  /* 0x0000e800ff008b82 */ /* 0x000e220000000800 */
[----:B------:R-:W0:Y:S01]  /*27150*/  @!P0 LDG.E.CONSTANT R6, desc[UR6][R6.64] ;  /* 0x0000000606068981 */ /* 0x000e22000c1e9900 */
[----:B-1----:R-:W-:-:S06]  /*27160*/  @!P1 IMAD.WIDE.U32 R8, R57, 0x4, R8 ;  /* 0x0000000439089825 */ /* 0x002fcc00078e0008 */
[----:B------:R-:W1:Y:S01]  /*27170*/  @!P1 LDC R11, c[0x0][0x3a0] ;  /* 0x0000e800ff0b9b82 */ /* 0x000e620000000800 */
[----:B------:R-:W1:Y:S01]  /*27180*/  @!P1 LDG.E.CONSTANT R8, desc[UR6][R8.64+0x4] ;  /* 0x0000040608089981 */ /* 0x000e62000c1e9900 */
[----:B--2---:R-:W-:-:S06]  /*27190*/  @!P2 IMAD.WIDE.U32 R16, R57, 0x4, R16 ;  /* 0x000000043910a825 */ /* 0x004fcc00078e0010 */
[----:B------:R-:W2:Y:S01]  /*271a0*/  LDC.64 R4, c[0x0][0x380] ;  /* 0x0000e000ff047b82 */ /* 0x000ea20000000a00 */
[----:B------:R-:W3:Y:S07]  /*271b0*/  @!P2 LDG.E.CONSTANT R16, desc[UR6][R16.64+0x8] ;  /* 0x000008061010a981 */ /* 0x000eee000c1e9900 */
[----:B------:R-:W3:Y:S01]  /*271c0*/  @!P2 LDC R14, c[0x0][0x3a0] ;  /* 0x0000e800ff0eab82 */ /* 0x000ee20000000800 */
[C---:B------:R-:W-:Y:S02]  /*271d0*/  IMAD R3, R10.reuse, UR4, R57 ;  /* 0x000000040a037c24 */ /* 0x040fe4000f8e0239 */
[----:B------:R-:W-:-:S02]  /*271e0*/  IMAD R13, R10, UR4, R13 ;  /* 0x000000040a0d7c24 */ /* 0x000fc4000f8e020d */
[----:B0-----:R-:W-:Y:S01]  /*271f0*/  @!P0 FFMA R63, R63, R0, R6 ;  /* 0x000000003f3f8223 */ /* 0x001fe20000000006 */
[----:B--2---:R-:W-:-:S04]  /*27200*/  IMAD.WIDE.U32 R6, R3, 0x4, R4 ;  /* 0x0000000403067825 */ /* 0x004fc800078e0004 */
[----:B------:R-:W-:-:S04]  /*27210*/  IMAD.WIDE.U32 R4, R13, 0x4, R4 ;  /* 0x000000040d047825 */ /* 0x000fc800078e0004 */
[----:B-1----:R-:W-:Y:S01]  /*27220*/  @!P1 FFMA R11, R65, R11, R8 ;  /* 0x0000000b410b9223 */ /* 0x002fe20000000008 */
[----:B------:R0:W-:Y:S01]  /*27230*/  @!P0 STG.E desc[UR6][R6.64], R63 ;  /* 0x0000003f06008986 */ /* 0x0001e2000c101906 */
[----:B------:R-:W-:Y:S01]  /*27240*/  IADD3 R0, PT, PT, R57, 0x3, RZ ;  /* 0x0000000339007810 */ /* 0x000fe20007ffe0ff */
[----:B---3--:R-:W-:Y:S02]  /*27250*/  @!P2 FFMA R15, R15, R14, R16 ;  /* 0x0000000e0f0fa223 */ /* 0x008fe40000000010 */
[----:B------:R0:W-:Y:S04]  /*27260*/  @!P1 STG.E desc[UR6][R6.64+0x4], R11 ;  /* 0x0000040b06009986 */ /* 0x0001e8000c101906 */
[----:B------:R0:W-:Y:S01]  /*27270*/  @!P2 STG.E desc[UR6][R4.64], R15 ;  /* 0x0000000f0400a986 */ /* 0x0001e2000c101906 */
[----:B------:R-:W-:-:S13]  /*27280*/  ISETP.GE.U32.AND P0, PT, R0, UR4, PT ;  /* 0x0000000400007c0c */ /* 0x000fda000bf06070 */
[----:B0-----:R-:W-:Y:S05]  /*27290*/  @P0 BRA `(.L_x_1336) ;  /* 0x0000000c00000947 */ /* 0x001fea0003800000 */
[----:B------:R-:W0:Y:S01]  /*272a0*/  LDC.64 R6, c[0x0][0x398] ;  /* 0x0000e600ff067b82 */ /* 0x000e220000000a00 */
[----:B------:R-:W1:Y:S01]  /*272b0*/  LDCU UR4, c[0x0][0x3a0] ;  /* 0x00007400ff0477ac */ /* 0x000e620008000800 */
[----:B0-----:R-:W-:-:S06]  /*272c0*/  IMAD.WIDE.U32 R6, R57, 0x4, R6 ;  /* 0x0000000439067825 */ /* 0x001fcc00078e0006 */
[----:B------:R-:W1:Y:S02]  /*272d0*/  LDG.E.CONSTANT R7, desc[UR6][R6.64+0xc] ;  /* 0x00000c0606077981 */ /* 0x000e64000c1e9900 */
[----:B-1----:R-:W-:-:S05]  /*272e0*/  FFMA R3, R36, UR4, R7 ;  /* 0x0000000424037c23 */ /* 0x002fca0008000007 */
[----:B------:R0:W-:Y:S01]  /*272f0*/  STG.E desc[UR6][R4.64+0x4], R3 ;  /* 0x0000040304007986 */ /* 0x0001e2000c101906 */
[----:B------:R-:W-:Y:S05]  /*27300*/  BRA `(.L_x_1336) ;  /* 0x0000000800e47947 */ /* 0x000fea0003800000 */
.L_x_1617:
        /* <DEDUP_REMOVED lines=18> */
[----:B------:R-:W1:Y:S01]  /*27430*/  LDG.E.CONSTANT R8, desc[UR6][R8.64] ;  /* 0x0000000608087981 */ /* 0x000e62000c1e9900 */
[----:B------:R-:W-:Y:S01]  /*27440*/  HFMA2 R14, -RZ, RZ, 1.125, -9232 ;  /* 0x3c80f082ff0e7431 */ /* 0x000fe200000001ff */
[----:B------:R-:W-:Y:S01]  /*27450*/  MOV R11, 0x3f800000 ;  /* 0x3f800000000b7802 */ /* 0x000fe20000000f00 */
        /* <DEDUP_REMOVED lines=24> */
.L_x_1354:
[----:B------:R-:W-:Y:S05]  /*275e0*/  BSYNC.RECONVERGENT B0 ;  /* 0x0000000000007941 */ /* 0x000fea0003800200 */
.L_x_1353:
[----:B------:R-:W-:Y:S04]  /*275f0*/  BSSY.RECONVERGENT B0, `(.L_x_1355) ;  /* 0x0000020000007945 */ /* 0x000fe80003800200 */
[----:B------:R-:W-:Y:S05]  /*27600*/  @P2 BRA `(.L_x_1356) ;  /* 0x0000000000782947 */ /* 0x000fea0003800000 */
[----:B------:R-:W1:Y:S01]  /*27610*/  LDC.64 R8, c[0x0][0x398] ;  /* 0x0000e600ff087b82 */ /* 0x000e620000000a00 */
[----:B------:R-:W2:Y:S01]  /*27620*/  LDCU UR4, c[0x0][0x3a0] ;  /* 0x00007400ff0477ac */ /* 0x000ea20008000800 */
[----:B-1----:R-:W-:-:S06]  /*27630*/  IMAD.WIDE.U32 R8, R57, 0x4, R8 ;  /* 0x0000000439087825 */ /* 0x002fcc00078e0008 */
[----:B------:R-:W2:Y:S01]  /*27640*/  LDG.E.CONSTANT R8, desc[UR6][R8.64+0x4] ;  /* 0x0000040608087981 */ /* 0x000ea2000c1e9900 */
[----:B------:R-:W-:Y:S01]  /*27650*/  HFMA2 R14, -RZ, RZ, 1.125, -9232 ;  /* 0x3c80f082ff0e7431 */ /* 0x000fe200000001ff */
[----:B------:R-:W-:Y:S01]  /*27660*/  MOV R11, 0x3f800000 ;  /* 0x3f800000000b7802 */ /* 0x000fe20000000f00 */
[----:B--2---:R-:W-:-:S04]  /*27670*/  FFMA R65, R65, UR4, R8 ;  /* 0x0000000441417c23 */ /* 0x004fc80008000008 */
[----:B------:R-:W-:-:S04]  /*27680*/  FMUL R0, R65, R65 ;  /* 0x0000004141007220 */ /* 0x000fc80000400000 */
[----:B------:R-:W-:-:S04]  /*27690*/  FMUL R0, R0, R65 ;  /* 0x0000004100007220 */ /* 0x000fc80000400000 */
[----:B------:R-:W-:-:S04]  /*276a0*/  FFMA R0, R0, 0.044714998453855514526, R65 ;  /* 0x3d37271300007823 */ /* 0x000fc80000000041 */
[----:B0-----:R-:W-:-:S04]  /*276b0*/  FMUL R3, R0, 0.79788458347320556641 ;  /* 0x3f4c422a00037820 */ /* 0x001fc80000400000 */
        /* <DEDUP_REMOVED lines=19> */
.L_x_1356:
[----:B------:R-:W-:Y:S05]  /*277f0*/  BSYNC.RECONVERGENT B0 ;  /* 0x0000000000007941 */ /* 0x000fea0003800200 */
.L_x_1355:
[----:B------:R-:W-:Y:S04]  /*27800*/  BSSY.RECONVERGENT B0, `(.L_x_1357) ;  /* 0x0000020000007945 */ /* 0x000fe80003800200 */
[----:B------:R-:W-:Y:S05]  /*27810*/  @P1 BRA `(.L_x_1358) ;  /* 0x0000000000781947 */ /* 0x000fea0003800000 */
[----:B01----:R-:W0:Y:S01]  /*27820*/  LDC.64 R6, c[0x0][0x398] ;  /* 0x0000e600ff067b82 */ /* 0x003e220000000a00 */
        /* <DEDUP_REMOVED lines=29> */
.L_x_1358:
[----:B------:R-:W-:Y:S05]  /*27a00*/  BSYNC.RECONVERGENT B0 ;  /* 0x0000000000007941 */ /* 0x000fea0003800200 */
.L_x_1357:
        /* <DEDUP_REMOVED lines=32> */
.L_x_1616:
        /* <DEDUP_REMOVED lines=24> */
[----:B0-----:R-:W0:Y:S01]  /*27d90*/  LDC.64 R4, c[0x0][0x380] ;  /* 0x0000e000ff047b82 */ /* 0x001e220000000a00 */
[----:B------:R-:W-:-:S02]  /*27da0*/  IMAD R13, R10, UR4, R13 ;  /* 0x000000040a0d7c24 */ /* 0x000fc4000f8e020d */
[----:B----4-:R-:W-:Y:S01]  /*27db0*/  @!P0 FFMA R0, R63, R3, R0 ;  /* 0x000000033f008223 */ /* 0x010fe20000000000 */
[----:B------:R-:W-:Y:S02]  /*27dc0*/  IMAD R3, R10, UR4, R57 ;  /* 0x000000040a037c24 */ /* 0x000fe4000f8e0239 */
[----:B-----5:R-:W-:Y:S02]  /*27dd0*/  @!P1 FFMA R11, R65, R11, R6 ;  /* 0x0000000b410b9223 */ /* 0x020fe40000000006 */
[----:B0-----:R-:W-:Y:S01]  /*27de0*/  IMAD.WIDE.U32 R6, R3, 0x4, R4 ;  /* 0x0000000403067825 */ /* 0x001fe200078e0004 */
[----:B------:R-:W-:-:S03]  /*27df0*/  @!P0 FMNMX R3, RZ, R0, !PT ;  /* 0x00000000ff038209 */ /* 0x000fc60007800000 */
[----:B--2---:R-:W-:Y:S01]  /*27e00*/  @!P2 FFMA R8, R15, R14, R8 ;  /* 0x0000000e0f08a223 */ /* 0x004fe20000000008 */
[----:B------:R-:W-:Y:S01]  /*27e10*/  IMAD.WIDE.U32 R4, R13, 0x4, R4 ;  /* 0x000000040d047825 */ /* 0x000fe200078e0004 */
[----:B------:R-:W-:-:S03]  /*27e20*/  @!P1 FMNMX R9, RZ, R11, !PT ;  /* 0x0000000bff099209 */ /* 0x000fc60007800000 */
[----:B---3--:R-:W-:Y:S01]  /*27e30*/  @!P3 FFMA R17, R36, R18, R17 ;  /* 0x000000122411b223 */ /* 0x008fe20000000011 */
[----:B------:R-:W-:-:S04]  /*27e40*/  @!P2 FMNMX R11, RZ, R8, !PT ;  /* 0x00000008ff0ba209 */ /* 0x000fc80007800000 */
[----:B------:R-:W-:Y:S01]  /*27e50*/  @!P3 FMNMX R13, RZ, R17, !PT ;  /* 0x00000011ff0db209 */ /* 0x000fe20007800000 */
[----:B------:R0:W-:Y:S04]  /*27e60*/  @!P0 STG.E desc[UR6][R6.64], R3 ;  /* 0x0000000306008986 */ /* 0x0001e8000c101906 */
[----:B------:R0:W-:Y:S04]  /*27e70*/  @!P1 STG.E desc[UR6][R6.64+0x4], R9 ;  /* 0x0000040906009986 */ /* 0x0001e8000c101906 */
[----:B------:R0:W-:Y:S04]  /*27e80*/  @!P2 STG.E desc[UR6][R4.64], R11 ;  /* 0x0000000b0400a986 */ /* 0x0001e8000c101906 */
[----:B------:R0:W-:Y:S02]  /*27e90*/  @!P3 STG.E desc[UR6][R4.64+0x4], R13 ;  /* 0x0000040d0400b986 */ /* 0x0001e4000c101906 */
.L_x_1336:
[----:B------:R-:W-:Y:S05]  /*27ea0*/  BSYNC.RECONVERGENT B2 ;  /* 0x0000000000027941 */ /* 0x000fea0003800200 */
.L_x_1335:
[----:B------:R-:W5:Y:S01]  /*27eb0*/  LDCU UR4, c[0x0][0x3a8] ;  /* 0x00007500ff0477ac */ /* 0x000f620008000800 */
[----:B------:R-:W-:-:S04]  /*27ec0*/  IADD3 R2, PT, PT, R2, 0x3, RZ ;  /* 0x0000000302027810 */ /* 0x000fc80007ffe0ff */
[----:B-----5:R-:W-:-:S13]  /*27ed0*/  ISETP.GE.U32.AND P0, PT, R2, UR4, PT ;  /* 0x0000000402007c0c */ /* 0x020fda000bf06070 */
[----:B------:R-:W-:Y:S05]  /*27ee0*/  @P0 EXIT ;  /* 0x000000000000094d */ /* 0x000fea0003800000 */
[----:B-12---:R-:W1:Y:S02]  /*27ef0*/  LDC R0, c[0x0][0x3b4] ;  /* 0x0000ed00ff007b82 */ /* 0x006e640000000800 */
[----:B-1----:R-:W-:-:S13]  /*27f00*/  ISETP.GT.AND P0, PT, R0, 0x3, PT ;  /* 0x000000030000780c */ /* 0x002fda0003f04270 */
[----:B------:R-:W-:Y:S05]  /*27f10*/  @P0 BRA `(.L_x_1359) ;  /* 0x0000000000180947 */ /* 0x000fea0003800000 */
[----:B0--34-:R-:W-:-:S05]  /*27f20*/  HFMA2 R3, -RZ, RZ, 0, 1.1920928955078125e-07 ;  /* 0x00000002ff037431 */ /* 0x019fca00000001ff */
[----:B------:R-:W-:-:S04]  /*27f30*/  VIADDMNMX.U32 R3, R0, 0xfffffffe, R3, PT ;  /* 0xfffffffe00037846 */ /* 0x000fc80003800003 */
[----:B------:R-:W-:-:S04]  /*27f40*/  SHF.L.U32 R3, R3, 0x2, RZ ;  /* 0x0000000203037819 */ /* 0x000fc800000006ff */
[----:B------:R-:W0:Y:S02]  /*27f50*/  LDC R4, c[0x2][R3+0x154] ;  /* 0x0080550003047b82 */ /* 0x000e240000000800 */
[----:B0-----:R-:W-:-:S04]  /*27f60*/  SHF.R.S32.HI R5, RZ, 0x1f, R4 ;  /* 0x0000001fff057819 */ /* 0x001fc80000011404 */
.L_x_1623:
[----:B------:R-:W-:Y:S05]  /*27f70*/  BRX R4 -0x27f80                                                         (*"BRANCH_TARGETS .L_x_1624,.L_x_1625,.L_x_1360"*) ;  /* 0xfffffd8004207949 */ /* 0x000fea000383ffff */
.L_x_1359:
[----:B0--34-:R-:W-:-:S05]  /*27f80*/  HFMA2 R3, -RZ, RZ, 0, 1.1920928955078125e-07 ;  /* 0x00000002ff037431 */ /* 0x019fca00000001ff */
[----:B------:R-:W-:-:S04]  /*27f90*/  VIADDMNMX.U32 R3, R0, 0xfffffffb, R3, PT ;  /* 0xfffffffb00037846 */ /* 0x000fc80003800003 */
[----:B------:R-:W-:-:S04]  /*27fa0*/  SHF.L.U32 R3, R3, 0x2, RZ ;  /* 0x0000000203037819 */ /* 0x000fc800000006ff */
[----:B------:R-:W0:Y:S02]  /*27fb0*/  LDC R4, c[0x2][R3+0x160] ;  /* 0x0080580003047b82 */ /* 0x000e240000000800 */
[----:B0-----:R-:W-:-:S04]  /*27fc0*/  SHF.R.S32.HI R5, RZ, 0x1f, R4 ;  /* 0x0000001fff057819 */ /* 0x001fc80000011404 */
.L_x_1627:
[----:B------:R-:W-:Y:S05]  /*27fd0*/  BRX R4 -0x27fe0                                                         (*"BRANCH_TARGETS .L_x_1624,.L_x_1625,.L_x_1630"*) ;  /* 0xfffffd8004087949 */ /* 0x000fea000383ffff */
.L_x_1630:
        /* <DEDUP_REMOVED lines=34> */
.L_x_1364:
[----:B------:R-:W-:Y:S05]  /*28200*/  BSYNC.RECONVERGENT B3 ;  /* 0x0000000000037941 */ /* 0x000fea0003800200 */
.L_x_1363:
[----:B------:R-:W0:Y:S01]  /*28210*/  LDCU UR4, c[0x0][0x3ac] ;  /* 0x00007580ff0477ac */ /* 0x000e220008000800 */
[----:B------:R-:W1:Y:S01]  /*28220*/  LDC.64 R4, c[0x0][0x380] ;  /* 0x0000e000ff047b82 */ /* 0x000e620000000a00 */
[----:B0-----:R-:W-:-:S05]  /*28230*/  MOV R8, UR4 ;  /* 0x0000000400087c02 */ /* 0x001fca0008000f00 */
[----:B------:R-:W-:-:S04]  /*28240*/  IMAD R3, R2, R8, R57 ;  /* 0x0000000802037224 */ /* 0x000fc800078e0239 */
[----:B-1----:R-:W-:-:S05]  /*28250*/  IMAD.WIDE.U32 R4, R3, 0x4, R4 ;  /* 0x0000000403047825 */ /* 0x002fca00078e0004 */
[----:B------:R0:W-:Y:S02]  /*28260*/  STG.E desc[UR6][R4.64], R0 ;  /* 0x0000000004007986 */ /* 0x0001e4000c101906 */
.L_x_1362:
[----:B------:R-:W-:Y:S05]  /*28270*/  BSYNC.RECONVERGENT B2 ;  /* 0x0000000000027941 */ /* 0x000fea0003800200 */
.L_x_1361:
[----:B0-----:R-:W-:Y:S01]  /*28280*/  IADD3 R5, PT, PT, R57, 0x1, RZ ;  /* 0x0000000139057810 */ /* 0x001fe20007ffe0ff */
[----:B------:R-:W-:Y:S03]  /*28290*/  BSSY.RECONVERGENT B2, `(.L_x_1365) ;  /* 0x0000025000027945 */ /* 0x000fe60003800200 */
[----:B------:R-:W-:-:S13]  /*282a0*/  ISETP.GE.U32.AND P0, PT, R5, R8, PT ;  /* 0x000000080500720c */ /* 0x000fda0003f06070 */
        /* <DEDUP_REMOVED lines=28> */
.L_x_1368:
[----:B------:R-:W-:Y:S05]  /*28470*/  BSYNC.RECONVERGENT B3 ;  /* 0x0000000000037941 */ /* 0x000fea0003800200 */
.L_x_1367:
[----:B------:R-:W0:Y:S01]  /*28480*/  LDCU UR4, c[0x0][0x3ac] ;  /* 0x00007580ff0477ac */ /* 0x000e220008000800 */
[----:B------:R-:W1:Y:S01]  /*28490*/  LDC.64 R6, c[0x0][0x380] ;  /* 0x0000e000ff067b82 */ /* 0x000e620000000a00 */
[----:B0-----:R-:W-:-:S05]  /*284a0*/  MOV R8, UR4 ;  /* 0x0000000400087c02 */ /* 0x001fca0008000f00 */
[----:B------:R-:W-:-:S04]  /*284b0*/  IMAD R5, R2, R8, R5 ;  /* 0x0000000802057224 */ /* 0x000fc800078e0205 */
[----:B-1----:R-:W-:-:S05]  /*284c0*/  IMAD.WIDE.U32 R6, R5, 0x4, R6 ;  /* 0x0000000405067825 */ /* 0x002fca00078e0006 */
[----:B------:R0:W-:Y:S02]  /*284d0*/  STG.E desc[UR6][R6.64], R0 ;  /* 0x0000000006007986 */ /* 0x0001e4000c101906 */
.L_x_1366:
[----:B------:R-:W-:Y:S05]  /*284e0*/  BSYNC.RECONVERGENT B2 ;  /* 0x0000000000027941 */ /* 0x000fea0003800200 */
.L_x_1365:
[----:B------:R-:W-:Y:S01]  /*284f0*/  IADD3 R5, PT, PT, R57, 0x2, RZ ;  /* 0x0000000239057810 */ /* 0x000fe20007ffe0ff */
[----:B------:R-:W-:Y:S03]  /*28500*/  BSSY.RECONVERGENT B2, `(.L_x_1369) ;  /* 0x0000025000027945 */ /* 0x000fe60003800200 */
[----:B------:R-:W-:-:S13]  /*28510*/  ISETP.GE.U32.AND P0, PT, R5, R8, PT ;  /* 0x000000080500720c */ /* 0x000fda0003f06070 */
[----:B------:R-:W-:Y:S05]  /*28520*/  @P0 BRA `(.L_x_1370) ;  /* 0x0000000000880947 */ /* 0x000fea0003800000 */
[----:B0-----:R-:W0:Y:S01]  /*28530*/  LDC.64 R6, c[0x0][0x398] ;  /* 0x0000e600ff067b82 */ /* 0x001e220000000a00 */
        /* <DEDUP_REMOVED lines=26> */
.L_x_1372:
[----:B------:R-:W-:Y:S05]  /*286e0*/  BSYNC.RECONVERGENT B3 ;  /* 0x0000000000037941 */ /* 0x000fea0003800200 */
.L_x_1371:
[----:B------:R-:W0:Y:S01]  /*286f0*/  LDCU UR4, c[0x0][0x3ac] ;  /* 0x00007580ff0477ac */ /* 0x000e220008000800 */
[----:B------:R-:W1:Y:S01]  /*28700*/  LDC.64 R6, c[0x0][0x380] ;  /* 0x0000e000ff067b82 */ /* 0x000e620000000a00 */
[----:B0-----:R-:W-:-:S05]  /*28710*/  MOV R8, UR4 ;  /* 0x0000000400087c02 */ /* 0x001fca0008000f00 */
[----:B------:R-:W-:-:S04]  /*28720*/  IMAD R5, R2, R8, R5 ;  /* 0x0000000802057224 */ /* 0x000fc800078e0205 */
[----:B-1----:R-:W-:-:S05]  /*28730*/  IMAD.WIDE.U32 R6, R5, 0x4, R6 ;  /* 0x0000000405067825 */ /* 0x002fca00078e0006 */
[----:B------:R1:W-:Y:S02]  /*28740*/  STG.E desc[UR6][R6.64], R0 ;  /* 0x0000000006007986 */ /* 0x0003e4000c101906 */
.L_x_1370:
[----:B------:R-:W-:Y:S05]  /*28750*/  BSYNC.RECONVERGENT B2 ;  /* 0x0000000000027941 */ /* 0x000fea0003800200 */
.L_x_1369:
[----:B------:R-:W-:-:S04]  /*28760*/  IADD3 R5, PT, PT, R57, 0x3, RZ ;  /* 0x0000000339057810 */ /* 0x000fc80007ffe0ff */
[----:B------:R-:W-:-:S13]  /*28770*/  ISETP.GE.U32.AND P0, PT, R5, R8, PT ;  /* 0x000000080500720c */ /* 0x000fda0003f06070 */
[----:B------:R-:W-:Y:S05]  /*28780*/  @P0 EXIT ;  /* 0x000000000000094d */ /* 0x000fea0003800000 */
[----:B01----:R-:W0:Y:S01]  /*28790*/  LDC.64 R6, c[0x0][0x398] ;  /* 0x0000e600ff067b82 */ /* 0x003e220000000a00 */
        /* <DEDUP_REMOVED lines=26> */
.L_x_1374:
[----:B------:R-:W-:Y:S05]  /*28940*/  BSYNC.RECONVERGENT B2 ;  /* 0x0000000000027941 */ /* 0x000fea0003800200 */
.L_x_1373:
[----:B------:R-:W0:Y:S01]  /*28950*/  LDC.64 R6, c[0x0][0x380] ;  /* 0x0000e000ff067b82 */ /* 0x000e220000000a00 */
[----:B------:R-:W1:Y:S02]  /*28960*/  LDCU UR4, c[0x0][0x3ac] ;  /* 0x00007580ff0477ac */ /* 0x000e640008000800 */
[----:B-1----:R-:W-:-:S04]  /*28970*/  IMAD R5, R2, UR4, R5 ;  /* 0x0000000402057c24 */ /* 0x002fc8000f8e0205 */
[----:B0-----:R-:W-:-:S05]  /*28980*/  IMAD.WIDE.U32 R6, R5, 0x4, R6 ;  /* 0x0000000405067825 */ /* 0x001fca00078e0006 */
[----:B------:R-:W-:Y:S01]  /*28990*/  STG.E desc[UR6][R6.64], R0 ;  /* 0x0000000006007986 */ /* 0x000fe2000c101906 */
[----:B------:R-:W-:Y:S05]  /*289a0*/  EXIT ;  /* 0x000000000000794d */ /* 0x000fea0003800000 */
.L_x_1360:
        /* <DEDUP_REMOVED lines=16> */
[----:B------:R-:W2:Y:S01]  /*28ab0*/  @!P0 LDC.64 R6, c[0x0][0x380] ;  /* 0x0000e000ff068b82 */ /* 0x000ea20000000a00 */
[----:B------:R-:W3:Y:S07]  /*28ac0*/  @!P2 LDG.E.CONSTANT R14, desc[UR6][R14.64+0x8] ;  /* 0x000008060e0ea981 */ /* 0x000eee000c1e9900 */
[----:B------:R-:W4:Y:S08]  /*28ad0*/  @!P1 LDC.64 R10, c[0x0][0x380] ;  /* 0x0000e000ff0a9b82 */ /* 0x000f300000000a00 */
[----:B------:R-:W3:Y:S08]  /*28ae0*/  @!P2 LDC R20, c[0x0][0x3a0] ;  /* 0x0000e800ff14ab82 */ /* 0x000ef00000000800 */
[----:B------:R-:W5:Y:S01]  /*28af0*/  @!P2 LDC.64 R16, c[0x0][0x380] ;  /* 0x0000e000ff10ab82 */ /* 0x000f620000000a00 */
[----:B------:R-:W-:-:S04]  /*28b00*/  @!P0 IMAD R3, R2, UR4, R57 ;  /* 0x0000000402038c24 */ /* 0x000fc8000f8e0239 */
[----:B--2---:R-:W-:Y:S01]  /*28b10*/  @!P0 IMAD.WIDE.U32 R6, R3, 0x4, R6 ;  /* 0x0000000403068825 */ /* 0x004fe200078e0006 */
[----:B------:R-:W-:-:S04]  /*28b20*/  IADD3 R3, PT, PT, R57, 0x3, RZ ;  /* 0x0000000339037810 */ /* 0x000fc80007ffe0ff */
[----:B------:R-:W-:Y:S01]  /*28b30*/  ISETP.GE.U32.AND P3, PT, R3, UR4, PT ;  /* 0x0000000403007c0c */ /* 0x000fe2000bf66070 */
[C---:B------:R-:W-:Y:S02]  /*28b40*/  @!P1 IMAD R13, R2.reuse, UR4, R13 ;  /* 0x00000004020d9c24 */ /* 0x040fe4000f8e020d */
[----:B------:R-:W-:Y:S02]  /*28b50*/  @!P2 IMAD R19, R2, UR4, R19 ;  /* 0x000000040213ac24 */ /* 0x000fe4000f8e0213 */
[----:B----4-:R-:W-:-:S04]  /*28b60*/  @!P1 IMAD.WIDE.U32 R10, R13, 0x4, R10 ;  /* 0x000000040d0a9825 */ /* 0x010fc800078e000a */
[----:B-----5:R-:W-:-:S04]  /*28b70*/  @!P2 IMAD.WIDE.U32 R16, R19, 0x4, R16 ;  /* 0x000000041310a825 */ /* 0x020fc800078e0010 */
[----:B0-----:R-:W-:Y:S01]  /*28b80*/  @!P0 FFMA R69, R69, R0, R4 ;  /* 0x0000000045458223 */ /* 0x001fe20000000004 */
[----:B-1----:R-:W-:-:S04]  /*28b90*/  @!P1 FFMA R9, R12, R18, R9 ;  /* 0x000000120c099223 */ /* 0x002fc80000000009 */
[----:B------:R0:W-:Y:S01]  /*28ba0*/  @!P0 STG.E desc[UR6][R6.64], R69 ;  /* 0x0000004506008986 */ /* 0x0001e2000c101906 */
[----:B---3--:R-:W-:-:S03]  /*28bb0*/  @!P2 FFMA R67, R67, R20, R14 ;  /* 0x000000144343a223 */ /* 0x008fc6000000000e */
[----:B------:R0:W-:Y:S04]  /*28bc0*/  @!P1 STG.E desc[UR6][R10.64], R9 ;  /* 0x000000090a009986 */ /* 0x0001e8000c101906 */
[----:B------:R0:W-:Y:S01]  /*28bd0*/  @!P2 STG.E desc[UR6][R16.64], R67 ;  /* 0x000000431000a986 */ /* 0x0001e2000c101906 */
[----:B------:R-:W-:Y:S05]  /*28be0*/  @P3 EXIT ;  /* 0x000000000000394d */ /* 0x000fea0003800000 */
[----:B------:R-:W1:Y:S01]  /*28bf0*/  LDC.64 R4, c[0x0][0x398] ;  /* 0x0000e600ff047b82 */ /* 0x000e620000000a00 */
[----:B------:R-:W2:Y:S07]  /*28c00*/  LDCU UR5, c[0x0][0x3a0] ;  /* 0x00007400ff0577ac */ /* 0x000eae0008000800 */
[----:B0-----:R-:W0:Y:S01]  /*28c10*/  LDC.64 R6, c[0x0][0x380] ;  /* 0x0000e000ff067b82 */ /* 0x001e220000000a00 */
[----:B-1----:R-:W-:-:S06]  /*28c20*/  IMAD.WIDE.U32 R4, R57, 0x4, R4 ;  /* 0x0000000439047825 */ /* 0x002fcc00078e0004 */
[----:B------:R-:W2:Y:S01]  /*28c30*/  LDG.E.CONSTANT R5, desc[UR6][R4.64+0xc] ;  /* 0x00000c0604057981 */ /* 0x000ea2000c1e9900 */
[----:B------:R-:W-:-:S04]  /*28c40*/  IMAD R3, R2, UR4, R3 ;  /* 0x0000000402037c24 */ /* 0x000fc8000f8e0203 */
[----:B0-----:R-:W-:-:S04]  /*28c50*/  IMAD.WIDE.U32 R6, R3, 0x4, R6 ;  /* 0x0000000403067825 */ /* 0x001fc800078e0006 */
[----:B--2---:R-:W-:-:S05]  /*28c60*/  FFMA R3, R74, UR5, R5 ;  /* 0x000000054a037c23 */ /* 0x004fca0008000005 */
[----:B------:R-:W-:Y:S01]  /*28c70*/  STG.E desc[UR6][R6.64], R3 ;  /* 0x0000000306007986 */ /* 0x000fe2000c101906 */
[----:B------:R-:W-:Y:S05]  /*28c80*/  EXIT ;  /* 0x000000000000794d */ /* 0x000fea0003800000 */
.L_x_1625:
        /* <DEDUP_REMOVED lines=33> */
[----:B------:R-:W-:Y:S01]  /*28ea0*/  FMUL R0, R69, 0.5 ;  /* 0x3f00000045007820 */ /* 0x000fe20000400000 */
[----:B-1----:R-:W-:-:S05]  /*28eb0*/  FFMA R9, R8, -2, R9 ;  /* 0xc000000008097823 */ /* 0x002fca0000000009 */
[----:B------:R-:W-:-:S04]  /*28ec0*/  FSEL R9, R9, 1, !P3 ;  /* 0x3f80000009097808 */ /* 0x000fc80005800000 */
[--C-:B------:R-:W-:Y:S01]  /*28ed0*/  LOP3.LUT R9, R9, 0x80000000, R4.reuse, 0xb8, !PT ;  /* 0x8000000009097812 */ /* 0x100fe200078eb804 */
[----:B------:R-:W-:Y:S01]  /*28ee0*/  @!P4 FFMA R9, R4, R11, R4 ;  /* 0x0000000b0409c223 */ /* 0x000fe20000000004 */
[----:B------:R-:W-:-:S03]  /*28ef0*/  IMAD R11, R2, UR4, R57 ;  /* 0x00000004020b7c24 */ /* 0x000fc6000f8e0239 */
[----:B------:R-:W-:Y:S01]  /*28f00*/  FADD R9, R9, 1 ;  /* 0x3f80000009097421 */ /* 0x000fe20000000000 */
[----:B0-----:R-:W-:-:S04]  /*28f10*/  IMAD.WIDE.U32 R6, R11, 0x4, R6 ;  /* 0x000000040b067825 */ /* 0x001fc800078e0006 */
[----:B------:R-:W-:-:S05]  /*28f20*/  FMUL R9, R0, R9 ;  /* 0x0000000900097220 */ /* 0x000fca0000400000 */
[----:B------:R0:W-:Y:S02]  /*28f30*/  STG.E desc[UR6][R6.64], R9 ;  /* 0x0000000906007986 */ /* 0x0001e4000c101906 */
.L_x_1376:
[----:B------:R-:W-:Y:S05]  /*28f40*/  BSYNC.RECONVERGENT B0 ;  /* 0x0000000000007941 */ /* 0x000fea0003800200 */
.L_x_1375:
        /* <DEDUP_REMOVED lines=8> */
[----:B------:R-:W-:Y:S02]  /*28fd0*/  IMAD R13, R2, UR4, R13 ;  /* 0x00000004020d7c24 */ /* 0x000fe4000f8e020d */
        /* <DEDUP_REMOVED lines=18> */
[----:B------:R-:W-:Y:S01]  /*29100*/  FMUL R0, R15, 0.5 ;  /* 0x3f0000000f007820 */ /* 0x000fe20000400000 */
[----:B0-----:R-:W-:-:S05]  /*29110*/  FFMA R9, R8, -2, R9 ;  /* 0xc000000008097823 */ /* 0x001fca0000000009 */
[----:B------:R-:W-:-:S04]  /*29120*/  FSEL R9, R9, 1, !P2 ;  /* 0x3f80000009097808 */ /* 0x000fc80005000000 */
[--C-:B------:R-:W-:Y:S01]  /*29130*/  LOP3.LUT R9, R9, 0x80000000, R4.reuse, 0xb8, !PT ;  /* 0x8000000009097812 */ /* 0x100fe200078eb804 */
[----:B------:R-:W-:-:S04]  /*29140*/  @!P3 FFMA R9, R4, R11, R4 ;  /* 0x0000000b0409b223 */ /* 0x000fc80000000004 */
[----:B------:R-:W-:-:S04]  /*29150*/  FADD R9, R9, 1 ;  /* 0x3f80000009097421 */ /* 0x000fc80000000000 */
[----:B------:R-:W-:-:S05]  /*29160*/  FMUL R9, R0, R9 ;  /* 0x0000000900097220 */ /* 0x000fca0000400000 */
[----:B------:R1:W-:Y:S02]  /*29170*/  STG.E desc[UR6][R6.64], R9 ;  /* 0x0000000906007986 */ /* 0x0003e4000c101906 */
.L_x_1378:
[----:B------:R-:W-:Y:S05]  /*29180*/  BSYNC.RECONVERGENT B0 ;  /* 0x0000000000007941 */ /* 0x000fea0003800200 */
.L_x_1377:
[----:B------:R-:W-:Y:S04]  /*29190*/  BSSY.RECONVERGENT B0, `(.L_x_1379) ;  /* 0x0000023000007945 */ /* 0x000fe80003800200 */
[----:B------:R-:W-:Y:S05]  /*291a0*/  @P0 BRA `(.L_x_1380) ;  /* 0x0000000000840947 */ /* 0x000fea0003800000 */
[----:B01----:R-:W0:Y:S01]  /*291b0*/  LDC.64 R6, c[0x0][0x398] ;  /* 0x0000e600ff067b82 */ /* 0x003e220000000a00 */
        /* <DEDUP_REMOVED lines=32> */
.L_x_1380:
[----:B------:R-:W-:Y:S05]  /*293c0*/  BSYNC.RECONVERGENT B0 ;  /* 0x0000000000007941 */ /* 0x000fea0003800200 */
.L_x_1379:
[----:B------:R-:W-:Y:S05]  /*293d0*/  @P1 EXIT ;  /* 0x000000000000194d */ /* 0x000fea0003800000 */
[----:B------:R-:W3:Y:S01]  /*293e0*/  LDC.64 R4, c[0x0][0x398] ;  /* 0x0000e600ff047b82 */ /* 0x000ee20000000a00 */
[----:B------:R-:W4:Y:S01]  /*293f0*/  LDCU UR5, c[0x0][0x3a0] ;  /* 0x00007400ff0577ac */ /* 0x000f220008000800 */
[----:B---3--:R-:W-:-:S06]  /*29400*/  IMAD.WIDE.U32 R4, R57, 0x4, R4 ;  /* 0x0000000439047825 */ /* 0x008fcc00078e0004 */
[----:B------:R-:W4:Y:S01]  /*29410*/  LDG.E.CONSTANT R5, desc[UR6][R4.64+0xc] ;  /* 0x00000c0604057981 */ /* 0x000f22000c1e9900 */
[----:B------:R-:W-:Y:S01]  /*29420*/  MOV R10, 0x3c80f082 ;  /* 0x3c80f082000a7802 */ /* 0x000fe20000000f00 */
[----:B------:R-:W-:Y:S02]  /*29430*/  HFMA2 R8, -RZ, RZ, 1.875, 0 ;  /* 0x3f800000ff087431 */ /* 0x000fe400000001ff */
[----:B------:R-:W-:Y:S02]  /*29440*/  IMAD R3, R2, UR4, R3 ;  /* 0x0000000402037c24 */ /* 0x000fe4000f8e0203 */
[----:B----4-:R-:W-:Y:S02]  /*29450*/  FFMA R13, R74, UR5, R5 ;  /* 0x000000054a0d7c23 */ /* 0x010fe40008000005 */
[----:B------:R-:W3:Y:S02]  /*29460*/  LDC.64 R4, c[0x0][0x380] ;  /* 0x0000e000ff047b82 */ /* 0x000ee40000000a00 */
        /* <DEDUP_REMOVED lines=8> */
[----:B------:R-:W-:Y:S01]  /*294f0*/  FFMA R10, R11, R10, -0.052303962409496307373 ;  /* 0xbd563cae0b0a7423 */ /* 0x000fe2000000000a */
[----:B------:R-:W0:Y:S01]  /*29500*/  MUFU.EX2 R0, R0 ;  /* 0x0000000000007308 */ /* 0x000e220000000800 */
[----:B---3--:R-:W-:-:S04]  /*29510*/  IMAD.WIDE.U32 R4, R3, 0x4, R4 ;  /* 0x0000000403047825 */ /* 0x008fc800078e0004 */
[----:B0-----:R-:W-:Y:S01]  /*29520*/  FADD R7, R0, 1 ;  /* 0x3f80000000077421 */ /* 0x001fe20000000000 */
        /* <DEDUP_REMOVED lines=13> */
.L_x_1624:
        /* <DEDUP_REMOVED lines=16> */
[----:B------:R-:W2:Y:S01]  /*29700*/  @!P2 LDC R20, c[0x0][0x3a0] ;  /* 0x0000e800ff14ab82 */ /* 0x000ea20000000800 */
[----:B------:R3:W2:Y:S07]  /*29710*/  @!P2 LDG.E.CONSTANT R14, desc[UR6][R14.64+0x8] ;  /* 0x000008060e0ea981 */ /* 0x0006ae000c1e9900 */
[----:B------:R-:W4:Y:S08]  /*29720*/  @!P0 LDC.64 R6, c[0x0][0x380] ;  /* 0x0000e000ff068b82 */ /* 0x000f300000000a00 */
[----:B------:R-:W5:Y:S08]  /*29730*/  @!P1 LDC.64 R10, c[0x0][0x380] ;  /* 0x0000e000ff0a9b82 */ /* 0x000f700000000a00 */
[----:B------:R-:W5:Y:S01]  /*29740*/  @!P2 LDC.64 R16, c[0x0][0x380] ;  /* 0x0000e000ff10ab82 */ /* 0x000f620000000a00 */
[----:B---3--:R-:W-:Y:S01]  /*29750*/  IADD3 R15, PT, PT, R57, 0x3, RZ ;  /* 0x00000003390f7810 */ /* 0x008fe20007ffe0ff */
[----:B------:R-:W-:-:S03]  /*29760*/  @!P0 IMAD R3, R2, UR4, R57 ;  /* 0x0000000402038c24 */ /* 0x000fc6000f8e0239 */
[----:B------:R-:W-:Y:S01]  /*29770*/  ISETP.GE.U32.AND P3, PT, R15, UR4, PT ;  /* 0x000000040f007c0c */ /* 0x000fe2000bf66070 */
[C---:B------:R-:W-:Y:S02]  /*29780*/  @!P1 IMAD R13, R2.reuse, UR4, R13 ;  /* 0x00000004020d9c24 */ /* 0x040fe4000f8e020d */
[----:B------:R-:W-:Y:S02]  /*29790*/  @!P2 IMAD R19, R2, UR4, R19 ;  /* 0x000000040213ac24 */ /* 0x000fe4000f8e0213 */
[----:B----4-:R-:W-:-:S04]  /*297a0*/  @!P0 IMAD.WIDE.U32 R6, R3, 0x4, R6 ;  /* 0x0000000403068825 */ /* 0x010fc800078e0006 */
[----:B-----5:R-:W-:-:S04]  /*297b0*/  @!P1 IMAD.WIDE.U32 R10, R13, 0x4, R10 ;  /* 0x000000040d0a9825 */ /* 0x020fc800078e000a */
[----:B------:R-:W-:-:S04]  /*297c0*/  @!P2 IMAD.WIDE.U32 R16, R19, 0x4, R16 ;  /* 0x000000041310a825 */ /* 0x000fc800078e0010 */
[----:B0-----:R-:W-:Y:S01]  /*297d0*/  @!P0 FFMA R0, R69, R0, R4 ;  /* 0x0000000045008223 */ /* 0x001fe20000000004 */
[----:B-1----:R-:W-:-:S04]  /*297e0*/  @!P1 FFMA R5, R12, R18, R9 ;  /* 0x000000120c059223 */ /* 0x002fc80000000009 */
[----:B------:R-:W-:Y:S01]  /*297f0*/  @!P0 FMNMX R3, RZ, R0, !PT ;  /* 0x00000000ff038209 */ /* 0x000fe20007800000 */
[----:B--2---:R-:W-:Y:S01]  /*29800*/  @!P2 FFMA R9, R67, R20, R14 ;  /* 0x000000144309a223 */ /* 0x004fe2000000000e */
[----:B------:R-:W-:-:S03]  /*29810*/  @!P1 FMNMX R5, RZ, R5, !PT ;  /* 0x00000005ff059209 */ /* 0x000fc60007800000 */
[----:B------:R0:W-:Y:S01]  /*29820*/  @!P0 STG.E desc[UR6][R6.64], R3 ;  /* 0x0000000306008986 */ /* 0x0001e2000c101906 */
[----:B------:R-:W-:-:S03]  /*29830*/  @!P2 FMNMX R9, RZ, R9, !PT ;  /* 0x00000009ff09a209 */ /* 0x000fc60007800000 */
[----:B------:R0:W-:Y:S04]  /*29840*/  @!P1 STG.E desc[UR6][R10.64], R5 ;  /* 0x000000050a009986 */ /* 0x0001e8000c101906 */
[----:B------:R0:W-:Y:S01]  /*29850*/  @!P2 STG.E desc[UR6][R16.64], R9 ;  /* 0x000000091000a986 */ /* 0x0001e2000c101906 */
[----:B------:R-:W-:Y:S05]  /*29860*/  @P3 EXIT ;  /* 0x000000000000394d */ /* 0x000fea0003800000 */
[----:B0-----:R-:W0:Y:S01]  /*29870*/  LDC.64 R4, c[0x0][0x398] ;  /* 0x0000e600ff047b82 */ /* 0x001e220000000a00 */
[----:B------:R-:W1:Y:S07]  /*29880*/  LDCU UR5, c[0x0][0x3a0] ;  /* 0x00007400ff0577ac */ /* 0x000e6e0008000800 */
[----:B------:R-:W2:Y:S01]  /*29890*/  LDC.64 R6, c[0x0][0x380] ;  /* 0x0000e000ff067b82 */ /* 0x000ea20000000a00 */
[----:B0-----:R-:W-:-:S06]  /*298a0*/  IMAD.WIDE.U32 R4, R57, 0x4, R4 ;  /* 0x0000000439047825 */ /* 0x001fcc00078e0004 */
[----:B------:R-:W1:Y:S01]  /*298b0*/  LDG.E.CONSTANT R5, desc[UR6][R4.64+0xc] ;  /* 0x00000c0604057981 */ /* 0x000e62000c1e9900 */
[----:B------:R-:W-:-:S04]  /*298c0*/  IMAD R15, R2, UR4, R15 ;  /* 0x00000004020f7c24 */ /* 0x000fc8000f8e020f */
[----:B--2---:R-:W-:-:S04]  /*298d0*/  IMAD.WIDE.U32 R6, R15, 0x4, R6 ;  /* 0x000000040f067825 */ /* 0x004fc800078e0006 */
[----:B-1----:R-:W-:-:S05]  /*298e0*/  FFMA R3, R74, UR5, R5 ;  /* 0x000000054a037c23 */ /* 0x002fca0008000005 */
[----:B------:R-:W-:-:S05]  /*298f0*/  FMNMX R3, RZ, R3, !PT ;  /* 0x00000003ff037209 */ /* 0x000fca0007800000 */
[----:B------:R-:W-:Y:S01]  /*29900*/  STG.E desc[UR6][R6.64], R3 ;  /* 0x0000000306007986 */ /* 0x000fe2000c101906 */
[----:B------:R-:W-:Y:S05]  /*29910*/  EXIT ;  /* 0x000000000000794d */ /* 0x000fea0003800000 */
.L_x_1116:
        /* <DEDUP_REMOVED lines=11> */
[----:B------:R-:W0:Y:S01]  /*299d0*/  LDCU UR4, c[0x0][0x3b4] ;  /* 0x00007680ff0477ac */ /* 0x000e220008000800 */
[----:B------:R-:W1:Y:S01]  /*299e0*/  LDCU UR5, c[0x0][0x3a0] ;  /* 0x00007400ff0577ac */ /* 0x000e620008000800 */
[----:B0-----:R-:W-:Y:S01]  /*299f0*/  UISETP.GT.U32.AND UP0, UPT, UR4, 0x7, UPT ;  /* 0x000000070400788c */ /* 0x001fe2000bf04070 */
[----:B-1----:R-:W-:-:S08]  /*29a00*/  FMUL R3, R27, UR5 ;  /* 0x000000051b037c20 */ /* 0x002fd00008400000 */
        /* <DEDUP_REMOVED lines=31> */
.L_x_1389:
[----:B------:R-:W-:Y:S05]  /*29c00*/  BSYNC.RECONVERGENT B4 ;  /* 0x0000000000047941 */ /* 0x000fea0003800200 */
.L_x_1388:
[----:B------:R-:W-:Y:S01]  /*29c10*/  MOV R3, R0 ;  /* 0x0000000000037202 */ /* 0x000fe20000000f00 */
[----:B------:R-:W-:Y:S06]  /*29c20*/  BRA `(.L_x_1385) ;  /* 0x0000000000687947 */ /* 0x000fec0003800000 */
.L_x_1387:
        /* <DEDUP_REMOVED lines=25> */
.L_x_1386:
[----:B------:R-:W-:-:S07]  /*29dc0*/  FMNMX R3, RZ, R3, !PT ;  /* 0x00000003ff037209 */ /* 0x000fce0007800000 */
.L_x_1385:
[----:B------:R0:W-:Y:S02]  /*29dd0*/  STG.E desc[UR6][R4.64], R3 ;  /* 0x0000000304007986 */ /* 0x0001e4000c101906 */
.L_x_1384:
[----:B------:R-:W-:Y:S05]  /*29de0*/  BSYNC.RECONVERGENT B3 ;  /* 0x0000000000037941 */ /* 0x000fea0003800200 */
.L_x_1383:
[----:B------:R-:W1:Y:S01]  /*29df0*/  LDCU UR4, c[0x0][0x3ac] ;  /* 0x00007580ff0477ac */ /* 0x000e620008000800 */
[----:B------:R-:W-:Y:S01]  /*29e00*/  IADD3 R0, PT, PT, R57, 0x1, RZ ;  /* 0x0000000139007810 */ /* 0x000fe20007ffe0ff */
[----:B------:R-:W-:Y:S03]  /*29e10*/  BSSY.RECONVERGENT B3, `(.L_x_1390) ;  /* 0x0000044000037945 */ /* 0x000fe60003800200 */
[----:B-1----:R-:W-:-:S13]  /*29e20*/  ISETP.GE.U32.AND P0, PT, R0, UR4, PT ;  /* 0x0000000400007c0c */ /* 0x002fda000bf06070 */
[----:B------:R-:W-:Y:S05]  /*29e30*/  @P0 BRA `(.L_x_1391) ;  /* 0x0000000400040947 */ /* 0x000fea0003800000 */
[----:B------:R-:W1:Y:S01]  /*29e40*/  LDCU UR4, c[0x0][0x3b4] ;  /* 0x00007680ff0477ac */ /* 0x000e620008000800 */
[----:B------:R-:W0:Y:S01]  /*29e50*/  LDCU UR5, c[0x0][0x3a0] ;  /* 0x00007400ff0577ac */ /* 0x000e220008000800 */
[----:B-1----:R-:W-:Y:S01]  /*29e60*/  UISETP.GT.U32.AND UP0, UPT, UR4, 0x7, UPT ;  /* 0x000000070400788c */ /* 0x002fe2000bf04070 */
[----:B0-----:R-:W-:-:S08]  /*29e70*/  FMUL R3, R70, UR5 ;  /* 0x0000000546037c20 */ /* 0x001fd00008400000 */
        /* <DEDUP_REMOVED lines=31> */
.L_x_1396:
[----:B------:R-:W-:Y:S05]  /*2a070*/  BSYNC.RECONVERGENT B4 ;  /* 0x0000000000047941 */ /* 0x000fea0003800200 */
.L_x_1395:
[----:B------:R-:W-:Y:S01]  /*2a080*/  MOV R3, R0 ;  /* 0x0000000000037202 */ /* 0x000fe20000000f00 */
[----:B------:R-:W-:Y:S06]  /*2a090*/  BRA `(.L_x_1392) ;  /* 0x0000000000687947 */ /* 0x000fec0003800000 */
.L_x_1394:
        /* <DEDUP_REMOVED lines=25> */
.L_x_1393:
[----:B------:R-:W-:-:S07]  /*2a230*/  FMNMX R3, RZ, R3, !PT ;  /* 0x00000003ff037209 */ /* 0x000fce0007800000 */
.L_x_1392:
[----:B------:R1:W-:Y:S02]  /*2a240*/  STG.E desc[UR6][R4.64+0x4], R3 ;  /* 0x0000040304007986 */ /* 0x0003e4000c101906 */
.L_x_1391:
[----:B------:R-:W-:Y:S05]  /*2a250*/  BSYNC.RECONVERGENT B3 ;  /* 0x0000000000037941 */ /* 0x000fea0003800200 */
.L_x_1390:
[----:B------:R-:W3:Y:S01]  /*2a260*/  LDCU UR4, c[0x0][0x3ac] ;  /* 0x00007580ff0477ac */ /* 0x000ee20008000800 */
[----:B------:R-:W-:Y:S01]  /*2a270*/  IADD3 R0, PT, PT, R57, 0x2, RZ ;  /* 0x0000000239007810 */ /* 0x000fe20007ffe0ff */
[----:B------:R-:W-:Y:S03]  /*2a280*/  BSSY.RECONVERGENT B3, `(.L_x_1397) ;  /* 0x0000044000037945 */ /* 0x000fe60003800200 */
[----:B---3--:R-:W-:-:S13]  /*2a290*/  ISETP.GE.U32.AND P0, PT, R0, UR4, PT ;  /* 0x0000000400007c0c */ /* 0x008fda000bf06070 */
[----:B------:R-:W-:Y:S05]  /*2a2a0*/  @P0 BRA `(.L_x_1398) ;  /* 0x0000000400040947 */ /* 0x000fea0003800000 */
[----:B------:R-:W3:Y:S01]  /*2a2b0*/  LDCU UR4, c[0x0][0x3b4] ;  /* 0x00007680ff0477ac */ /* 0x000ee20008000800 */
[----:B------:R-:W0:Y:S01]  /*2a2c0*/  LDCU UR5, c[0x0][0x3a0] ;  /* 0x00007400ff0577ac */ /* 0x000e220008000800 */
[----:B---3--:R-:W-:Y:S01]  /*2a2d0*/  UISETP.GT.U32.AND UP0, UPT, UR4, 0x7, UPT ;  /* 0x000000070400788c */ /* 0x008fe2000bf04070 */
[----:B01----:R-:W-:-:S08]  /*2a2e0*/  FMUL R3, R25, UR5 ;  /* 0x0000000519037c20 */ /* 0x003fd00008400000 */
        /* <DEDUP_REMOVED lines=31> */
.L_x_1403:
[----:B------:R-:W-:Y:S05]  /*2a4e0*/  BSYNC.RECONVERGENT B4 ;  /* 0x0000000000047941 */ /* 0x000fea0003800200 */
.L_x_1402:
[----:B------:R-:W-:Y:S01]  /*2a4f0*/  MOV R3, R0 ;  /* 0x0000000000037202 */ /* 0x000fe20000000f00 */
[----:B------:R-:W-:Y:S06]  /*2a500*/  BRA `(.L_x_1399) ;  /* 0x0000000000687947 */ /* 0x000fec0003800000 */
.L_x_1401:
        /* <DEDUP_REMOVED lines=25> */
.L_x_1400:
[----:B------:R-:W-:-:S07]  /*2a6a0*/  FMNMX R3, RZ, R3, !PT ;  /* 0x00000003ff037209 */ /* 0x000fce0007800000 */
.L_x_1399:
[----:B------:R3:W-:Y:S02]  /*2a6b0*/  STG.E desc[UR6][R4.64+0x8], R3 ;  /* 0x0000080304007986 */ /* 0x0007e4000c101906 */
.L_x_1398:
[----:B------:R-:W-:Y:S05]  /*2a6c0*/  BSYNC.RECONVERGENT B3 ;  /* 0x0000000000037941 */ /* 0x000fea0003800200 */
.L_x_1397:
[----:B------:R-:W4:Y:S01]  /*2a6d0*/  LDCU UR4, c[0x0][0x3ac] ;  /* 0x00007580ff0477ac */ /* 0x000f220008000800 */
[----:B------:R-:W-:-:S04]  /*2a6e0*/  IADD3 R0, PT, PT, R57, 0x3, RZ ;  /* 0x0000000339007810 */ /* 0x000fc80007ffe0ff */
[----:B----4-:R-:W-:-:S13]  /*2a6f0*/  ISETP.GE.U32.AND P0, PT, R0, UR4, PT ;  /* 0x0000000400007c0c */ /* 0x010fda000bf06070 */
[----:B------:R-:W-:Y:S05]  /*2a700*/  @P0 BRA `(.L_x_1382) ;  /* 0x0000000400040947 */ /* 0x000fea0003800000 */
[----:B------:R-:W4:Y:S01]  /*2a710*/  LDCU UR4, c[0x0][0x3b4] ;  /* 0x00007680ff0477ac */ /* 0x000f220008000800 */
[----:B------:R-:W0:Y:S01]  /*2a720*/  LDCU UR5, c[0x0][0x3a0] ;  /* 0x00007400ff0577ac */ /* 0x000e220008000800 */
[----:B----4-:R-:W-:Y:S01]  /*2a730*/  UISETP.GT.U32.AND UP0, UPT, UR4, 0x7, UPT ;  /* 0x000000070400788c */ /* 0x010fe2000bf04070 */
[----:B01-3--:R-:W-:-:S08]  /*2a740*/  FMUL R3, R26, UR5 ;  /* 0x000000051a037c20 */ /* 0x00bfd00008400000 */
        /* <DEDUP_REMOVED lines=31> */
.L_x_1408:
[----:B------:R-:W-:Y:S05]  /*2a940*/  BSYNC.RECONVERGENT B3 ;  /* 0x0000000000037941 */ /* 0x000fea0003800200 */
.L_x_1407:
[----:B------:R-:W-:Y:S01]  /*2a950*/  MOV R3, R0 ;  /* 0x0000000000037202 */ /* 0x000fe20000000f00 */
[----:B------:R-:W-:Y:S06]  /*2a960*/  BRA `(.L_x_1404) ;  /* 0x0000000000687947 */ /* 0x000fec0003800000 */
.L_x_1406:
        /* <DEDUP_REMOVED lines=25> */
.L_x_1405:
[----:B------:R-:W-:-:S07]  /*2ab00*/  FMNMX R3, RZ, R3, !PT ;  /* 0x00000003ff037209 */ /* 0x000fce0007800000 */
.L_x_1404:
[----:B------:R4:W-:Y:S02]  /*2ab10*/  STG.E desc[UR6][R4.64+0xc], R3 ;  /* 0x00000c0304007986 */ /* 0x0009e4000c101906 */
.L_x_1382:
[----:B------:R-:W-:Y:S05]  /*2ab20*/  BSYNC.RECONVERGENT B2 ;  /* 0x0000000000027941 */ /* 0x000fea0003800200 */
.L_x_1381:
[----:B------:R-:W5:Y:S01]  /*2ab30*/  LDCU UR4, c[0x0][0x3a8] ;  /* 0x00007500ff0477ac */ /* 0x000f620008000800 */
[----:B01-34-:R-:W-:Y:S01]  /*2ab40*/  IADD3 R4, PT, PT, R2, 0x1, RZ ;  /* 0x0000000102047810 */ /* 0x01bfe20007ffe0ff */
[----:B------:R-:W-:Y:S03]  /*2ab50*/  BSSY.RECONVERGENT B2, `(.L_x_1409) ;  /* 0x000012d000027945 */ /* 0x000fe60003800200 */
[----:B-----5:R-:W-:-:S13]  /*2ab60*/  ISETP.GE.U32.AND P0, PT, R4, UR4, PT ;  /* 0x0000000404007c0c */ /* 0x020fda000bf06070 */
[----:B------:R-:W-:Y:S05]  /*2ab70*/  @P0 BRA `(.L_x_1410) ;  /* 0x0000001000a80947 */ /* 0x000fea0003800000 */
[----:B------:R-:W0:Y:S01]  /*2ab80*/  LDCU UR4, c[0x0][0x3ac] ;  /* 0x00007580ff0477ac */ /* 0x000e220008000800 */
[----:B------:R-:W-:Y:S01]  /*2ab90*/  BSSY.RECONVERGENT B3, `(.L_x_1411) ;  /* 0x000004a000037945 */ /* 0x000fe20003800200 */
[----:B0-----:R-:W-:-:S04]  /*2aba0*/  MOV R0, UR4 ;  /* 0x0000000400007c02 */ /* 0x001fc80008000f00 */
[----:B------:R-:W-:-:S13]  /*2abb0*/  ISETP.GE.U32.AND P0, PT, R57, R0, PT ;  /* 0x000000003900720c */ /* 0x000fda0003f06070 */
        /* <DEDUP_REMOVED lines=36> */
.L_x_1417:
[----:B------:R-:W-:Y:S05]  /*2ae00*/  BSYNC.RECONVERGENT B4 ;  /* 0x0000000000047941 */ /* 0x000fea0003800200 */
.L_x_1416:
[----:B------:R-:W-:Y:S01]  /*2ae10*/  MOV R3, R0 ;  /* 0x0000000000037202 */ /* 0x000fe20000000f00 */
[----:B------:R-:W-:Y:S06]  /*2ae20*/  BRA `(.L_x_1413) ;  /* 0x0000000000687947 */ /* 0x000fec0003800000 */
.L_x_1415:
        /* <DEDUP_REMOVED lines=25> */
.L_x_1414:
[----:B------:R-:W-:-:S07]  /*2afc0*/  FMNMX R3, RZ, R3, !PT ;  /* 0x00000003ff037209 */ /* 0x000fce0007800000 */
.L_x_1413:
[----:B------:R-:W0:Y:S01]  /*2afd0*/  LDCU UR4, c[0x0][0x3ac] ;  /* 0x00007580ff0477ac */ /* 0x000e220008000800 */
[----:B--2---:R-:W1:Y:S01]  /*2afe0*/  LDC.64 R6, c[0x0][0x380] ;  /* 0x0000e000ff067b82 */ /* 0x004e620000000a00 */
[----:B0-----:R-:W-:-:S05]  /*2aff0*/  MOV R0, UR4 ;  /* 0x0000000400007c02 */ /* 0x001fca0008000f00 */
[----:B------:R-:W-:-:S04]  /*2b000*/  IMAD R5, R4, R0, R57 ;  /* 0x0000000004057224 */ /* 0x000fc800078e0239 */
[----:B-1----:R-:W-:-:S05]  /*2b010*/  IMAD.WIDE.U32 R6, R5, 0x4, R6 ;  /* 0x0000000405067825 */ /* 0x002fca00078e0006 */
[----:B------:R0:W-:Y:S02]  /*2b020*/  STG.E desc[UR6][R6.64], R3 ;  /* 0x0000000306007986 */ /* 0x0001e4000c101906 */
.L_x_1412:
[----:B------:R-:W-:Y:S05]  /*2b030*/  BSYNC.RECONVERGENT B3 ;  /* 0x0000000000037941 */ /* 0x000fea0003800200 */
.L_x_1411:
[----:B------:R-:W-:Y:S01]  /*2b040*/  IADD3 R5, PT, PT, R57, 0x1, RZ ;  /* 0x0000000139057810 */ /* 0x000fe20007ffe0ff */
[----:B------:R-:W-:Y:S03]  /*2b050*/  BSSY.RECONVERGENT B3, `(.L_x_1418) ;  /* 0x0000049000037945 */ /* 0x000fe60003800200 */
[----:B------:R-:W-:-:S13]  /*2b060*/  ISETP.GE.U32.AND P0, PT, R5, R0, PT ;  /* 0x000000000500720c */ /* 0x000fda0003f06070 */
        /* <DEDUP_REMOVED lines=36> */
.L_x_1424:
[----:B------:R-:W-:Y:S05]  /*2b2b0*/  BSYNC.RECONVERGENT B4 ;  /* 0x0000000000047941 */ /* 0x000fea0003800200 */
.L_x_1423:
[----:B------:R-:W-:Y:S01]  /*2b2c0*/  MOV R3, R0 ;  /* 0x0000000000037202 */ /* 0x000fe20000000f00 */
[----:B------:R-:W-:Y:S06]  /*2b2d0*/  BRA `(.L_x_1420) ;  /* 0x0000000000687947 */ /* 0x000fec0003800000 */
.L_x_1422:
        /* <DEDUP_REMOVED lines=25> */
.L_x_1421:
[----:B------:R-:W-:-:S07]  /*2b470*/  FMNMX R3, RZ, R3, !PT ;  /* 0x00000003ff037209 */ /* 0x000fce0007800000 */
.L_x_1420:
[----:B------:R-:W0:Y:S01]  /*2b480*/  LDCU UR4, c[0x0][0x3ac] ;  /* 0x00007580ff0477ac */ /* 0x000e220008000800 */
[----:B--2---:R-:W1:Y:S01]  /*2b490*/  LDC.64 R6, c[0x0][0x380] ;  /* 0x0000e000ff067b82 */ /* 0x004e620000000a00 */
[----:B0-----:R-:W-:-:S05]  /*2b4a0*/  MOV R0, UR4 ;  /* 0x0000000400007c02 */ /* 0x001fca0008000f00 */
[----:B------:R-:W-:-:S04]  /*2b4b0*/  IMAD R5, R4, R0, R5 ;  /* 0x0000000004057224 */ /* 0x000fc800078e0205 */
[----:B-1----:R-:W-:-:S05]  /*2b4c0*/  IMAD.WIDE.U32 R6, R5, 0x4, R6 ;  /* 0x0000000405067825 */ /* 0x002fca00078e0006 */
[----:B------:R1:W-:Y:S02]  /*2b4d0*/  STG.E desc[UR6][R6.64], R3 ;  /* 0x0000000306007986 */ /* 0x0003e4000c101906 */
.L_x_1419:
[----:B------:R-:W-:Y:S05]  /*2b4e0*/  BSYNC.RECONVERGENT B3 ;  /* 0x0000000000037941 */ /* 0x000fea0003800200 */
.L_x_1418:
[----:B------:R-:W-:Y:S01]  /*2b4f0*/  IADD3 R5, PT, PT, R57, 0x2, RZ ;  /* 0x0000000239057810 */ /* 0x000fe20007ffe0ff */
[----:B------:R-:W-:Y:S03]  /*2b500*/  BSSY.RECONVERGENT B3, `(.L_x_1425) ;  /* 0x0000049000037945 */ /* 0x000fe60003800200 */
[----:B------:R-:W-:-:S13]  /*2b510*/  ISETP.GE.U32.AND P0, PT, R5, R0, PT ;  /* 0x000000000500720c */ /* 0x000fda0003f06070 */
        /* <DEDUP_REMOVED lines=36> */
.L_x_1431:
[----:B------:R-:W-:Y:S05]  /*2b760*/  BSYNC.RECONVERGENT B4 ;  /* 0x0000000000047941 */ /* 0x000fea0003800200 */
.L_x_1430:
[----:B------:R-:W-:Y:S01]  /*2b770*/  MOV R3, R0 ;  /* 0x0000000000037202 */ /* 0x000fe20000000f00 */
[----:B------:R-:W-:Y:S06]  /*2b780*/  BRA `(.L_x_1427) ;  /* 0x0000000000687947 */ /* 0x000fec0003800000 */
.L_x_1429:
        /* <DEDUP_REMOVED lines=25> */
.L_x_1428:
[----:B------:R-:W-:-:S07]  /*2b920*/  FMNMX R3, RZ, R3, !PT ;  /* 0x00000003ff037209 */ /* 0x000fce0007800000 */
.L_x_1427:
[----:B------:R-:W0:Y:S01]  /*2b930*/  LDCU UR4, c[0x0][0x3ac] ;  /* 0x00007580ff0477ac */ /* 0x000e220008000800 */
[----:B--2---:R-:W1:Y:S01]  /*2b940*/  LDC.64 R6, c[0x0][0x380] ;  /* 0x0000e000ff067b82 */ /* 0x004e620000000a00 */
[----:B0-----:R-:W-:-:S05]  /*2b950*/  MOV R0, UR4 ;  /* 0x0000000400007c02 */ /* 0x001fca0008000f00 */
[----:B------:R-:W-:-:S04]  /*2b960*/  IMAD R5, R4, R0, R5 ;  /* 0x0000000004057224 */ /* 0x000fc800078e0205 */
[----:B-1----:R-:W-:-:S05]  /*2b970*/  IMAD.WIDE.U32 R6, R5, 0x4, R6 ;  /* 0x0000000405067825 */ /* 0x002fca00078e0006 */
[----:B------:R3:W-:Y:S02]  /*2b980*/  STG.E desc[UR6][R6.64], R3 ;  /* 0x0000000306007986 */ /* 0x0007e4000c101906 */
.L_x_1426:
[----:B------:R-:W-:Y:S05]  /*2b990*/  BSYNC.RECONVERGENT B3 ;  /* 0x0000000000037941 */ /* 0x000fea0003800200 */
.L_x_1425:
[----:B------:R-:W-:-:S04]  /*2b9a0*/  IADD3 R5, PT, PT, R57, 0x3, RZ ;  /* 0x0000000339057810 */ /* 0x000fc80007ffe0ff */
[----:B------:R-:W-:-:S13]  /*2b9b0*/  ISETP.GE.U32.AND P0, PT, R5, R0, PT ;  /* 0x000000000500720c */ /* 0x000fda0003f06070 */
        /* <DEDUP_REMOVED lines=36> */
.L_x_1436:
[----:B------:R-:W-:Y:S05]  /*2bc00*/  BSYNC.RECONVERGENT B3 ;  /* 0x0000000000037941 */ /* 0x000fea0003800200 */
.L_x_1435:
[----:B------:R-:W-:Y:S01]  /*2bc10*/  MOV R3, R0 ;  /* 0x0000000000037202 */ /* 0x000fe20000000f00 */
[----:B------:R-:W-:Y:S06]  /*2bc20*/  BRA `(.L_x_1432) ;  /* 0x0000000000687947 */ /* 0x000fec0003800000 */
.L_x_1434:
        /* <DEDUP_REMOVED lines=25> */
.L_x_1433:
[----:B------:R-:W-:-:S07]  /*2bdc0*/  FMNMX R3, RZ, R3, !PT ;  /* 0x00000003ff037209 */ /* 0x000fce0007800000 */
.L_x_1432:
[----:B--2---:R-:W0:Y:S01]  /*2bdd0*/  LDC.64 R6, c[0x0][0x380] ;  /* 0x0000e000ff067b82 */ /* 0x004e220000000a00 */
[----:B------:R-:W1:Y:S02]  /*2bde0*/  LDCU UR4, c[0x0][0x3ac] ;  /* 0x00007580ff0477ac */ /* 0x000e640008000800 */
[----:B-1----:R-:W-:-:S04]  /*2bdf0*/  IMAD R5, R4, UR4, R5 ;  /* 0x0000000404057c24 */ /* 0x002fc8000f8e0205 */
[----:B0-----:R-:W-:-:S05]  /*2be00*/  IMAD.WIDE.U32 R6, R5, 0x4, R6 ;  /* 0x0000000405067825 */ /* 0x001fca00078e0006 */
[----:B------:R4:W-:Y:S02]  /*2be10*/  STG.E desc[UR6][R6.64], R3 ;  /* 0x0000000306007986 */ /* 0x0009e4000c101906 */
.L_x_1410:
[----:B------:R-:W-:Y:S05]  /*2be20*/  BSYNC.RECONVERGENT B2 ;  /* 0x0000000000027941 */ /* 0x000fea0003800200 */
.L_x_1409:
[----:B------:R-:W5:Y:S01]  /*2be30*/  LDCU UR4, c[0x0][0x3a8] ;  /* 0x00007500ff0477ac */ /* 0x000f620008000800 */
[----:B------:R-:W-:Y:S01]  /*2be40*/  IADD3 R10, PT, PT, R2, 0x2, RZ ;  /* 0x00000002020a7810 */ /* 0x000fe20007ffe0ff */
[----:B------:R-:W-:Y:S03]  /*2be50*/  BSSY.RECONVERGENT B2, `(.L_x_1437) ;  /* 0x0000122000027945 */ /* 0x000fe60003800200 */
[----:B-----5:R-:W-:-:S13]  /*2be60*/  ISETP.GE.U32.AND P0, PT, R10, UR4, PT ;  /* 0x000000040a007c0c */ /* 0x020fda000bf06070 */
[----:B------:R-:W-:Y:S05]  /*2be70*/  @P0 BRA `(.L_x_1438) ;  /* 0x00000010007c0947 */ /* 0x000fea0003800000 */
[----:B------:R-:W5:Y:S01]  /*2be80*/  LDCU UR4, c[0x0][0x3ac] ;  /* 0x00007580ff0477ac */ /* 0x000f620008000800 */
[----:B------:R-:W2:Y:S01]  /*2be90*/  LDC.64 R4, c[0x0][0x380] ;  /* 0x0000e000ff047b82 */ /* 0x000ea20000000a00 */
[----:B------:R-:W-:Y:S01]  /*2bea0*/  BSSY.RECONVERGENT B3, `(.L_x_1439) ;  /* 0x0000046000037945 */ /* 0x000fe20003800200 */
[----:B-----5:R-:W-:Y:S01]  /*2beb0*/  ISETP.GE.U32.AND P0, PT, R57, UR4, PT ;  /* 0x0000000439007c0c */ /* 0x020fe2000bf06070 */
[----:B01-34-:R-:W-:-:S04]  /*2bec0*/  IMAD R3, R10, UR4, R57 ;  /* 0x000000040a037c24 */ /* 0x01bfc8000f8e0239 */
[----:B--2---:R-:W-:-:S08]  /*2bed0*/  IMAD.WIDE.U32 R4, R3, 0x4, R4 ;  /* 0x0000000403047825 */ /* 0x004fd000078e0004 */
        /* <DEDUP_REMOVED lines=36> */
.L_x_1445:
[----:B------:R-:W-:Y:S05]  /*2c120*/  BSYNC.RECONVERGENT B4 ;  /* 0x0000000000047941 */ /* 0x000fea0003800200 */
.L_x_1444:
[----:B------:R-:W-:Y:S01]  /*2c130*/  MOV R3, R0 ;  /* 0x0000000000037202 */ /* 0x000fe20000000f00 */
[----:B------:R-:W-:Y:S06]  /*2c140*/  BRA `(.L_x_1441) ;  /* 0x0000000000687947 */ /* 0x000fec0003800000 */
.L_x_1443:
        /* <DEDUP_REMOVED lines=25> */
.L_x_1442:
[----:B------:R-:W-:-:S07]  /*2c2e0*/  FMNMX R3, RZ, R3, !PT ;  /* 0x00000003ff037209 */ /* 0x000fce0007800000 */
.L_x_1441:
[----:B------:R0:W-:Y:S02]  /*2c2f0*/  STG.E desc[UR6][R4.64], R3 ;  /* 0x0000000304007986 */ /* 0x0001e4000c101906 */
.L_x_1440:
[----:B------:R-:W-:Y:S05]  /*2c300*/  BSYNC.RECONVERGENT B3 ;  /* 0x0000000000037941 */ /* 0x000fea0003800200 */
.L_x_1439:
        /* <DEDUP_REMOVED lines=40> */
.L_x_1452:
[----:B------:R-:W-:Y:S05]  /*2c590*/  BSYNC.RECONVERGENT B4 ;  /* 0x0000000000047941 */ /* 0x000fea0003800200 */
.L_x_1451:
[----:B------:R-:W-:Y:S01]  /*2c5a0*/  MOV R3, R0 ;  /* 0x0000000000037202 */ /* 0x000fe20000000f00 */
[----:B------:R-:W-:Y:S06]  /*2c5b0*/  BRA `(.L_x_1448) ;  /* 0x0000000000687947 */ /* 0x000fec0003800000 */
.L_x_1450:
        /* <DEDUP_REMOVED lines=25> */
.L_x_1449:
[----:B------:R-:W-:-:S07]  /*2c750*/  FMNMX R3, RZ, R3, !PT ;  /* 0x00000003ff037209 */ /* 0x000fce0007800000 */
.L_x_1448:
[----:B------:R1:W-:Y:S02]  /*2c760*/  STG.E desc[UR6][R4.64+0x4], R3 ;  /* 0x0000040304007986 */ /* 0x0003e4000c101906 */
.L_x_1447:
[----:B------:R-:W-:Y:S05]  /*2c770*/  BSYNC.RECONVERGENT B3 ;  /* 0x0000000000037941 */ /* 0x000fea0003800200 */
.L_x_1446:
        /* <DEDUP_REMOVED lines=43> */
.L_x_1459:
[----:B------:R-:W-:Y:S05]  /*2ca30*/  BSYNC.RECONVERGENT B4 ;  /* 0x0000000000047941 */ /* 0x000fea0003800200 */
.L_x_1458:
[----:B------:R-:W-:Y:S01]  /*2ca40*/  MOV R3, R0 ;  /* 0x0000000000037202 */ /* 0x000fe20000000f00 */
[----:B------:R-:W-:Y:S06]  /*2ca50*/  BRA `(.L_x_1455) ;  /* 0x0000000000687947 */ /* 0x000fec0003800000 */
.L_x_1457:
        /* <DEDUP_REMOVED lines=25> */
.L_x_1456:
[----:B------:R-:W-:-:S07]  /*2cbf0*/  FMNMX R3, RZ, R3, !PT ;  /* 0x00000003ff037209 */ /* 0x000fce0007800000 */
.L_x_1455:
[----:B------:R0:W-:Y:S02]  /*2cc00*/  STG.E desc[UR6][R4.64], R3 ;  /* 0x0000000304007986 */ /* 0x0001e4000c101906 */
.L_x_1454:
[----:B------:R-:W-:Y:S05]  /*2cc10*/  BSYNC.RECONVERGENT B3 ;  /* 0x0000000000037941 */ /* 0x000fea0003800200 */
.L_x_1453:
[----:B------:R-:W1:Y:S01]  /*2cc20*/  LDCU UR4, c[0x0][0x3ac] ;  /* 0x00007580ff0477ac */ /* 0x000e620008000800 */
[----:B------:R-:W-:-:S04]  /*2cc30*/  IADD3 R0, PT, PT, R57, 0x3, RZ ;  /* 0x0000000339007810 */ /* 0x000fc80007ffe0ff */
        /* <DEDUP_REMOVED lines=37> */
.L_x_1464:
[----:B------:R-:W-:Y:S05]  /*2ce90*/  BSYNC.RECONVERGENT B3 ;  /* 0x0000000000037941 */ /* 0x000fea0003800200 */
.L_x_1463:
[----:B------:R-:W-:Y:S01]  /*2cea0*/  MOV R3, R0 ;  /* 0x0000000000037202 */ /* 0x000fe20000000f00 */
[----:B------:R-:W-:Y:S06]  /*2ceb0*/  BRA `(.L_x_1460) ;  /* 0x0000000000687947 */ /* 0x000fec0003800000 */
.L_x_1462:
        /* <DEDUP_REMOVED lines=25> */
.L_x_1461:
[----:B------:R-:W-:-:S07]  /*2d050*/  FMNMX R3, RZ, R3, !PT ;  /* 0x00000003ff037209 */ /* 0x000fce0007800000 */
.L_x_1460:
[----:B------:R0:W-:Y:S02]  /*2d060*/  STG.E desc[UR6][R4.64+0x4], R3 ;  /* 0x0000040304007986 */ /* 0x0001e4000c101906 */
.L_x_1438:
[----:B------:R-:W-:Y:S05]  /*2d070*/  BSYNC.RECONVERGENT B2 ;  /* 0x0000000000027941 */ /* 0x000fea0003800200 */
.L_x_1437:
        /* <DEDUP_REMOVED lines=9> */
[----:B------:R-:W5:Y:S01]  /*2d110*/  LDCU UR4, c[0x0][0x3b4] ;  /* 0x00007680ff0477ac */ /* 0x000f620008000800 */
[----:B------:R-:W0:Y:S01]  /*2d120*/  LDCU UR5, c[0x0][0x3a0] ;  /* 0x00007400ff0577ac */ /* 0x000e220008000800 */
[----:B-----5:R-:W-:Y:S01]  /*2d130*/  UISETP.GT.U32.AND UP0, UPT, UR4, 0x7, UPT ;  /* 0x000000070400788c */ /* 0x020fe2000bf04070 */
[----:B01-34-:R-:W-:-:S08]  /*2d140*/  FMUL R3, R69, UR5 ;  /* 0x0000000545037c20 */ /* 0x01bfd00008400000 */
        /* <DEDUP_REMOVED lines=31> */
.L_x_1471:
[----:B------:R-:W-:Y:S05]  /*2d340*/  BSYNC.RECONVERGENT B3 ;  /* 0x0000000000037941 */ /* 0x000fea0003800200 */
.L_x_1470:
[----:B------:R-:W-:Y:S01]  /*2d350*/  MOV R3, R0 ;  /* 0x0000000000037202 */ /* 0x000fe20000000f00 */
[----:B------:R-:W-:Y:S06]  /*2d360*/  BRA `(.L_x_1467) ;  /* 0x0000000000687947 */ /* 0x000fec0003800000 */
.L_x_1469:
[C---:B------:R-:W-:Y:S01]  /*2d370*/  FMUL R0, R3.reuse, R3 ;  /* 0x0000000303007220 */ /* 0x040fe20000400000 */
[----:B------:R-:W-:Y:S01]  /*2d380*/  HFMA2 R8, -RZ, RZ, 1.125, -9232 ;  /* 0x3c80f082ff087431 */ /* 0x000fe200000001ff */
[----:B--2---:R-:W-:Y:S02]  /*2d390*/  MOV R6, 0x3f800000 ;  /* 0x3f80000000067802 */ /* 0x004fe40000000f00 */
        /* <DEDUP_REMOVED lines=22> */
.L_x_1468:
[----:B------:R-:W-:-:S07]  /*2d500*/  FMNMX R3, RZ, R3, !PT ;  /* 0x00000003ff037209 */ /* 0x000fce0007800000 */
.L_x_1467:
[----:B------:R-:W0:Y:S01]  /*2d510*/  LDCU UR4, c[0x0][0x3ac] ;  /* 0x00007580ff0477ac */ /* 0x000e220008000800 */
[----:B------:R-:W1:Y:S01]  /*2d520*/  LDC.64 R4, c[0x0][0x380] ;  /* 0x0000e000ff047b82 */ /* 0x000e620000000a00 */
[----:B0-----:R-:W-:-:S05]  /*2d530*/  MOV R0, UR4 ;  /* 0x0000000400007c02 */ /* 0x001fca0008000f00 */
[----:B------:R-:W-:-:S04]  /*2d540*/  IMAD R7, R2, R0, R57 ;  /* 0x0000000002077224 */ /* 0x000fc800078e0239 */
[----:B-1----:R-:W-:-:S05]  /*2d550*/  IMAD.WIDE.U32 R4, R7, 0x4, R4 ;  /* 0x0000000407047825 */ /* 0x002fca00078e0004 */
[----:B------:R0:W-:Y:S02]  /*2d560*/  STG.E desc[UR6][R4.64], R3 ;  /* 0x0000000304007986 */ /* 0x0001e4000c101906 */
.L_x_1466:
[----:B------:R-:W-:Y:S05]  /*2d570*/  BSYNC.RECONVERGENT B2 ;  /* 0x0000000000027941 */ /* 0x000fea0003800200 */
.L_x_1465:
[----:B0-----:R-:W-:Y:S01]  /*2d580*/  IADD3 R5, PT, PT, R57, 0x1, RZ ;  /* 0x0000000139057810 */ /* 0x001fe20007ffe0ff */
[----:B------:R-:W-:Y:S03]  /*2d590*/  BSSY.RECONVERGENT B2, `(.L_x_1472) ;  /* 0x0000049000027945 */ /* 0x000fe60003800200 */
[----:B------:R-:W-:-:S13]  /*2d5a0*/  ISETP.GE.U32.AND P0, PT, R5, R0, PT ;  /* 0x000000000500720c */ /* 0x000fda0003f06070 */
[----:B------:R-:W-:Y:S05]  /*2d5b0*/  @P0 BRA `(.L_x_1473) ;  /* 0x0000000400180947 */ /* 0x000fea0003800000 */
[----:B------:R-:W0:Y:S01]  /*2d5c0*/  LDCU UR4, c[0x0][0x3b4] ;  /* 0x00007680ff0477ac */ /* 0x000e220008000800 */
[----:B------:R-:W1:Y:S01]  /*2d5d0*/  LDCU UR5, c[0x0][0x3a0] ;  /* 0x00007400ff0577ac */ /* 0x000e620008000800 */
[----:B0-----:R-:W-:Y:S01]  /*2d5e0*/  UISETP.GT.U32.AND UP0, UPT, UR4, 0x7, UPT ;  /* 0x000000070400788c */ /* 0x001fe2000bf04070 */
[----:B-1-34-:R-:W-:-:S08]  /*2d5f0*/  FMUL R3, R12, UR5 ;  /* 0x000000050c037c20 */ /* 0x01afd00008400000 */
        /* <DEDUP_REMOVED lines=31> */
.L_x_1478:
[----:B------:R-:W-:Y:S05]  /*2d7f0*/  BSYNC.RECONVERGENT B3 ;  /* 0x0000000000037941 */ /* 0x000fea0003800200 */
.L_x_1477:
[----:B------:R-:W-:Y:S01]  /*2d800*/  MOV R3, R0 ;  /* 0x0000000000037202 */ /* 0x000fe20000000f00 */
[----:B------:R-:W-:Y:S06]  /*2d810*/  BRA `(.L_x_1474) ;  /* 0x0000000000687947 */ /* 0x000fec0003800000 */
.L_x_1476:
        /* <DEDUP_REMOVED lines=25> */
.L_x_1475:
[----:B------:R-:W-:-:S07]  /*2d9b0*/  FMNMX R3, RZ, R3, !PT ;  /* 0x00000003ff037209 */ /* 0x000fce0007800000 */
.L_x_1474:
[----:B------:R-:W0:Y:S01]  /*2d9c0*/  LDCU UR4, c[0x0][0x3ac] ;  /* 0x00007580ff0477ac */ /* 0x000e220008000800 */
[----:B--2---:R-:W1:Y:S01]  /*2d9d0*/  LDC.64 R6, c[0x0][0x380] ;  /* 0x0000e000ff067b82 */ /* 0x004e620000000a00 */
[----:B0-----:R-:W-:-:S05]  /*2d9e0*/  MOV R0, UR4 ;  /* 0x0000000400007c02 */ /* 0x001fca0008000f00 */
[----:B------:R-:W-:-:S04]  /*2d9f0*/  IMAD R5, R2, R0, R5 ;  /* 0x0000000002057224 */ /* 0x000fc800078e0205 */
[----:B-1----:R-:W-:-:S05]  /*2da00*/  IMAD.WIDE.U32 R6, R5, 0x4, R6 ;  /* 0x0000000405067825 */ /* 0x002fca00078e0006 */
[----:B------:R0:W-:Y:S02]  /*2da10*/  STG.E desc[UR6][R6.64], R3 ;  /* 0x0000000306007986 */ /* 0x0001e4000c101906 */
.L_x_1473:
[----:B------:R-:W-:Y:S05]  /*2da20*/  BSYNC.RECONVERGENT B2 ;  /* 0x0000000000027941 */ /* 0x000fea0003800200 */
.L_x_1472:
[----:B------:R-:W-:Y:S01]  /*2da30*/  IADD3 R5, PT, PT, R57, 0x2, RZ ;  /* 0x0000000239057810 */ /* 0x000fe20007ffe0ff */
[----:B------:R-:W-:Y:S03]  /*2da40*/  BSSY.RECONVERGENT B2, `(.L_x_1479) ;  /* 0x0000049000027945 */ /* 0x000fe60003800200 */
        /* <DEDUP_REMOVED lines=37> */
.L_x_1485:
[----:B------:R-:W-:Y:S05]  /*2dca0*/  BSYNC.RECONVERGENT B3 ;  /* 0x0000000000037941 */ /* 0x000fea0003800200 */
.L_x_1484:
[----:B------:R-:W-:Y:S01]  /*2dcb0*/  MOV R3, R0 ;  /* 0x0000000000037202 */ /* 0x000fe20000000f00 */
[----:B------:R-:W-:Y:S06]  /*2dcc0*/  BRA `(.L_x_1481) ;  /* 0x0000000000687947 */ /* 0x000fec0003800000 */
.L_x_1483:
        /* <DEDUP_REMOVED lines=25> */
.L_x_1482:
[----:B------:R-:W-:-:S07]  /*2de60*/  FMNMX R3, RZ, R3, !PT ;  /* 0x00000003ff037209 */ /* 0x000fce0007800000 */
.L_x_1481:
[----:B------:R-:W0:Y:S01]  /*2de70*/  LDCU UR4, c[0x0][0x3ac] ;  /* 0x00007580ff0477ac */ /* 0x000e220008000800 */
[----:B--2---:R-:W1:Y:S01]  /*2de80*/  LDC.64 R6, c[0x0][0x380] ;  /* 0x0000e000ff067b82 */ /* 0x004e620000000a00 */
[----:B0-----:R-:W-:-:S05]  /*2de90*/  MOV R0, UR4 ;  /* 0x0000000400007c02 */ /* 0x001fca0008000f00 */
[----:B------:R-:W-:-:S04]  /*2dea0*/  IMAD R5, R2, R0, R5 ;  /* 0x0000000002057224 */ /* 0x000fc800078e0205 */
[----:B-1----:R-:W-:-:S05]  /*2deb0*/  IMAD.WIDE.U32 R6, R5, 0x4, R6 ;  /* 0x0000000405067825 */ /* 0x002fca00078e0006 */
[----:B------:R0:W-:Y:S02]  /*2dec0*/  STG.E desc[UR6][R6.64], R3 ;  /* 0x0000000306007986 */ /* 0x0001e4000c101906 */
.L_x_1480:
[----:B------:R-:W-:Y:S05]  /*2ded0*/  BSYNC.RECONVERGENT B2 ;  /* 0x0000000000027941 */ /* 0x000fea0003800200 */
.L_x_1479:
[----:B------:R-:W-:-:S04]  /*2dee0*/  IADD3 R57, PT, PT, R57, 0x3, RZ ;  /* 0x0000000339397810 */ /* 0x000fc80007ffe0ff */
[----:B------:R-:W-:-:S13]  /*2def0*/  ISETP.GE.U32.AND P0, PT, R57, R0, PT ;  /* 0x000000003900720c */ /* 0x000fda0003f06070 */
[----:B------:R-:W-:Y:S05]  /*2df00*/  @P0 EXIT ;  /* 0x000000000000094d */ /* 0x000fea0003800000 */
        /* <DEDUP_REMOVED lines=35> */
.L_x_1490:
[----:B------:R-:W-:Y:S05]  /*2e140*/  BSYNC.RECONVERGENT B2 ;  /* 0x0000000000027941 */ /* 0x000fea0003800200 */
.L_x_1489:
[----:B------:R-:W-:Y:S01]  /*2e150*/  MOV R3, R0 ;  /* 0x0000000000037202 */ /* 0x000fe20000000f00 */
[----:B------:R-:W-:Y:S06]  /*2e160*/  BRA `(.L_x_1486) ;  /* 0x0000000000687947 */ /* 0x000fec0003800000 */
.L_x_1488:
        /* <DEDUP_REMOVED lines=25> */
.L_x_1487:
[----:B------:R-:W-:-:S07]  /*2e300*/  FMNMX R3, RZ, R3, !PT ;  /* 0x00000003ff037209 */ /* 0x000fce0007800000 */
.L_x_1486:
[----:B------:R-:W0:Y:S01]  /*2e310*/  LDC.64 R4, c[0x0][0x380] ;  /* 0x0000e000ff047b82 */ /* 0x000e220000000a00 */
[----:B------:R-:W1:Y:S02]  /*2e320*/  LDCU UR4, c[0x0][0x3ac] ;  /* 0x00007580ff0477ac */ /* 0x000e640008000800 */
[----:B-1----:R-:W-:-:S04]  /*2e330*/  IMAD R57, R2, UR4, R57 ;  /* 0x0000000402397c24 */ /* 0x002fc8000f8e0239 */
[----:B0-----:R-:W-:-:S05]  /*2e340*/  IMAD.WIDE.U32 R4, R57, 0x4, R4 ;  /* 0x0000000439047825 */ /* 0x001fca00078e0004 */
[----:B------:R-:W-:Y:S01]  /*2e350*/  STG.E desc[UR6][R4.64], R3 ;  /* 0x0000000304007986 */ /* 0x000fe2000c101906 */
[----:B------:R-:W-:Y:S05]  /*2e360*/  EXIT ;  /* 0x000000000000794d */ /* 0x000fea0003800000 */
        .weak           $__internal_2_$__cuda_sm3x_div_rn_noftz_f32_slowpath
        .type           $__internal_2_$__cuda_sm3x_div_rn_noftz_f32_slowpath,@function
        .size           $__internal_2_$__cuda_sm3x_div_rn_noftz_f32_slowpath,(.L_x_1633 - $__internal_2_$__cuda_sm3x_div_rn_noftz_f32_slowpath)
$__internal_2_$__cuda_sm3x_div_rn_noftz_f32_slowpath:
        /* <DEDUP_REMOVED lines=34> */
.L_x_1492:
[----:B------:R-:W-:Y:S01]  /*2e590*/  LEA R13, R7, 0xc0800000, 0x17 ;  /* 0xc0800000070d7811 */ /* 0x000fe200078eb8ff */
[----:B------:R-:W-:Y:S01]  /*2e5a0*/  BSSY.RECONVERGENT B1, `(.L_x_1497) ;  /* 0x0000036000017945 */ /* 0x000fe20003800200 */
[----:B------:R-:W-:Y:S02]  /*2e5b0*/  IADD3 R16, PT, PT, R9, -0x7f, RZ ;  /* 0xffffff8109107810 */ /* 0x000fe40007ffe0ff */
[----:B------:R-:W-:Y:S02]  /*2e5c0*/  IADD3 R17, PT, PT, -R13, R0, RZ ;  /* 0x000000000d117210 */ /* 0x000fe40007ffe1ff */
[C---:B------:R-:W-:Y:S01]  /*2e5d0*/  IADD3 R7, PT, PT, R16.reuse, 0x7f, -R7 ;  /* 0x0000007f10077810 */ /* 0x040fe20007ffe807 */
[----:B------:R-:W-:Y:S01]  /*2e5e0*/  IMAD R0, R16, -0x800000, R3 ;  /* 0xff80000010007824 */ /* 0x000fe200078e0203 */
[----:B------:R-:W0:Y:S01]  /*2e5f0*/  MUFU.RCP R14, R17 ;  /* 0x00000011000e7308 */ /* 0x000e220000001000 */
[----:B------:R-:W-:Y:S01]  /*2e600*/  FADD.FTZ R13, -R17, -RZ ;  /* 0x800000ff110d7221 */ /* 0x000fe20000010100 */
[----:B------:R-:W-:-:S03]  /*2e610*/  IADD3 R7, PT, PT, R7, R8, RZ ;  /* 0x0000000807077210 */ /* 0x000fc60007ffe0ff */
[----:B0-----:R-:W-:-:S04]  /*2e620*/  FFMA R9, R14, R13, 1 ;  /* 0x3f8000000e097423 */ /* 0x001fc8000000000d */
        /* <DEDUP_REMOVED lines=20> */
[CCC-:B------:R-:W-:Y:S01]  /*2e770*/  FFMA.RP R8, R9.reuse, R13.reuse, R14.reuse ;  /* 0x0000000d09087223 */ /* 0x1c0fe2000000800e */
[----:B------:R-:W-:Y:S01]  /*2e780*/  FFMA.RM R9, R9, R13, R14 ;  /* 0x0000000d09097223 */ /* 0x000fe2000000400e */
[----:B------:R-:W-:Y:S02]  /*2e790*/  IADD3 R13, PT, PT, R3, 0x20, RZ ;  /* 0x00000020030d7810 */ /* 0x000fe40007ffe0ff */
[----:B------:R-:W-:Y:S02]  /*2e7a0*/  LOP3.LUT R7, R7, 0x7fffff, RZ, 0xc0, !PT ;  /* 0x007fffff07077812 */ /* 0x000fe400078ec0ff */
[----:B------:R-:W-:Y:S02]  /*2e7b0*/  ISETP.NE.AND P2, PT, R3, RZ, PT ;  /* 0x000000ff0300720c */ /* 0x000fe40003f45270 */
[----:B------:R-:W-:Y:S02]  /*2e7c0*/  LOP3.LUT R14, R7, 0x800000, RZ, 0xfc, !PT ;  /* 0x00800000070e7812 */ /* 0x000fe400078efcff */
[----:B------:R-:W-:-:S02]  /*2e7d0*/  ISETP.NE.AND P1, PT, R3, RZ, PT ;  /* 0x000000ff0300720c */ /* 0x000fc40003f25270 */
        /* <DEDUP_REMOVED lines=14> */
.L_x_1499:
[----:B------:R-:W-:-:S04]  /*2e8c0*/  LOP3.LUT R0, R0, 0x80000000, RZ, 0xc0, !PT ;  /* 0x8000000000007812 */ /* 0x000fc800078ec0ff */
[----:B------:R-:W-:Y:S01]  /*2e8d0*/  LOP3.LUT R0, R0, 0x7f800000, RZ, 0xfc, !PT ;  /* 0x7f80000000007812 */ /* 0x000fe200078efcff */
[----:B------:R-:W-:Y:S06]  /*2e8e0*/  BRA `(.L_x_1500) ;  /* 0x0000000000047947 */ /* 0x000fec0003800000 */
.L_x_1498:
[----:B------:R-:W-:-:S07]  /*2e8f0*/  LEA R0, R7, R0, 0x17 ;  /* 0x0000000007007211 */ /* 0x000fce00078eb8ff */
.L_x_1500:
[----:B------:R-:W-:Y:S05]  /*2e900*/  BSYNC.RECONVERGENT B1 ;  /* 0x0000000000017941 */ /* 0x000fea0003800200 */
.L_x_1497:
[----:B------:R-:W-:Y:S05]  /*2e910*/  BRA `(.L_x_1501) ;  /* 0x0000000000207947 */ /* 0x000fea0003800000 */
.L_x_1496:
[----:B------:R-:W-:-:S04]  /*2e920*/  LOP3.LUT R0, R0, 0x80000000, R3, 0x48, !PT ;  /* 0x8000000000007812 */ /* 0x000fc800078e4803 */
[----:B------:R-:W-:Y:S01]  /*2e930*/  LOP3.LUT R0, R0, 0x7f800000, RZ, 0xfc, !PT ;  /* 0x7f80000000007812 */ /* 0x000fe200078efcff */
[----:B------:R-:W-:Y:S06]  /*2e940*/  BRA `(.L_x_1501) ;  /* 0x0000000000147947 */ /* 0x000fec0003800000 */
.L_x_1495:
[----:B------:R-:W-:Y:S01]  /*2e950*/  LOP3.LUT R0, R0, 0x80000000, R3, 0x48, !PT ;  /* 0x8000000000007812 */ /* 0x000fe200078e4803 */
[----:B------:R-:W-:Y:S06]  /*2e960*/  BRA `(.L_x_1501) ;  /* 0x00000000000c7947 */ /* 0x000fec0003800000 */
.L_x_1494:
[----:B------:R-:W0:Y:S01]  /*2e970*/  MUFU.RSQ R0, -QNAN ;  /* 0xffc0000000007908 */ /* 0x000e220000001400 */
[----:B------:R-:W-:Y:S05]  /*2e980*/  BRA `(.L_x_1501) ;  /* 0x0000000000047947 */ /* 0x000fea0003800000 */
.L_x_1493:
[----:B------:R-:W-:-:S07]  /*2e990*/  FADD.FTZ R0, R3, R0 ;  /* 0x0000000003007221 */ /* 0x000fce0000010000 */
.L_x_1501:
[----:B------:R-:W-:Y:S05]  /*2e9a0*/  BSYNC.RECONVERGENT B0 ;  /* 0x0000000000007941 */ /* 0x000fea0003800200 */
.L_x_1491:
[----:B------:R-:W-:-:S04]  /*2e9b0*/  HFMA2 R7, -RZ, RZ, 0, 0 ;  /* 0x00000000ff077431 */ /* 0x000fc800000001ff */
[----:B0-----:R-:W-:Y:S05]  /*2e9c0*/  RET.REL.NODEC R6 `(steel_gemm_fused_nax_kernel) ;  /* 0xfffffd14068c7950 */ /* 0x001fea0003c3ffff */
.L_x_1502:
        /* <DEDUP_REMOVED lines=11> */
.L_x_1633:


//--------------------- .nv.shared.steel_gemm_fused_nax_fp16_kernel --------------------------
	.section	.nv.shared.steel_gemm_fused_nax_fp16_kernel,"aw",@nobits
	.sectionflags	@""
	.align	2
.nv.shared.steel_gemm_fused_nax_fp16_kernel:
	.zero		13792


//--------------------- .nv.shared.reserved.0     --------------------------
	.section	.nv.shared.reserved.0,"aw",@nobits
	.weak		__nv_reservedSMEM_offset_0_alias
	.size		__nv_reservedSMEM_offset_0_alias, 0, 64
	.other		__nv_reservedSMEM_offset_0_alias,@"STO_CUDA_RESERVED_SHARED STV_DEFAULT"
__nv_reservedSMEM_offset_0_alias:
	.zero		0
	.zero		64


//--------------------- .nv.shared.steel_gemm_glu_nax_kernel --------------------------
	.section	.nv.shared.steel_gemm_glu_nax_kernel,"aw",@nobits
	.sectionflags	@""
	.align	4
.nv.shared.steel_gemm_glu_nax_kernel:
	.zero		39040


//--------------------- .nv.shared.steel_gemm_fused_nax_kernel --------------------------
	.section	.nv.shared.steel_gemm_fused_nax_kernel,"aw",@nobits
	.sectionflags	@""
	.align	4
.nv.shared.steel_gemm_fused_nax_kernel:
	.zero		26560


//--------------------- .nv.constant0.steel_gemm_fused_nax_fp16_kernel --------------------------
	.section	.nv.constant0.steel_gemm_fused_nax_fp16_kernel,"a",@progbits
	.sectionflags	@""
	.align	4
.nv.constant0.steel_gemm_fused_nax_fp16_kernel:
	.zero		952


//--------------------- .nv.constant0.steel_gemm_glu_nax_kernel --------------------------
	.section	.nv.constant0.steel_gemm_glu_nax_kernel,"a",@progbits
	.sectionflags	@""
	.align	4
.nv.constant0.steel_gemm_glu_nax_kernel:
	.zero		940


//--------------------- .nv.constant0.steel_gemm_fused_nax_kernel --------------------------
	.section	.nv.constant0.steel_gemm_fused_nax_kernel,"a",@progbits
	.sectionflags	@""
	.align	4
.nv.constant0.steel_gemm_fused_nax_kernel:
	.zero		952


//--------------------- SYMBOLS --------------------------

	.type		.nv.reservedSmem.offset0,@object
	.size		.nv.reservedSmem.offset0,0x4
	.type		.nv.reservedSmem.cap,@object
	.size		.nv.reservedSmem.cap,0x4
